//
// Generated by NVIDIA NVVM Compiler
//
// Compiler Build ID: CL-36424714
// Cuda compilation tools, release 13.0, V13.0.88
// Based on NVVM 20.0.0
//

.version 9.0
.target sm_100
.address_size 64

	// .globl	_Z35kvbm_kernels_vectorized_copy_kernelPPvS0_mi

.visible .entry _Z35kvbm_kernels_vectorized_copy_kernelPPvS0_mi(
	.param .u64 .ptr .align 1 _Z35kvbm_kernels_vectorized_copy_kernelPPvS0_mi_param_0,
	.param .u64 .ptr .align 1 _Z35kvbm_kernels_vectorized_copy_kernelPPvS0_mi_param_1,
	.param .u64 _Z35kvbm_kernels_vectorized_copy_kernelPPvS0_mi_param_2,
	.param .u32 _Z35kvbm_kernels_vectorized_copy_kernelPPvS0_mi_param_3
)
{
	.reg .pred 	%p<39>;
	.reg .b16 	%rs<2>;
	.reg .b32 	%r<67>;
	.reg .b64 	%rd<146>;

	ld.param.u64 	%rd71, [_Z35kvbm_kernels_vectorized_copy_kernelPPvS0_mi_param_0];
	ld.param.u64 	%rd72, [_Z35kvbm_kernels_vectorized_copy_kernelPPvS0_mi_param_1];
	ld.param.u64 	%rd73, [_Z35kvbm_kernels_vectorized_copy_kernelPPvS0_mi_param_2];
	ld.param.u32 	%r4, [_Z35kvbm_kernels_vectorized_copy_kernelPPvS0_mi_param_3];
	mov.u32 	%r66, %ctaid.x;
	setp.ge.s32 	%p1, %r66, %r4;
	@%p1 bra 	$L__BB0_39;
	mov.u32 	%r5, %ntid.x;
	mov.u32 	%r6, %tid.x;
	shr.u64 	%rd1, %rd73, 2;
	cvt.u64.u32 	%rd2, %r6;
	cvt.u64.u32 	%rd3, %r5;
	and.b64  	%rd4, %rd73, -4;
	shr.u64 	%rd5, %rd73, 3;
	shr.u64 	%rd6, %rd73, 4;
	add.s64 	%rd7, %rd2, %rd3;
	max.u64 	%rd74, %rd1, %rd7;
	setp.lt.u64 	%p2, %rd7, %rd1;
	selp.u64 	%rd8, 1, 0, %p2;
	add.s64 	%rd75, %rd7, %rd8;
	sub.s64 	%rd9, %rd74, %rd75;
	and.b64  	%rd76, %rd9, -4294967296;
	setp.ne.s64 	%p3, %rd76, 0;
	@%p3 bra 	$L__BB0_3;
	cvt.u32.u64 	%r7, %rd3;
	cvt.u32.u64 	%r8, %rd9;
	div.u32 	%r9, %r8, %r7;
	cvt.u64.u32 	%rd134, %r9;
	bra.uni 	$L__BB0_4;
$L__BB0_3:
	div.u64 	%rd134, %rd9, %rd3;
$L__BB0_4:
	add.s64 	%rd13, %rd134, %rd8;
	max.u64 	%rd77, %rd5, %rd7;
	setp.lt.u64 	%p4, %rd7, %rd5;
	selp.u64 	%rd14, 1, 0, %p4;
	add.s64 	%rd78, %rd7, %rd14;
	sub.s64 	%rd15, %rd77, %rd78;
	and.b64  	%rd79, %rd15, -4294967296;
	setp.ne.s64 	%p5, %rd79, 0;
	@%p5 bra 	$L__BB0_6;
	cvt.u32.u64 	%r10, %rd3;
	cvt.u32.u64 	%r11, %rd15;
	div.u32 	%r12, %r11, %r10;
	cvt.u64.u32 	%rd135, %r12;
	bra.uni 	$L__BB0_7;
$L__BB0_6:
	div.u64 	%rd135, %rd15, %rd3;
$L__BB0_7:
	add.s64 	%rd19, %rd135, %rd14;
	max.u64 	%rd80, %rd6, %rd7;
	setp.lt.u64 	%p6, %rd7, %rd6;
	selp.u64 	%rd20, 1, 0, %p6;
	add.s64 	%rd81, %rd7, %rd20;
	sub.s64 	%rd21, %rd80, %rd81;
	and.b64  	%rd82, %rd21, -4294967296;
	setp.ne.s64 	%p7, %rd82, 0;
	@%p7 bra 	$L__BB0_9;
	cvt.u32.u64 	%r13, %rd3;
	cvt.u32.u64 	%r14, %rd21;
	div.u32 	%r15, %r14, %r13;
	cvt.u64.u32 	%rd136, %r15;
	bra.uni 	$L__BB0_10;
$L__BB0_9:
	div.u64 	%rd136, %rd21, %rd3;
$L__BB0_10:
	and.b64  	%rd25, %rd73, -8;
	and.b64  	%rd26, %rd73, -16;
	add.s64 	%rd27, %rd136, %rd20;
	and.b64  	%rd28, %rd13, 3;
	add.s64 	%rd29, %rd7, %rd3;
	and.b64  	%rd30, %rd19, 3;
	shl.b64 	%rd31, %rd3, 2;
	shl.b64 	%rd32, %rd3, 4;
	shl.b64 	%rd33, %rd3, 3;
	cvta.to.global.u64 	%rd34, %rd71;
	cvta.to.global.u64 	%rd35, %rd72;
	mov.u32 	%r65, %nctaid.x;
$L__BB0_11:
	setp.lt.u64 	%p8, %rd73, 16;
	mul.wide.u32 	%rd83, %r66, 8;
	add.s64 	%rd84, %rd34, %rd83;
	ld.global.u64 	%rd36, [%rd84];
	add.s64 	%rd85, %rd35, %rd83;
	ld.global.u64 	%rd86, [%rd85];
	or.b64  	%rd87, %rd36, %rd86;
	and.b64  	%rd88, %rd87, 15;
	setp.ne.s64 	%p9, %rd88, 0;
	or.pred  	%p10, %p8, %p9;
	@%p10 bra 	$L__BB0_19;
	setp.le.u64 	%p30, %rd6, %rd2;
	mov.u64 	%rd144, %rd26;
	@%p30 bra 	$L__BB0_35;
	and.b64  	%rd38, %rd27, 3;
	setp.eq.s64 	%p31, %rd38, 3;
	mov.u64 	%rd137, %rd2;
	@%p31 bra 	$L__BB0_17;
	setp.eq.s64 	%p32, %rd38, 0;
	shl.b64 	%rd119, %rd2, 4;
	add.s64 	%rd39, %rd86, %rd119;
	add.s64 	%rd40, %rd36, %rd119;
	ld.v4.u32 	{%r37, %r38, %r39, %r40}, [%rd40];
	st.v4.u32 	[%rd39], {%r37, %r38, %r39, %r40};
	mov.u64 	%rd137, %rd7;
	@%p32 bra 	$L__BB0_17;
	setp.eq.s64 	%p33, %rd38, 1;
	add.s64 	%rd41, %rd39, %rd32;
	add.s64 	%rd42, %rd40, %rd32;
	ld.v4.u32 	{%r41, %r42, %r43, %r44}, [%rd42];
	st.v4.u32 	[%rd41], {%r41, %r42, %r43, %r44};
	mov.u64 	%rd137, %rd29;
	@%p33 bra 	$L__BB0_17;
	add.s64 	%rd137, %rd29, %rd3;
	add.s64 	%rd120, %rd41, %rd32;
	add.s64 	%rd121, %rd42, %rd32;
	ld.v4.u32 	{%r45, %r46, %r47, %r48}, [%rd121];
	st.v4.u32 	[%rd120], {%r45, %r46, %r47, %r48};
$L__BB0_17:
	setp.lt.u64 	%p34, %rd27, 3;
	mov.u64 	%rd144, %rd26;
	@%p34 bra 	$L__BB0_35;
$L__BB0_18:
	shl.b64 	%rd122, %rd137, 4;
	add.s64 	%rd123, %rd86, %rd122;
	add.s64 	%rd124, %rd36, %rd122;
	ld.v4.u32 	{%r49, %r50, %r51, %r52}, [%rd124];
	st.v4.u32 	[%rd123], {%r49, %r50, %r51, %r52};
	add.s64 	%rd125, %rd123, %rd32;
	add.s64 	%rd126, %rd124, %rd32;
	ld.v4.u32 	{%r53, %r54, %r55, %r56}, [%rd126];
	st.v4.u32 	[%rd125], {%r53, %r54, %r55, %r56};
	add.s64 	%rd127, %rd125, %rd32;
	add.s64 	%rd128, %rd126, %rd32;
	ld.v4.u32 	{%r57, %r58, %r59, %r60}, [%rd128];
	st.v4.u32 	[%rd127], {%r57, %r58, %r59, %r60};
	add.s64 	%rd129, %rd127, %rd32;
	add.s64 	%rd130, %rd128, %rd32;
	ld.v4.u32 	{%r61, %r62, %r63, %r64}, [%rd130];
	st.v4.u32 	[%rd129], {%r61, %r62, %r63, %r64};
	add.s64 	%rd137, %rd31, %rd137;
	setp.lt.u64 	%p35, %rd137, %rd6;
	mov.u64 	%rd144, %rd26;
	@%p35 bra 	$L__BB0_18;
	bra.uni 	$L__BB0_35;
$L__BB0_19:
	setp.lt.u64 	%p11, %rd73, 8;
	or.b64  	%rd89, %rd36, %rd86;
	and.b64  	%rd90, %rd89, 7;
	setp.ne.s64 	%p12, %rd90, 0;
	or.pred  	%p13, %p11, %p12;
	@%p13 bra 	$L__BB0_27;
	setp.le.u64 	%p24, %rd5, %rd2;
	mov.u64 	%rd144, %rd25;
	@%p24 bra 	$L__BB0_35;
	setp.eq.s64 	%p25, %rd30, 3;
	mov.u64 	%rd139, %rd2;
	@%p25 bra 	$L__BB0_25;
	setp.eq.s64 	%p26, %rd30, 0;
	shl.b64 	%rd107, %rd2, 3;
	add.s64 	%rd47, %rd86, %rd107;
	add.s64 	%rd48, %rd36, %rd107;
	ld.v2.u32 	{%r23, %r24}, [%rd48];
	st.v2.u32 	[%rd47], {%r23, %r24};
	mov.u64 	%rd139, %rd7;
	@%p26 bra 	$L__BB0_25;
	setp.eq.s64 	%p27, %rd30, 1;
	add.s64 	%rd49, %rd47, %rd33;
	add.s64 	%rd50, %rd48, %rd33;
	ld.v2.u32 	{%r25, %r26}, [%rd50];
	st.v2.u32 	[%rd49], {%r25, %r26};
	mov.u64 	%rd139, %rd29;
	@%p27 bra 	$L__BB0_25;
	add.s64 	%rd139, %rd29, %rd3;
	add.s64 	%rd108, %rd49, %rd33;
	add.s64 	%rd109, %rd50, %rd33;
	ld.v2.u32 	{%r27, %r28}, [%rd109];
	st.v2.u32 	[%rd108], {%r27, %r28};
$L__BB0_25:
	setp.lt.u64 	%p28, %rd19, 3;
	mov.u64 	%rd144, %rd25;
	@%p28 bra 	$L__BB0_35;
$L__BB0_26:
	shl.b64 	%rd110, %rd139, 3;
	add.s64 	%rd111, %rd86, %rd110;
	add.s64 	%rd112, %rd36, %rd110;
	ld.v2.u32 	{%r29, %r30}, [%rd112];
	st.v2.u32 	[%rd111], {%r29, %r30};
	add.s64 	%rd113, %rd111, %rd33;
	add.s64 	%rd114, %rd112, %rd33;
	ld.v2.u32 	{%r31, %r32}, [%rd114];
	st.v2.u32 	[%rd113], {%r31, %r32};
	add.s64 	%rd115, %rd113, %rd33;
	add.s64 	%rd116, %rd114, %rd33;
	ld.v2.u32 	{%r33, %r34}, [%rd116];
	st.v2.u32 	[%rd115], {%r33, %r34};
	add.s64 	%rd117, %rd115, %rd33;
	add.s64 	%rd118, %rd116, %rd33;
	ld.v2.u32 	{%r35, %r36}, [%rd118];
	st.v2.u32 	[%rd117], {%r35, %r36};
	add.s64 	%rd139, %rd31, %rd139;
	setp.lt.u64 	%p29, %rd139, %rd5;
	mov.u64 	%rd144, %rd25;
	@%p29 bra 	$L__BB0_26;
	bra.uni 	$L__BB0_35;
$L__BB0_27:
	setp.le.u64 	%p14, %rd1, %rd2;
	setp.lt.u64 	%p15, %rd73, 4;
	or.b64  	%rd93, %rd36, %rd86;
	and.b64  	%rd94, %rd93, 3;
	setp.ne.s64 	%p16, %rd94, 0;
	or.pred  	%p17, %p15, %p16;
	or.pred  	%p18, %p17, %p14;
	selp.b64 	%rd144, 0, %rd4, %p17;
	@%p18 bra 	$L__BB0_35;
	setp.eq.s64 	%p19, %rd28, 3;
	mov.u64 	%rd141, %rd2;
	@%p19 bra 	$L__BB0_32;
	setp.eq.s64 	%p20, %rd28, 0;
	shl.b64 	%rd95, %rd2, 2;
	add.s64 	%rd56, %rd36, %rd95;
	ld.u32 	%r16, [%rd56];
	add.s64 	%rd57, %rd86, %rd95;
	st.u32 	[%rd57], %r16;
	mov.u64 	%rd141, %rd7;
	@%p20 bra 	$L__BB0_32;
	setp.eq.s64 	%p21, %rd28, 1;
	add.s64 	%rd58, %rd56, %rd31;
	ld.u32 	%r17, [%rd58];
	add.s64 	%rd59, %rd57, %rd31;
	st.u32 	[%rd59], %r17;
	mov.u64 	%rd141, %rd29;
	@%p21 bra 	$L__BB0_32;
	add.s64 	%rd141, %rd29, %rd3;
	add.s64 	%rd96, %rd58, %rd31;
	ld.u32 	%r18, [%rd96];
	add.s64 	%rd97, %rd59, %rd31;
	st.u32 	[%rd97], %r18;
$L__BB0_32:
	setp.lt.u64 	%p22, %rd13, 3;
	mov.u64 	%rd144, %rd4;
	@%p22 bra 	$L__BB0_35;
	shl.b64 	%rd142, %rd141, 2;
$L__BB0_34:
	add.s64 	%rd98, %rd36, %rd142;
	ld.u32 	%r19, [%rd98];
	add.s64 	%rd99, %rd86, %rd142;
	st.u32 	[%rd99], %r19;
	add.s64 	%rd100, %rd98, %rd31;
	ld.u32 	%r20, [%rd100];
	add.s64 	%rd101, %rd99, %rd31;
	st.u32 	[%rd101], %r20;
	add.s64 	%rd102, %rd98, %rd33;
	ld.u32 	%r21, [%rd102];
	add.s64 	%rd103, %rd99, %rd33;
	st.u32 	[%rd103], %r21;
	mul.lo.s64 	%rd104, %rd3, 12;
	add.s64 	%rd105, %rd98, %rd104;
	ld.u32 	%r22, [%rd105];
	add.s64 	%rd106, %rd99, %rd104;
	st.u32 	[%rd106], %r22;
	add.s64 	%rd141, %rd141, %rd31;
	add.s64 	%rd142, %rd142, %rd32;
	setp.lt.u64 	%p23, %rd141, %rd1;
	mov.u64 	%rd144, %rd4;
	@%p23 bra 	$L__BB0_34;
$L__BB0_35:
	sub.s64 	%rd68, %rd73, %rd144;
	setp.le.u64 	%p36, %rd68, %rd2;
	@%p36 bra 	$L__BB0_38;
	mov.u64 	%rd145, %rd2;
$L__BB0_37:
	add.s64 	%rd131, %rd145, %rd144;
	add.s64 	%rd132, %rd36, %rd131;
	ld.u8 	%rs1, [%rd132];
	add.s64 	%rd133, %rd86, %rd131;
	st.u8 	[%rd133], %rs1;
	add.s64 	%rd145, %rd145, %rd3;
	setp.lt.u64 	%p37, %rd145, %rd68;
	@%p37 bra 	$L__BB0_37;
$L__BB0_38:
	add.s32 	%r66, %r66, %r65;
	setp.lt.s32 	%p38, %r66, %r4;
	@%p38 bra 	$L__BB0_11;
$L__BB0_39:
	ret;

}
.entry _ZN36_GLOBAL__N__0b762c63_4_k_cu_fff026ee47kvbm_kernels_operational_copy_vectorized_kernelEPKPKlPKPlmmmmbii(
	.param .u64 .ptr .align 1 _ZN36_GLOBAL__N__0b762c63_4_k_cu_fff026ee47kvbm_kernels_operational_copy_vectorized_kernelEPKPKlPKPlmmmmbii_param_0,
	.param .u64 .ptr .align 1 _ZN36_GLOBAL__N__0b762c63_4_k_cu_fff026ee47kvbm_kernels_operational_copy_vectorized_kernelEPKPKlPKPlmmmmbii_param_1,
	.param .u64 _ZN36_GLOBAL__N__0b762c63_4_k_cu_fff026ee47kvbm_kernels_operational_copy_vectorized_kernelEPKPKlPKPlmmmmbii_param_2,
	.param .u64 _ZN36_GLOBAL__N__0b762c63_4_k_cu_fff026ee47kvbm_kernels_operational_copy_vectorized_kernelEPKPKlPKPlmmmmbii_param_3,
	.param .u64 _ZN36_GLOBAL__N__0b762c63_4_k_cu_fff026ee47kvbm_kernels_operational_copy_vectorized_kernelEPKPKlPKPlmmmmbii_param_4,
	.param .u64 _ZN36_GLOBAL__N__0b762c63_4_k_cu_fff026ee47kvbm_kernels_operational_copy_vectorized_kernelEPKPKlPKPlmmmmbii_param_5,
	.param .u8 _ZN36_GLOBAL__N__0b762c63_4_k_cu_fff026ee47kvbm_kernels_operational_copy_vectorized_kernelEPKPKlPKPlmmmmbii_param_6,
	.param .u32 _ZN36_GLOBAL__N__0b762c63_4_k_cu_fff026ee47kvbm_kernels_operational_copy_vectorized_kernelEPKPKlPKPlmmmmbii_param_7,
	.param .u32 _ZN36_GLOBAL__N__0b762c63_4_k_cu_fff026ee47kvbm_kernels_operational_copy_vectorized_kernelEPKPKlPKPlmmmmbii_param_8
)
{
	.reg .pred 	%p<25>;
	.reg .b16 	%rs<2>;
	.reg .b32 	%r<57>;
	.reg .b64 	%rd<256>;

	ld.param.u64 	%rd79, [_ZN36_GLOBAL__N__0b762c63_4_k_cu_fff026ee47kvbm_kernels_operational_copy_vectorized_kernelEPKPKlPKPlmmmmbii_param_0];
	ld.param.u64 	%rd80, [_ZN36_GLOBAL__N__0b762c63_4_k_cu_fff026ee47kvbm_kernels_operational_copy_vectorized_kernelEPKPKlPKPlmmmmbii_param_1];
	ld.param.u64 	%rd76, [_ZN36_GLOBAL__N__0b762c63_4_k_cu_fff026ee47kvbm_kernels_operational_copy_vectorized_kernelEPKPKlPKPlmmmmbii_param_2];
	ld.param.u64 	%rd77, [_ZN36_GLOBAL__N__0b762c63_4_k_cu_fff026ee47kvbm_kernels_operational_copy_vectorized_kernelEPKPKlPKPlmmmmbii_param_3];
	ld.param.u64 	%rd78, [_ZN36_GLOBAL__N__0b762c63_4_k_cu_fff026ee47kvbm_kernels_operational_copy_vectorized_kernelEPKPKlPKPlmmmmbii_param_4];
	ld.param.u64 	%rd81, [_ZN36_GLOBAL__N__0b762c63_4_k_cu_fff026ee47kvbm_kernels_operational_copy_vectorized_kernelEPKPKlPKPlmmmmbii_param_5];
	ld.param.s8 	%rs1, [_ZN36_GLOBAL__N__0b762c63_4_k_cu_fff026ee47kvbm_kernels_operational_copy_vectorized_kernelEPKPKlPKPlmmmmbii_param_6];
	ld.param.u32 	%r1, [_ZN36_GLOBAL__N__0b762c63_4_k_cu_fff026ee47kvbm_kernels_operational_copy_vectorized_kernelEPKPKlPKPlmmmmbii_param_7];
	ld.param.u32 	%r2, [_ZN36_GLOBAL__N__0b762c63_4_k_cu_fff026ee47kvbm_kernels_operational_copy_vectorized_kernelEPKPKlPKPlmmmmbii_param_8];
	cvta.to.global.u64 	%rd1, %rd80;
	cvta.to.global.u64 	%rd2, %rd79;
	mov.u32 	%r3, %ctaid.x;
	mov.u32 	%r4, %ntid.x;
	mov.u32 	%r5, %tid.x;
	mad.lo.s32 	%r6, %r3, %r4, %r5;
	cvt.u64.u32 	%rd3, %r6;
	mov.u32 	%r7, %nctaid.x;
	mul.lo.s32 	%r8, %r4, %r7;
	cvt.u64.u32 	%rd4, %r8;
	mul.lo.s64 	%rd5, %rd81, %rd78;
	setp.le.u64 	%p1, %rd5, %rd3;
	@%p1 bra 	$L__BB1_42;
	cvt.u64.u32 	%rd6, %r1;
	add.s64 	%rd7, %rd78, -1;
	cvt.u64.u32 	%rd8, %r2;
	add.s64 	%rd9, %rd77, -1;
	setp.ne.s16 	%p2, %rs1, 0;
	@%p2 bra 	$L__BB1_22;
	setp.lt.s32 	%p14, %r1, 0;
	@%p14 bra 	$L__BB1_10;
	setp.lt.s32 	%p21, %r2, 0;
	@%p21 bra 	$L__BB1_6;
	cvt.u32.u64 	%r55, %rd6;
	cvt.u32.u64 	%r56, %rd8;
$L__BB1_5:
	shr.u64 	%rd214, %rd3, %r55;
	and.b64  	%rd215, %rd3, %rd7;
	shr.u64 	%rd216, %rd215, %r56;
	and.b64  	%rd217, %rd215, %rd9;
	shl.b64 	%rd218, %rd214, 3;
	add.s64 	%rd219, %rd2, %rd218;
	ld.global.u64 	%rd220, [%rd219];
	cvta.to.global.u64 	%rd221, %rd220;
	mad.lo.s64 	%rd222, %rd214, %rd76, %rd216;
	shl.b64 	%rd223, %rd222, 3;
	add.s64 	%rd224, %rd1, %rd223;
	ld.global.u64 	%rd225, [%rd224];
	cvta.to.global.u64 	%rd226, %rd225;
	shl.b64 	%rd227, %rd215, 3;
	add.s64 	%rd228, %rd221, %rd227;
	ld.global.u64 	%rd229, [%rd228];
	shl.b64 	%rd230, %rd217, 3;
	add.s64 	%rd231, %rd226, %rd230;
	st.global.u64 	[%rd231], %rd229;
	add.s64 	%rd3, %rd3, %rd4;
	setp.lt.u64 	%p24, %rd3, %rd5;
	@%p24 bra 	$L__BB1_5;
	bra.uni 	$L__BB1_42;
$L__BB1_6:
	and.b64  	%rd13, %rd3, %rd7;
	or.b64  	%rd196, %rd13, %rd77;
	and.b64  	%rd197, %rd196, -4294967296;
	setp.ne.s64 	%p22, %rd197, 0;
	@%p22 bra 	$L__BB1_8;
	cvt.u32.u64 	%r49, %rd77;
	cvt.u32.u64 	%r50, %rd13;
	div.u32 	%r51, %r50, %r49;
	mul.lo.s32 	%r52, %r51, %r49;
	sub.s32 	%r53, %r50, %r52;
	cvt.u64.u32 	%rd234, %r51;
	cvt.u64.u32 	%rd235, %r53;
	bra.uni 	$L__BB1_9;
$L__BB1_8:
	div.u64 	%rd234, %rd13, %rd77;
	mul.lo.s64 	%rd198, %rd234, %rd77;
	sub.s64 	%rd235, %rd13, %rd198;
$L__BB1_9:
	cvt.u32.u64 	%r54, %rd6;
	shr.u64 	%rd199, %rd3, %r54;
	shl.b64 	%rd200, %rd199, 3;
	add.s64 	%rd201, %rd2, %rd200;
	ld.global.u64 	%rd202, [%rd201];
	cvta.to.global.u64 	%rd203, %rd202;
	mad.lo.s64 	%rd204, %rd199, %rd76, %rd234;
	shl.b64 	%rd205, %rd204, 3;
	add.s64 	%rd206, %rd1, %rd205;
	ld.global.u64 	%rd207, [%rd206];
	cvta.to.global.u64 	%rd208, %rd207;
	shl.b64 	%rd209, %rd13, 3;
	add.s64 	%rd210, %rd203, %rd209;
	ld.global.u64 	%rd211, [%rd210];
	shl.b64 	%rd212, %rd235, 3;
	add.s64 	%rd213, %rd208, %rd212;
	st.global.u64 	[%rd213], %rd211;
	add.s64 	%rd3, %rd3, %rd4;
	setp.lt.u64 	%p23, %rd3, %rd5;
	@%p23 bra 	$L__BB1_6;
	bra.uni 	$L__BB1_42;
$L__BB1_10:
	setp.lt.s32 	%p15, %r2, 0;
	@%p15 bra 	$L__BB1_15;
$L__BB1_11:
	or.b64  	%rd177, %rd3, %rd78;
	and.b64  	%rd178, %rd177, -4294967296;
	setp.ne.s64 	%p19, %rd178, 0;
	@%p19 bra 	$L__BB1_13;
	cvt.u32.u64 	%r43, %rd78;
	cvt.u32.u64 	%r44, %rd3;
	div.u32 	%r45, %r44, %r43;
	mul.lo.s32 	%r46, %r45, %r43;
	sub.s32 	%r47, %r44, %r46;
	cvt.u64.u32 	%rd237, %r45;
	cvt.u64.u32 	%rd238, %r47;
	bra.uni 	$L__BB1_14;
$L__BB1_13:
	div.u64 	%rd237, %rd3, %rd78;
	mul.lo.s64 	%rd179, %rd237, %rd78;
	sub.s64 	%rd238, %rd3, %rd179;
$L__BB1_14:
	cvt.u32.u64 	%r48, %rd8;
	shr.u64 	%rd180, %rd238, %r48;
	and.b64  	%rd181, %rd238, %rd9;
	shl.b64 	%rd182, %rd237, 3;
	add.s64 	%rd183, %rd2, %rd182;
	ld.global.u64 	%rd184, [%rd183];
	cvta.to.global.u64 	%rd185, %rd184;
	mad.lo.s64 	%rd186, %rd237, %rd76, %rd180;
	shl.b64 	%rd187, %rd186, 3;
	add.s64 	%rd188, %rd1, %rd187;
	ld.global.u64 	%rd189, [%rd188];
	cvta.to.global.u64 	%rd190, %rd189;
	shl.b64 	%rd191, %rd238, 3;
	add.s64 	%rd192, %rd185, %rd191;
	ld.global.u64 	%rd193, [%rd192];
	shl.b64 	%rd194, %rd181, 3;
	add.s64 	%rd195, %rd190, %rd194;
	st.global.u64 	[%rd195], %rd193;
	add.s64 	%rd3, %rd3, %rd4;
	setp.lt.u64 	%p20, %rd3, %rd5;
	@%p20 bra 	$L__BB1_11;
	bra.uni 	$L__BB1_42;
$L__BB1_15:
	or.b64  	%rd157, %rd3, %rd78;
	and.b64  	%rd158, %rd157, -4294967296;
	setp.ne.s64 	%p16, %rd158, 0;
	@%p16 bra 	$L__BB1_17;
	cvt.u32.u64 	%r33, %rd78;
	cvt.u32.u64 	%r34, %rd3;
	div.u32 	%r35, %r34, %r33;
	mul.lo.s32 	%r36, %r35, %r33;
	sub.s32 	%r37, %r34, %r36;
	cvt.u64.u32 	%rd240, %r35;
	cvt.u64.u32 	%rd241, %r37;
	bra.uni 	$L__BB1_18;
$L__BB1_17:
	div.u64 	%rd240, %rd3, %rd78;
	mul.lo.s64 	%rd159, %rd240, %rd78;
	sub.s64 	%rd241, %rd3, %rd159;
$L__BB1_18:
	or.b64  	%rd160, %rd241, %rd77;
	and.b64  	%rd161, %rd160, -4294967296;
	setp.ne.s64 	%p17, %rd161, 0;
	@%p17 bra 	$L__BB1_20;
	cvt.u32.u64 	%r38, %rd77;
	cvt.u32.u64 	%r39, %rd241;
	div.u32 	%r40, %r39, %r38;
	mul.lo.s32 	%r41, %r40, %r38;
	sub.s32 	%r42, %r39, %r41;
	cvt.u64.u32 	%rd242, %r40;
	cvt.u64.u32 	%rd243, %r42;
	bra.uni 	$L__BB1_21;
$L__BB1_20:
	div.u64 	%rd242, %rd241, %rd77;
	mul.lo.s64 	%rd162, %rd242, %rd77;
	sub.s64 	%rd243, %rd241, %rd162;
$L__BB1_21:
	shl.b64 	%rd163, %rd240, 3;
	add.s64 	%rd164, %rd2, %rd163;
	ld.global.u64 	%rd165, [%rd164];
	cvta.to.global.u64 	%rd166, %rd165;
	mad.lo.s64 	%rd167, %rd240, %rd76, %rd242;
	shl.b64 	%rd168, %rd167, 3;
	add.s64 	%rd169, %rd1, %rd168;
	ld.global.u64 	%rd170, [%rd169];
	cvta.to.global.u64 	%rd171, %rd170;
	shl.b64 	%rd172, %rd241, 3;
	add.s64 	%rd173, %rd166, %rd172;
	ld.global.u64 	%rd174, [%rd173];
	shl.b64 	%rd175, %rd243, 3;
	add.s64 	%rd176, %rd171, %rd175;
	st.global.u64 	[%rd176], %rd174;
	add.s64 	%rd3, %rd3, %rd4;
	setp.lt.u64 	%p18, %rd3, %rd5;
	@%p18 bra 	$L__BB1_15;
	bra.uni 	$L__BB1_42;
$L__BB1_22:
	setp.lt.s32 	%p3, %r1, 0;
	@%p3 bra 	$L__BB1_30;
	setp.lt.s32 	%p10, %r2, 0;
	@%p10 bra 	$L__BB1_26;
	cvt.u32.u64 	%r31, %rd6;
	cvt.u32.u64 	%r32, %rd8;
$L__BB1_25:
	shr.u64 	%rd139, %rd3, %r31;
	and.b64  	%rd140, %rd3, %rd7;
	shr.u64 	%rd141, %rd140, %r32;
	and.b64  	%rd142, %rd140, %rd9;
	mad.lo.s64 	%rd143, %rd139, %rd76, %rd141;
	shl.b64 	%rd144, %rd143, 3;
	add.s64 	%rd145, %rd2, %rd144;
	ld.global.u64 	%rd146, [%rd145];
	cvta.to.global.u64 	%rd147, %rd146;
	shl.b64 	%rd148, %rd139, 3;
	add.s64 	%rd149, %rd1, %rd148;
	ld.global.u64 	%rd150, [%rd149];
	cvta.to.global.u64 	%rd151, %rd150;
	shl.b64 	%rd152, %rd142, 3;
	add.s64 	%rd153, %rd147, %rd152;
	ld.global.u64 	%rd154, [%rd153];
	shl.b64 	%rd155, %rd140, 3;
	add.s64 	%rd156, %rd151, %rd155;
	st.global.u64 	[%rd156], %rd154;
	add.s64 	%rd3, %rd3, %rd4;
	setp.lt.u64 	%p13, %rd3, %rd5;
	@%p13 bra 	$L__BB1_25;
	bra.uni 	$L__BB1_42;
$L__BB1_26:
	and.b64  	%rd46, %rd3, %rd7;
	or.b64  	%rd121, %rd46, %rd77;
	and.b64  	%rd122, %rd121, -4294967296;
	setp.ne.s64 	%p11, %rd122, 0;
	@%p11 bra 	$L__BB1_28;
	cvt.u32.u64 	%r25, %rd77;
	cvt.u32.u64 	%r26, %rd46;
	div.u32 	%r27, %r26, %r25;
	mul.lo.s32 	%r28, %r27, %r25;
	sub.s32 	%r29, %r26, %r28;
	cvt.u64.u32 	%rd246, %r27;
	cvt.u64.u32 	%rd247, %r29;
	bra.uni 	$L__BB1_29;
$L__BB1_28:
	div.u64 	%rd246, %rd46, %rd77;
	mul.lo.s64 	%rd123, %rd246, %rd77;
	sub.s64 	%rd247, %rd46, %rd123;
$L__BB1_29:
	cvt.u32.u64 	%r30, %rd6;
	shr.u64 	%rd124, %rd3, %r30;
	mad.lo.s64 	%rd125, %rd124, %rd76, %rd246;
	shl.b64 	%rd126, %rd125, 3;
	add.s64 	%rd127, %rd2, %rd126;
	ld.global.u64 	%rd128, [%rd127];
	cvta.to.global.u64 	%rd129, %rd128;
	shl.b64 	%rd130, %rd124, 3;
	add.s64 	%rd131, %rd1, %rd130;
	ld.global.u64 	%rd132, [%rd131];
	cvta.to.global.u64 	%rd133, %rd132;
	shl.b64 	%rd134, %rd247, 3;
	add.s64 	%rd135, %rd129, %rd134;
	ld.global.u64 	%rd136, [%rd135];
	shl.b64 	%rd137, %rd46, 3;
	add.s64 	%rd138, %rd133, %rd137;
	st.global.u64 	[%rd138], %rd136;
	add.s64 	%rd3, %rd3, %rd4;
	setp.lt.u64 	%p12, %rd3, %rd5;
	@%p12 bra 	$L__BB1_26;
	bra.uni 	$L__BB1_42;
$L__BB1_30:
	setp.lt.s32 	%p4, %r2, 0;
	@%p4 bra 	$L__BB1_35;
$L__BB1_31:
	or.b64  	%rd102, %rd3, %rd78;
	and.b64  	%rd103, %rd102, -4294967296;
	setp.ne.s64 	%p8, %rd103, 0;
	@%p8 bra 	$L__BB1_33;
	cvt.u32.u64 	%r19, %rd78;
	cvt.u32.u64 	%r20, %rd3;
	div.u32 	%r21, %r20, %r19;
	mul.lo.s32 	%r22, %r21, %r19;
	sub.s32 	%r23, %r20, %r22;
	cvt.u64.u32 	%rd249, %r21;
	cvt.u64.u32 	%rd250, %r23;
	bra.uni 	$L__BB1_34;
$L__BB1_33:
	div.u64 	%rd249, %rd3, %rd78;
	mul.lo.s64 	%rd104, %rd249, %rd78;
	sub.s64 	%rd250, %rd3, %rd104;
$L__BB1_34:
	cvt.u32.u64 	%r24, %rd8;
	shr.u64 	%rd105, %rd250, %r24;
	and.b64  	%rd106, %rd250, %rd9;
	mad.lo.s64 	%rd107, %rd249, %rd76, %rd105;
	shl.b64 	%rd108, %rd107, 3;
	add.s64 	%rd109, %rd2, %rd108;
	ld.global.u64 	%rd110, [%rd109];
	cvta.to.global.u64 	%rd111, %rd110;
	shl.b64 	%rd112, %rd249, 3;
	add.s64 	%rd113, %rd1, %rd112;
	ld.global.u64 	%rd114, [%rd113];
	cvta.to.global.u64 	%rd115, %rd114;
	shl.b64 	%rd116, %rd106, 3;
	add.s64 	%rd117, %rd111, %rd116;
	ld.global.u64 	%rd118, [%rd117];
	shl.b64 	%rd119, %rd250, 3;
	add.s64 	%rd120, %rd115, %rd119;
	st.global.u64 	[%rd120], %rd118;
	add.s64 	%rd3, %rd3, %rd4;
	setp.lt.u64 	%p9, %rd3, %rd5;
	@%p9 bra 	$L__BB1_31;
	bra.uni 	$L__BB1_42;
$L__BB1_35:
	or.b64  	%rd82, %rd3, %rd78;
	and.b64  	%rd83, %rd82, -4294967296;
	setp.ne.s64 	%p5, %rd83, 0;
	@%p5 bra 	$L__BB1_37;
	cvt.u32.u64 	%r9, %rd78;
	cvt.u32.u64 	%r10, %rd3;
	div.u32 	%r11, %r10, %r9;
	mul.lo.s32 	%r12, %r11, %r9;
	sub.s32 	%r13, %r10, %r12;
	cvt.u64.u32 	%rd252, %r11;
	cvt.u64.u32 	%rd253, %r13;
	bra.uni 	$L__BB1_38;
$L__BB1_37:
	div.u64 	%rd252, %rd3, %rd78;
	mul.lo.s64 	%rd84, %rd252, %rd78;
	sub.s64 	%rd253, %rd3, %rd84;
$L__BB1_38:
	or.b64  	%rd85, %rd253, %rd77;
	and.b64  	%rd86, %rd85, -4294967296;
	setp.ne.s64 	%p6, %rd86, 0;
	@%p6 bra 	$L__BB1_40;
	cvt.u32.u64 	%r14, %rd77;
	cvt.u32.u64 	%r15, %rd253;
	div.u32 	%r16, %r15, %r14;
	mul.lo.s32 	%r17, %r16, %r14;
	sub.s32 	%r18, %r15, %r17;
	cvt.u64.u32 	%rd254, %r16;
	cvt.u64.u32 	%rd255, %r18;
	bra.uni 	$L__BB1_41;
$L__BB1_40:
	div.u64 	%rd254, %rd253, %rd77;
	mul.lo.s64 	%rd87, %rd254, %rd77;
	sub.s64 	%rd255, %rd253, %rd87;
$L__BB1_41:
	mad.lo.s64 	%rd88, %rd252, %rd76, %rd254;
	shl.b64 	%rd89, %rd88, 3;
	add.s64 	%rd90, %rd2, %rd89;
	ld.global.u64 	%rd91, [%rd90];
	cvta.to.global.u64 	%rd92, %rd91;
	shl.b64 	%rd93, %rd252, 3;
	add.s64 	%rd94, %rd1, %rd93;
	ld.global.u64 	%rd95, [%rd94];
	cvta.to.global.u64 	%rd96, %rd95;
	shl.b64 	%rd97, %rd255, 3;
	add.s64 	%rd98, %rd92, %rd97;
	ld.global.u64 	%rd99, [%rd98];
	shl.b64 	%rd100, %rd253, 3;
	add.s64 	%rd101, %rd96, %rd100;
	st.global.u64 	[%rd101], %rd99;
	add.s64 	%rd3, %rd3, %rd4;
	setp.lt.u64 	%p7, %rd3, %rd5;
	@%p7 bra 	$L__BB1_35;
$L__BB1_42:
	ret;

}
.entry _ZN36_GLOBAL__N__0b762c63_4_k_cu_fff026ee38kvbm_kernels_block_to_universal_kernelI6__halfLNS_11BlockLayoutE0EEEvPKPKT_PKPS3_mmmmmmmm(
	.param .u64 .ptr .align 1 _ZN36_GLOBAL__N__0b762c63_4_k_cu_fff026ee38kvbm_kernels_block_to_universal_kernelI6__halfLNS_11BlockLayoutE0EEEvPKPKT_PKPS3_mmmmmmmm_param_0,
	.param .u64 .ptr .align 1 _ZN36_GLOBAL__N__0b762c63_4_k_cu_fff026ee38kvbm_kernels_block_to_universal_kernelI6__halfLNS_11BlockLayoutE0EEEvPKPKT_PKPS3_mmmmmmmm_param_1,
	.param .u64 _ZN36_GLOBAL__N__0b762c63_4_k_cu_fff026ee38kvbm_kernels_block_to_universal_kernelI6__halfLNS_11BlockLayoutE0EEEvPKPKT_PKPS3_mmmmmmmm_param_2,
	.param .u64 _ZN36_GLOBAL__N__0b762c63_4_k_cu_fff026ee38kvbm_kernels_block_to_universal_kernelI6__halfLNS_11BlockLayoutE0EEEvPKPKT_PKPS3_mmmmmmmm_param_3,
	.param .u64 _ZN36_GLOBAL__N__0b762c63_4_k_cu_fff026ee38kvbm_kernels_block_to_universal_kernelI6__halfLNS_11BlockLayoutE0EEEvPKPKT_PKPS3_mmmmmmmm_param_4,
	.param .u64 _ZN36_GLOBAL__N__0b762c63_4_k_cu_fff026ee38kvbm_kernels_block_to_universal_kernelI6__halfLNS_11BlockLayoutE0EEEvPKPKT_PKPS3_mmmmmmmm_param_5,
	.param .u64 _ZN36_GLOBAL__N__0b762c63_4_k_cu_fff026ee38kvbm_kernels_block_to_universal_kernelI6__halfLNS_11BlockLayoutE0EEEvPKPKT_PKPS3_mmmmmmmm_param_6,
	.param .u64 _ZN36_GLOBAL__N__0b762c63_4_k_cu_fff026ee38kvbm_kernels_block_to_universal_kernelI6__halfLNS_11BlockLayoutE0EEEvPKPKT_PKPS3_mmmmmmmm_param_7,
	.param .u64 _ZN36_GLOBAL__N__0b762c63_4_k_cu_fff026ee38kvbm_kernels_block_to_universal_kernelI6__halfLNS_11BlockLayoutE0EEEvPKPKT_PKPS3_mmmmmmmm_param_8,
	.param .u64 _ZN36_GLOBAL__N__0b762c63_4_k_cu_fff026ee38kvbm_kernels_block_to_universal_kernelI6__halfLNS_11BlockLayoutE0EEEvPKPKT_PKPS3_mmmmmmmm_param_9
)
{
	.reg .pred 	%p<8>;
	.reg .b16 	%rs<2>;
	.reg .b32 	%r<32>;
	.reg .b64 	%rd<91>;

	ld.param.u64 	%rd45, [_ZN36_GLOBAL__N__0b762c63_4_k_cu_fff026ee38kvbm_kernels_block_to_universal_kernelI6__halfLNS_11BlockLayoutE0EEEvPKPKT_PKPS3_mmmmmmmm_param_0];
	ld.param.u64 	%rd46, [_ZN36_GLOBAL__N__0b762c63_4_k_cu_fff026ee38kvbm_kernels_block_to_universal_kernelI6__halfLNS_11BlockLayoutE0EEEvPKPKT_PKPS3_mmmmmmmm_param_1];
	ld.param.u64 	%rd39, [_ZN36_GLOBAL__N__0b762c63_4_k_cu_fff026ee38kvbm_kernels_block_to_universal_kernelI6__halfLNS_11BlockLayoutE0EEEvPKPKT_PKPS3_mmmmmmmm_param_3];
	ld.param.u64 	%rd47, [_ZN36_GLOBAL__N__0b762c63_4_k_cu_fff026ee38kvbm_kernels_block_to_universal_kernelI6__halfLNS_11BlockLayoutE0EEEvPKPKT_PKPS3_mmmmmmmm_param_4];
	ld.param.u64 	%rd40, [_ZN36_GLOBAL__N__0b762c63_4_k_cu_fff026ee38kvbm_kernels_block_to_universal_kernelI6__halfLNS_11BlockLayoutE0EEEvPKPKT_PKPS3_mmmmmmmm_param_5];
	ld.param.u64 	%rd41, [_ZN36_GLOBAL__N__0b762c63_4_k_cu_fff026ee38kvbm_kernels_block_to_universal_kernelI6__halfLNS_11BlockLayoutE0EEEvPKPKT_PKPS3_mmmmmmmm_param_6];
	ld.param.u64 	%rd42, [_ZN36_GLOBAL__N__0b762c63_4_k_cu_fff026ee38kvbm_kernels_block_to_universal_kernelI6__halfLNS_11BlockLayoutE0EEEvPKPKT_PKPS3_mmmmmmmm_param_7];
	ld.param.u64 	%rd43, [_ZN36_GLOBAL__N__0b762c63_4_k_cu_fff026ee38kvbm_kernels_block_to_universal_kernelI6__halfLNS_11BlockLayoutE0EEEvPKPKT_PKPS3_mmmmmmmm_param_8];
	ld.param.u64 	%rd44, [_ZN36_GLOBAL__N__0b762c63_4_k_cu_fff026ee38kvbm_kernels_block_to_universal_kernelI6__halfLNS_11BlockLayoutE0EEEvPKPKT_PKPS3_mmmmmmmm_param_9];
	cvta.to.global.u64 	%rd1, %rd46;
	cvta.to.global.u64 	%rd2, %rd45;
	mov.u32 	%r1, %ctaid.x;
	mov.u32 	%r2, %ntid.x;
	mov.u32 	%r3, %tid.x;
	mad.lo.s32 	%r4, %r1, %r2, %r3;
	cvt.u64.u32 	%rd80, %r4;
	mov.u32 	%r5, %nctaid.x;
	mul.lo.s32 	%r6, %r2, %r5;
	cvt.u64.u32 	%rd4, %r6;
	mul.lo.s64 	%rd5, %rd47, %rd39;
	setp.le.u64 	%p1, %rd5, %rd80;
	@%p1 bra 	$L__BB2_17;
$L__BB2_1:
	or.b64  	%rd48, %rd80, %rd39;
	and.b64  	%rd49, %rd48, -4294967296;
	setp.ne.s64 	%p2, %rd49, 0;
	@%p2 bra 	$L__BB2_3;
	cvt.u32.u64 	%r7, %rd39;
	cvt.u32.u64 	%r8, %rd80;
	div.u32 	%r9, %r8, %r7;
	mul.lo.s32 	%r10, %r9, %r7;
	sub.s32 	%r11, %r8, %r10;
	cvt.u64.u32 	%rd81, %r9;
	cvt.u64.u32 	%rd82, %r11;
	bra.uni 	$L__BB2_4;
$L__BB2_3:
	div.u64 	%rd81, %rd80, %rd39;
	mul.lo.s64 	%rd50, %rd81, %rd39;
	sub.s64 	%rd82, %rd80, %rd50;
$L__BB2_4:
	or.b64  	%rd51, %rd82, %rd44;
	and.b64  	%rd52, %rd51, -4294967296;
	setp.ne.s64 	%p3, %rd52, 0;
	@%p3 bra 	$L__BB2_6;
	cvt.u32.u64 	%r12, %rd44;
	cvt.u32.u64 	%r13, %rd82;
	div.u32 	%r14, %r13, %r12;
	mul.lo.s32 	%r15, %r14, %r12;
	sub.s32 	%r16, %r13, %r15;
	cvt.u64.u32 	%rd83, %r14;
	cvt.u64.u32 	%rd84, %r16;
	bra.uni 	$L__BB2_7;
$L__BB2_6:
	div.u64 	%rd83, %rd82, %rd44;
	mul.lo.s64 	%rd53, %rd83, %rd44;
	sub.s64 	%rd84, %rd82, %rd53;
$L__BB2_7:
	or.b64  	%rd54, %rd83, %rd43;
	and.b64  	%rd55, %rd54, -4294967296;
	setp.ne.s64 	%p4, %rd55, 0;
	@%p4 bra 	$L__BB2_9;
	cvt.u32.u64 	%r17, %rd43;
	cvt.u32.u64 	%r18, %rd83;
	div.u32 	%r19, %r18, %r17;
	mul.lo.s32 	%r20, %r19, %r17;
	sub.s32 	%r21, %r18, %r20;
	cvt.u64.u32 	%rd85, %r19;
	cvt.u64.u32 	%rd86, %r21;
	bra.uni 	$L__BB2_10;
$L__BB2_9:
	div.u64 	%rd85, %rd83, %rd43;
	mul.lo.s64 	%rd56, %rd85, %rd43;
	sub.s64 	%rd86, %rd83, %rd56;
$L__BB2_10:
	or.b64  	%rd57, %rd85, %rd42;
	and.b64  	%rd58, %rd57, -4294967296;
	setp.ne.s64 	%p5, %rd58, 0;
	@%p5 bra 	$L__BB2_12;
	cvt.u32.u64 	%r22, %rd42;
	cvt.u32.u64 	%r23, %rd85;
	div.u32 	%r24, %r23, %r22;
	mul.lo.s32 	%r25, %r24, %r22;
	sub.s32 	%r26, %r23, %r25;
	cvt.u64.u32 	%rd87, %r24;
	cvt.u64.u32 	%rd88, %r26;
	bra.uni 	$L__BB2_13;
$L__BB2_12:
	div.u64 	%rd87, %rd85, %rd42;
	mul.lo.s64 	%rd59, %rd87, %rd42;
	sub.s64 	%rd88, %rd85, %rd59;
$L__BB2_13:
	or.b64  	%rd60, %rd87, %rd41;
	and.b64  	%rd61, %rd60, -4294967296;
	setp.ne.s64 	%p6, %rd61, 0;
	@%p6 bra 	$L__BB2_15;
	cvt.u32.u64 	%r27, %rd41;
	cvt.u32.u64 	%r28, %rd87;
	div.u32 	%r29, %r28, %r27;
	mul.lo.s32 	%r30, %r29, %r27;
	sub.s32 	%r31, %r28, %r30;
	cvt.u64.u32 	%rd89, %r29;
	cvt.u64.u32 	%rd90, %r31;
	bra.uni 	$L__BB2_16;
$L__BB2_15:
	div.u64 	%rd89, %rd87, %rd41;
	mul.lo.s64 	%rd62, %rd89, %rd41;
	sub.s64 	%rd90, %rd87, %rd62;
$L__BB2_16:
	ld.param.u64 	%rd79, [_ZN36_GLOBAL__N__0b762c63_4_k_cu_fff026ee38kvbm_kernels_block_to_universal_kernelI6__halfLNS_11BlockLayoutE0EEEvPKPKT_PKPS3_mmmmmmmm_param_2];
	mad.lo.s64 	%rd63, %rd81, %rd79, %rd88;
	mad.lo.s64 	%rd64, %rd90, %rd42, %rd63;
	shl.b64 	%rd65, %rd64, 3;
	add.s64 	%rd66, %rd2, %rd65;
	ld.global.u64 	%rd67, [%rd66];
	cvta.to.global.u64 	%rd68, %rd67;
	mad.lo.s64 	%rd69, %rd86, %rd40, %rd89;
	mad.lo.s64 	%rd70, %rd69, %rd44, %rd84;
	shl.b64 	%rd71, %rd81, 3;
	add.s64 	%rd72, %rd1, %rd71;
	ld.global.u64 	%rd73, [%rd72];
	cvta.to.global.u64 	%rd74, %rd73;
	shl.b64 	%rd75, %rd82, 1;
	add.s64 	%rd76, %rd74, %rd75;
	shl.b64 	%rd77, %rd70, 1;
	add.s64 	%rd78, %rd68, %rd77;
	ld.global.u16 	%rs1, [%rd78];
	st.global.u16 	[%rd76], %rs1;
	add.s64 	%rd80, %rd80, %rd4;
	setp.lt.u64 	%p7, %rd80, %rd5;
	@%p7 bra 	$L__BB2_1;
$L__BB2_17:
	ret;

}
.entry _ZN36_GLOBAL__N__0b762c63_4_k_cu_fff026ee38kvbm_kernels_block_to_universal_kernelI6__halfLNS_11BlockLayoutE1EEEvPKPKT_PKPS3_mmmmmmmm(
	.param .u64 .ptr .align 1 _ZN36_GLOBAL__N__0b762c63_4_k_cu_fff026ee38kvbm_kernels_block_to_universal_kernelI6__halfLNS_11BlockLayoutE1EEEvPKPKT_PKPS3_mmmmmmmm_param_0,
	.param .u64 .ptr .align 1 _ZN36_GLOBAL__N__0b762c63_4_k_cu_fff026ee38kvbm_kernels_block_to_universal_kernelI6__halfLNS_11BlockLayoutE1EEEvPKPKT_PKPS3_mmmmmmmm_param_1,
	.param .u64 _ZN36_GLOBAL__N__0b762c63_4_k_cu_fff026ee38kvbm_kernels_block_to_universal_kernelI6__halfLNS_11BlockLayoutE1EEEvPKPKT_PKPS3_mmmmmmmm_param_2,
	.param .u64 _ZN36_GLOBAL__N__0b762c63_4_k_cu_fff026ee38kvbm_kernels_block_to_universal_kernelI6__halfLNS_11BlockLayoutE1EEEvPKPKT_PKPS3_mmmmmmmm_param_3,
	.param .u64 _ZN36_GLOBAL__N__0b762c63_4_k_cu_fff026ee38kvbm_kernels_block_to_universal_kernelI6__halfLNS_11BlockLayoutE1EEEvPKPKT_PKPS3_mmmmmmmm_param_4,
	.param .u64 _ZN36_GLOBAL__N__0b762c63_4_k_cu_fff026ee38kvbm_kernels_block_to_universal_kernelI6__halfLNS_11BlockLayoutE1EEEvPKPKT_PKPS3_mmmmmmmm_param_5,
	.param .u64 _ZN36_GLOBAL__N__0b762c63_4_k_cu_fff026ee38kvbm_kernels_block_to_universal_kernelI6__halfLNS_11BlockLayoutE1EEEvPKPKT_PKPS3_mmmmmmmm_param_6,
	.param .u64 _ZN36_GLOBAL__N__0b762c63_4_k_cu_fff026ee38kvbm_kernels_block_to_universal_kernelI6__halfLNS_11BlockLayoutE1EEEvPKPKT_PKPS3_mmmmmmmm_param_7,
	.param .u64 _ZN36_GLOBAL__N__0b762c63_4_k_cu_fff026ee38kvbm_kernels_block_to_universal_kernelI6__halfLNS_11BlockLayoutE1EEEvPKPKT_PKPS3_mmmmmmmm_param_8,
	.param .u64 _ZN36_GLOBAL__N__0b762c63_4_k_cu_fff026ee38kvbm_kernels_block_to_universal_kernelI6__halfLNS_11BlockLayoutE1EEEvPKPKT_PKPS3_mmmmmmmm_param_9
)
{
	.reg .pred 	%p<8>;
	.reg .b16 	%rs<2>;
	.reg .b32 	%r<33>;
	.reg .b64 	%rd<92>;

	ld.param.u64 	%rd38, [_ZN36_GLOBAL__N__0b762c63_4_k_cu_fff026ee38kvbm_kernels_block_to_universal_kernelI6__halfLNS_11BlockLayoutE1EEEvPKPKT_PKPS3_mmmmmmmm_param_3];
	ld.param.u64 	%rd43, [_ZN36_GLOBAL__N__0b762c63_4_k_cu_fff026ee38kvbm_kernels_block_to_universal_kernelI6__halfLNS_11BlockLayoutE1EEEvPKPKT_PKPS3_mmmmmmmm_param_4];
	ld.param.u64 	%rd39, [_ZN36_GLOBAL__N__0b762c63_4_k_cu_fff026ee38kvbm_kernels_block_to_universal_kernelI6__halfLNS_11BlockLayoutE1EEEvPKPKT_PKPS3_mmmmmmmm_param_6];
	ld.param.u64 	%rd40, [_ZN36_GLOBAL__N__0b762c63_4_k_cu_fff026ee38kvbm_kernels_block_to_universal_kernelI6__halfLNS_11BlockLayoutE1EEEvPKPKT_PKPS3_mmmmmmmm_param_7];
	ld.param.u64 	%rd41, [_ZN36_GLOBAL__N__0b762c63_4_k_cu_fff026ee38kvbm_kernels_block_to_universal_kernelI6__halfLNS_11BlockLayoutE1EEEvPKPKT_PKPS3_mmmmmmmm_param_8];
	ld.param.u64 	%rd42, [_ZN36_GLOBAL__N__0b762c63_4_k_cu_fff026ee38kvbm_kernels_block_to_universal_kernelI6__halfLNS_11BlockLayoutE1EEEvPKPKT_PKPS3_mmmmmmmm_param_9];
	mov.u32 	%r1, %ctaid.x;
	mov.u32 	%r2, %ntid.x;
	mov.u32 	%r3, %tid.x;
	mad.lo.s32 	%r4, %r1, %r2, %r3;
	cvt.u64.u32 	%rd81, %r4;
	mul.lo.s64 	%rd2, %rd43, %rd38;
	setp.le.u64 	%p1, %rd2, %rd81;
	@%p1 bra 	$L__BB3_17;
$L__BB3_1:
	or.b64  	%rd44, %rd81, %rd38;
	and.b64  	%rd45, %rd44, -4294967296;
	setp.ne.s64 	%p2, %rd45, 0;
	@%p2 bra 	$L__BB3_3;
	cvt.u32.u64 	%r5, %rd38;
	cvt.u32.u64 	%r6, %rd81;
	div.u32 	%r7, %r6, %r5;
	mul.lo.s32 	%r8, %r7, %r5;
	sub.s32 	%r9, %r6, %r8;
	cvt.u64.u32 	%rd82, %r7;
	cvt.u64.u32 	%rd83, %r9;
	bra.uni 	$L__BB3_4;
$L__BB3_3:
	div.u64 	%rd82, %rd81, %rd38;
	mul.lo.s64 	%rd46, %rd82, %rd38;
	sub.s64 	%rd83, %rd81, %rd46;
$L__BB3_4:
	or.b64  	%rd47, %rd83, %rd42;
	and.b64  	%rd48, %rd47, -4294967296;
	setp.ne.s64 	%p3, %rd48, 0;
	@%p3 bra 	$L__BB3_6;
	cvt.u32.u64 	%r10, %rd42;
	cvt.u32.u64 	%r11, %rd83;
	div.u32 	%r12, %r11, %r10;
	mul.lo.s32 	%r13, %r12, %r10;
	sub.s32 	%r14, %r11, %r13;
	cvt.u64.u32 	%rd84, %r12;
	cvt.u64.u32 	%rd85, %r14;
	bra.uni 	$L__BB3_7;
$L__BB3_6:
	div.u64 	%rd84, %rd83, %rd42;
	mul.lo.s64 	%rd49, %rd84, %rd42;
	sub.s64 	%rd85, %rd83, %rd49;
$L__BB3_7:
	or.b64  	%rd50, %rd84, %rd41;
	and.b64  	%rd51, %rd50, -4294967296;
	setp.ne.s64 	%p4, %rd51, 0;
	@%p4 bra 	$L__BB3_9;
	cvt.u32.u64 	%r15, %rd41;
	cvt.u32.u64 	%r16, %rd84;
	div.u32 	%r17, %r16, %r15;
	mul.lo.s32 	%r18, %r17, %r15;
	sub.s32 	%r19, %r16, %r18;
	cvt.u64.u32 	%rd86, %r17;
	cvt.u64.u32 	%rd87, %r19;
	bra.uni 	$L__BB3_10;
$L__BB3_9:
	div.u64 	%rd86, %rd84, %rd41;
	mul.lo.s64 	%rd52, %rd86, %rd41;
	sub.s64 	%rd87, %rd84, %rd52;
$L__BB3_10:
	or.b64  	%rd53, %rd86, %rd40;
	and.b64  	%rd54, %rd53, -4294967296;
	setp.ne.s64 	%p5, %rd54, 0;
	@%p5 bra 	$L__BB3_12;
	cvt.u32.u64 	%r20, %rd40;
	cvt.u32.u64 	%r21, %rd86;
	div.u32 	%r22, %r21, %r20;
	mul.lo.s32 	%r23, %r22, %r20;
	sub.s32 	%r24, %r21, %r23;
	cvt.u64.u32 	%rd88, %r22;
	cvt.u64.u32 	%rd89, %r24;
	bra.uni 	$L__BB3_13;
$L__BB3_12:
	div.u64 	%rd88, %rd86, %rd40;
	mul.lo.s64 	%rd55, %rd88, %rd40;
	sub.s64 	%rd89, %rd86, %rd55;
$L__BB3_13:
	or.b64  	%rd56, %rd88, %rd39;
	and.b64  	%rd57, %rd56, -4294967296;
	setp.ne.s64 	%p6, %rd57, 0;
	@%p6 bra 	$L__BB3_15;
	cvt.u32.u64 	%r25, %rd39;
	cvt.u32.u64 	%r26, %rd88;
	div.u32 	%r27, %r26, %r25;
	mul.lo.s32 	%r28, %r27, %r25;
	sub.s32 	%r29, %r26, %r28;
	cvt.u64.u32 	%rd90, %r27;
	cvt.u64.u32 	%rd91, %r29;
	bra.uni 	$L__BB3_16;
$L__BB3_15:
	div.u64 	%rd90, %rd88, %rd39;
	mul.lo.s64 	%rd58, %rd90, %rd39;
	sub.s64 	%rd91, %rd88, %rd58;
$L__BB3_16:
	ld.param.u64 	%rd80, [_ZN36_GLOBAL__N__0b762c63_4_k_cu_fff026ee38kvbm_kernels_block_to_universal_kernelI6__halfLNS_11BlockLayoutE1EEEvPKPKT_PKPS3_mmmmmmmm_param_2];
	ld.param.u64 	%rd79, [_ZN36_GLOBAL__N__0b762c63_4_k_cu_fff026ee38kvbm_kernels_block_to_universal_kernelI6__halfLNS_11BlockLayoutE1EEEvPKPKT_PKPS3_mmmmmmmm_param_1];
	ld.param.u64 	%rd78, [_ZN36_GLOBAL__N__0b762c63_4_k_cu_fff026ee38kvbm_kernels_block_to_universal_kernelI6__halfLNS_11BlockLayoutE1EEEvPKPKT_PKPS3_mmmmmmmm_param_0];
	mad.lo.s64 	%rd59, %rd82, %rd80, %rd89;
	mad.lo.s64 	%rd60, %rd91, %rd40, %rd59;
	cvta.to.global.u64 	%rd61, %rd78;
	shl.b64 	%rd62, %rd60, 3;
	add.s64 	%rd63, %rd61, %rd62;
	ld.global.u64 	%rd64, [%rd63];
	cvta.to.global.u64 	%rd65, %rd64;
	mad.lo.s64 	%rd66, %rd90, %rd41, %rd87;
	mad.lo.s64 	%rd67, %rd66, %rd42, %rd85;
	cvta.to.global.u64 	%rd68, %rd79;
	shl.b64 	%rd69, %rd82, 3;
	add.s64 	%rd70, %rd68, %rd69;
	ld.global.u64 	%rd71, [%rd70];
	cvta.to.global.u64 	%rd72, %rd71;
	shl.b64 	%rd73, %rd83, 1;
	add.s64 	%rd74, %rd72, %rd73;
	shl.b64 	%rd75, %rd67, 1;
	add.s64 	%rd76, %rd65, %rd75;
	ld.global.u16 	%rs1, [%rd76];
	st.global.u16 	[%rd74], %rs1;
	mov.u32 	%r30, %ntid.x;
	mov.u32 	%r31, %nctaid.x;
	mul.lo.s32 	%r32, %r30, %r31;
	cvt.u64.u32 	%rd77, %r32;
	add.s64 	%rd81, %rd81, %rd77;
	setp.lt.u64 	%p7, %rd81, %rd2;
	@%p7 bra 	$L__BB3_1;
$L__BB3_17:
	ret;

}
.entry _ZN36_GLOBAL__N__0b762c63_4_k_cu_fff026ee38kvbm_kernels_block_to_universal_kernelI13__nv_bfloat16LNS_11BlockLayoutE0EEEvPKPKT_PKPS3_mmmmmmmm(
	.param .u64 .ptr .align 1 _ZN36_GLOBAL__N__0b762c63_4_k_cu_fff026ee38kvbm_kernels_block_to_universal_kernelI13__nv_bfloat16LNS_11BlockLayoutE0EEEvPKPKT_PKPS3_mmmmmmmm_param_0,
	.param .u64 .ptr .align 1 _ZN36_GLOBAL__N__0b762c63_4_k_cu_fff026ee38kvbm_kernels_block_to_universal_kernelI13__nv_bfloat16LNS_11BlockLayoutE0EEEvPKPKT_PKPS3_mmmmmmmm_param_1,
	.param .u64 _ZN36_GLOBAL__N__0b762c63_4_k_cu_fff026ee38kvbm_kernels_block_to_universal_kernelI13__nv_bfloat16LNS_11BlockLayoutE0EEEvPKPKT_PKPS3_mmmmmmmm_param_2,
	.param .u64 _ZN36_GLOBAL__N__0b762c63_4_k_cu_fff026ee38kvbm_kernels_block_to_universal_kernelI13__nv_bfloat16LNS_11BlockLayoutE0EEEvPKPKT_PKPS3_mmmmmmmm_param_3,
	.param .u64 _ZN36_GLOBAL__N__0b762c63_4_k_cu_fff026ee38kvbm_kernels_block_to_universal_kernelI13__nv_bfloat16LNS_11BlockLayoutE0EEEvPKPKT_PKPS3_mmmmmmmm_param_4,
	.param .u64 _ZN36_GLOBAL__N__0b762c63_4_k_cu_fff026ee38kvbm_kernels_block_to_universal_kernelI13__nv_bfloat16LNS_11BlockLayoutE0EEEvPKPKT_PKPS3_mmmmmmmm_param_5,
	.param .u64 _ZN36_GLOBAL__N__0b762c63_4_k_cu_fff026ee38kvbm_kernels_block_to_universal_kernelI13__nv_bfloat16LNS_11BlockLayoutE0EEEvPKPKT_PKPS3_mmmmmmmm_param_6,
	.param .u64 _ZN36_GLOBAL__N__0b762c63_4_k_cu_fff026ee38kvbm_kernels_block_to_universal_kernelI13__nv_bfloat16LNS_11BlockLayoutE0EEEvPKPKT_PKPS3_mmmmmmmm_param_7,
	.param .u64 _ZN36_GLOBAL__N__0b762c63_4_k_cu_fff026ee38kvbm_kernels_block_to_universal_kernelI13__nv_bfloat16LNS_11BlockLayoutE0EEEvPKPKT_PKPS3_mmmmmmmm_param_8,
	.param .u64 _ZN36_GLOBAL__N__0b762c63_4_k_cu_fff026ee38kvbm_kernels_block_to_universal_kernelI13__nv_bfloat16LNS_11BlockLayoutE0EEEvPKPKT_PKPS3_mmmmmmmm_param_9
)
{
	.reg .pred 	%p<8>;
	.reg .b16 	%rs<2>;
	.reg .b32 	%r<32>;
	.reg .b64 	%rd<91>;

	ld.param.u64 	%rd45, [_ZN36_GLOBAL__N__0b762c63_4_k_cu_fff026ee38kvbm_kernels_block_to_universal_kernelI13__nv_bfloat16LNS_11BlockLayoutE0EEEvPKPKT_PKPS3_mmmmmmmm_param_0];
	ld.param.u64 	%rd46, [_ZN36_GLOBAL__N__0b762c63_4_k_cu_fff026ee38kvbm_kernels_block_to_universal_kernelI13__nv_bfloat16LNS_11BlockLayoutE0EEEvPKPKT_PKPS3_mmmmmmmm_param_1];
	ld.param.u64 	%rd39, [_ZN36_GLOBAL__N__0b762c63_4_k_cu_fff026ee38kvbm_kernels_block_to_universal_kernelI13__nv_bfloat16LNS_11BlockLayoutE0EEEvPKPKT_PKPS3_mmmmmmmm_param_3];
	ld.param.u64 	%rd47, [_ZN36_GLOBAL__N__0b762c63_4_k_cu_fff026ee38kvbm_kernels_block_to_universal_kernelI13__nv_bfloat16LNS_11BlockLayoutE0EEEvPKPKT_PKPS3_mmmmmmmm_param_4];
	ld.param.u64 	%rd40, [_ZN36_GLOBAL__N__0b762c63_4_k_cu_fff026ee38kvbm_kernels_block_to_universal_kernelI13__nv_bfloat16LNS_11BlockLayoutE0EEEvPKPKT_PKPS3_mmmmmmmm_param_5];
	ld.param.u64 	%rd41, [_ZN36_GLOBAL__N__0b762c63_4_k_cu_fff026ee38kvbm_kernels_block_to_universal_kernelI13__nv_bfloat16LNS_11BlockLayoutE0EEEvPKPKT_PKPS3_mmmmmmmm_param_6];
	ld.param.u64 	%rd42, [_ZN36_GLOBAL__N__0b762c63_4_k_cu_fff026ee38kvbm_kernels_block_to_universal_kernelI13__nv_bfloat16LNS_11BlockLayoutE0EEEvPKPKT_PKPS3_mmmmmmmm_param_7];
	ld.param.u64 	%rd43, [_ZN36_GLOBAL__N__0b762c63_4_k_cu_fff026ee38kvbm_kernels_block_to_universal_kernelI13__nv_bfloat16LNS_11BlockLayoutE0EEEvPKPKT_PKPS3_mmmmmmmm_param_8];
	ld.param.u64 	%rd44, [_ZN36_GLOBAL__N__0b762c63_4_k_cu_fff026ee38kvbm_kernels_block_to_universal_kernelI13__nv_bfloat16LNS_11BlockLayoutE0EEEvPKPKT_PKPS3_mmmmmmmm_param_9];
	cvta.to.global.u64 	%rd1, %rd46;
	cvta.to.global.u64 	%rd2, %rd45;
	mov.u32 	%r1, %ctaid.x;
	mov.u32 	%r2, %ntid.x;
	mov.u32 	%r3, %tid.x;
	mad.lo.s32 	%r4, %r1, %r2, %r3;
	cvt.u64.u32 	%rd80, %r4;
	mov.u32 	%r5, %nctaid.x;
	mul.lo.s32 	%r6, %r2, %r5;
	cvt.u64.u32 	%rd4, %r6;
	mul.lo.s64 	%rd5, %rd47, %rd39;
	setp.le.u64 	%p1, %rd5, %rd80;
	@%p1 bra 	$L__BB4_17;
$L__BB4_1:
	or.b64  	%rd48, %rd80, %rd39;
	and.b64  	%rd49, %rd48, -4294967296;
	setp.ne.s64 	%p2, %rd49, 0;
	@%p2 bra 	$L__BB4_3;
	cvt.u32.u64 	%r7, %rd39;
	cvt.u32.u64 	%r8, %rd80;
	div.u32 	%r9, %r8, %r7;
	mul.lo.s32 	%r10, %r9, %r7;
	sub.s32 	%r11, %r8, %r10;
	cvt.u64.u32 	%rd81, %r9;
	cvt.u64.u32 	%rd82, %r11;
	bra.uni 	$L__BB4_4;
$L__BB4_3:
	div.u64 	%rd81, %rd80, %rd39;
	mul.lo.s64 	%rd50, %rd81, %rd39;
	sub.s64 	%rd82, %rd80, %rd50;
$L__BB4_4:
	or.b64  	%rd51, %rd82, %rd44;
	and.b64  	%rd52, %rd51, -4294967296;
	setp.ne.s64 	%p3, %rd52, 0;
	@%p3 bra 	$L__BB4_6;
	cvt.u32.u64 	%r12, %rd44;
	cvt.u32.u64 	%r13, %rd82;
	div.u32 	%r14, %r13, %r12;
	mul.lo.s32 	%r15, %r14, %r12;
	sub.s32 	%r16, %r13, %r15;
	cvt.u64.u32 	%rd83, %r14;
	cvt.u64.u32 	%rd84, %r16;
	bra.uni 	$L__BB4_7;
$L__BB4_6:
	div.u64 	%rd83, %rd82, %rd44;
	mul.lo.s64 	%rd53, %rd83, %rd44;
	sub.s64 	%rd84, %rd82, %rd53;
$L__BB4_7:
	or.b64  	%rd54, %rd83, %rd43;
	and.b64  	%rd55, %rd54, -4294967296;
	setp.ne.s64 	%p4, %rd55, 0;
	@%p4 bra 	$L__BB4_9;
	cvt.u32.u64 	%r17, %rd43;
	cvt.u32.u64 	%r18, %rd83;
	div.u32 	%r19, %r18, %r17;
	mul.lo.s32 	%r20, %r19, %r17;
	sub.s32 	%r21, %r18, %r20;
	cvt.u64.u32 	%rd85, %r19;
	cvt.u64.u32 	%rd86, %r21;
	bra.uni 	$L__BB4_10;
$L__BB4_9:
	div.u64 	%rd85, %rd83, %rd43;
	mul.lo.s64 	%rd56, %rd85, %rd43;
	sub.s64 	%rd86, %rd83, %rd56;
$L__BB4_10:
	or.b64  	%rd57, %rd85, %rd42;
	and.b64  	%rd58, %rd57, -4294967296;
	setp.ne.s64 	%p5, %rd58, 0;
	@%p5 bra 	$L__BB4_12;
	cvt.u32.u64 	%r22, %rd42;
	cvt.u32.u64 	%r23, %rd85;
	div.u32 	%r24, %r23, %r22;
	mul.lo.s32 	%r25, %r24, %r22;
	sub.s32 	%r26, %r23, %r25;
	cvt.u64.u32 	%rd87, %r24;
	cvt.u64.u32 	%rd88, %r26;
	bra.uni 	$L__BB4_13;
$L__BB4_12:
	div.u64 	%rd87, %rd85, %rd42;
	mul.lo.s64 	%rd59, %rd87, %rd42;
	sub.s64 	%rd88, %rd85, %rd59;
$L__BB4_13:
	or.b64  	%rd60, %rd87, %rd41;
	and.b64  	%rd61, %rd60, -4294967296;
	setp.ne.s64 	%p6, %rd61, 0;
	@%p6 bra 	$L__BB4_15;
	cvt.u32.u64 	%r27, %rd41;
	cvt.u32.u64 	%r28, %rd87;
	div.u32 	%r29, %r28, %r27;
	mul.lo.s32 	%r30, %r29, %r27;
	sub.s32 	%r31, %r28, %r30;
	cvt.u64.u32 	%rd89, %r29;
	cvt.u64.u32 	%rd90, %r31;
	bra.uni 	$L__BB4_16;
$L__BB4_15:
	div.u64 	%rd89, %rd87, %rd41;
	mul.lo.s64 	%rd62, %rd89, %rd41;
	sub.s64 	%rd90, %rd87, %rd62;
$L__BB4_16:
	ld.param.u64 	%rd79, [_ZN36_GLOBAL__N__0b762c63_4_k_cu_fff026ee38kvbm_kernels_block_to_universal_kernelI13__nv_bfloat16LNS_11BlockLayoutE0EEEvPKPKT_PKPS3_mmmmmmmm_param_2];
	mad.lo.s64 	%rd63, %rd81, %rd79, %rd88;
	mad.lo.s64 	%rd64, %rd90, %rd42, %rd63;
	shl.b64 	%rd65, %rd64, 3;
	add.s64 	%rd66, %rd2, %rd65;
	ld.global.u64 	%rd67, [%rd66];
	cvta.to.global.u64 	%rd68, %rd67;
	mad.lo.s64 	%rd69, %rd86, %rd40, %rd89;
	mad.lo.s64 	%rd70, %rd69, %rd44, %rd84;
	shl.b64 	%rd71, %rd81, 3;
	add.s64 	%rd72, %rd1, %rd71;
	ld.global.u64 	%rd73, [%rd72];
	cvta.to.global.u64 	%rd74, %rd73;
	shl.b64 	%rd75, %rd82, 1;
	add.s64 	%rd76, %rd74, %rd75;
	shl.b64 	%rd77, %rd70, 1;
	add.s64 	%rd78, %rd68, %rd77;
	ld.global.u16 	%rs1, [%rd78];
	st.global.u16 	[%rd76], %rs1;
	add.s64 	%rd80, %rd80, %rd4;
	setp.lt.u64 	%p7, %rd80, %rd5;
	@%p7 bra 	$L__BB4_1;
$L__BB4_17:
	ret;

}
.entry _ZN36_GLOBAL__N__0b762c63_4_k_cu_fff026ee38kvbm_kernels_block_to_universal_kernelI13__nv_bfloat16LNS_11BlockLayoutE1EEEvPKPKT_PKPS3_mmmmmmmm(
	.param .u64 .ptr .align 1 _ZN36_GLOBAL__N__0b762c63_4_k_cu_fff026ee38kvbm_kernels_block_to_universal_kernelI13__nv_bfloat16LNS_11BlockLayoutE1EEEvPKPKT_PKPS3_mmmmmmmm_param_0,
	.param .u64 .ptr .align 1 _ZN36_GLOBAL__N__0b762c63_4_k_cu_fff026ee38kvbm_kernels_block_to_universal_kernelI13__nv_bfloat16LNS_11BlockLayoutE1EEEvPKPKT_PKPS3_mmmmmmmm_param_1,
	.param .u64 _ZN36_GLOBAL__N__0b762c63_4_k_cu_fff026ee38kvbm_kernels_block_to_universal_kernelI13__nv_bfloat16LNS_11BlockLayoutE1EEEvPKPKT_PKPS3_mmmmmmmm_param_2,
	.param .u64 _ZN36_GLOBAL__N__0b762c63_4_k_cu_fff026ee38kvbm_kernels_block_to_universal_kernelI13__nv_bfloat16LNS_11BlockLayoutE1EEEvPKPKT_PKPS3_mmmmmmmm_param_3,
	.param .u64 _ZN36_GLOBAL__N__0b762c63_4_k_cu_fff026ee38kvbm_kernels_block_to_universal_kernelI13__nv_bfloat16LNS_11BlockLayoutE1EEEvPKPKT_PKPS3_mmmmmmmm_param_4,
	.param .u64 _ZN36_GLOBAL__N__0b762c63_4_k_cu_fff026ee38kvbm_kernels_block_to_universal_kernelI13__nv_bfloat16LNS_11BlockLayoutE1EEEvPKPKT_PKPS3_mmmmmmmm_param_5,
	.param .u64 _ZN36_GLOBAL__N__0b762c63_4_k_cu_fff026ee38kvbm_kernels_block_to_universal_kernelI13__nv_bfloat16LNS_11BlockLayoutE1EEEvPKPKT_PKPS3_mmmmmmmm_param_6,
	.param .u64 _ZN36_GLOBAL__N__0b762c63_4_k_cu_fff026ee38kvbm_kernels_block_to_universal_kernelI13__nv_bfloat16LNS_11BlockLayoutE1EEEvPKPKT_PKPS3_mmmmmmmm_param_7,
	.param .u64 _ZN36_GLOBAL__N__0b762c63_4_k_cu_fff026ee38kvbm_kernels_block_to_universal_kernelI13__nv_bfloat16LNS_11BlockLayoutE1EEEvPKPKT_PKPS3_mmmmmmmm_param_8,
	.param .u64 _ZN36_GLOBAL__N__0b762c63_4_k_cu_fff026ee38kvbm_kernels_block_to_universal_kernelI13__nv_bfloat16LNS_11BlockLayoutE1EEEvPKPKT_PKPS3_mmmmmmmm_param_9
)
{
	.reg .pred 	%p<8>;
	.reg .b16 	%rs<2>;
	.reg .b32 	%r<33>;
	.reg .b64 	%rd<92>;

	ld.param.u64 	%rd38, [_ZN36_GLOBAL__N__0b762c63_4_k_cu_fff026ee38kvbm_kernels_block_to_universal_kernelI13__nv_bfloat16LNS_11BlockLayoutE1EEEvPKPKT_PKPS3_mmmmmmmm_param_3];
	ld.param.u64 	%rd43, [_ZN36_GLOBAL__N__0b762c63_4_k_cu_fff026ee38kvbm_kernels_block_to_universal_kernelI13__nv_bfloat16LNS_11BlockLayoutE1EEEvPKPKT_PKPS3_mmmmmmmm_param_4];
	ld.param.u64 	%rd39, [_ZN36_GLOBAL__N__0b762c63_4_k_cu_fff026ee38kvbm_kernels_block_to_universal_kernelI13__nv_bfloat16LNS_11BlockLayoutE1EEEvPKPKT_PKPS3_mmmmmmmm_param_6];
	ld.param.u64 	%rd40, [_ZN36_GLOBAL__N__0b762c63_4_k_cu_fff026ee38kvbm_kernels_block_to_universal_kernelI13__nv_bfloat16LNS_11BlockLayoutE1EEEvPKPKT_PKPS3_mmmmmmmm_param_7];
	ld.param.u64 	%rd41, [_ZN36_GLOBAL__N__0b762c63_4_k_cu_fff026ee38kvbm_kernels_block_to_universal_kernelI13__nv_bfloat16LNS_11BlockLayoutE1EEEvPKPKT_PKPS3_mmmmmmmm_param_8];
	ld.param.u64 	%rd42, [_ZN36_GLOBAL__N__0b762c63_4_k_cu_fff026ee38kvbm_kernels_block_to_universal_kernelI13__nv_bfloat16LNS_11BlockLayoutE1EEEvPKPKT_PKPS3_mmmmmmmm_param_9];
	mov.u32 	%r1, %ctaid.x;
	mov.u32 	%r2, %ntid.x;
	mov.u32 	%r3, %tid.x;
	mad.lo.s32 	%r4, %r1, %r2, %r3;
	cvt.u64.u32 	%rd81, %r4;
	mul.lo.s64 	%rd2, %rd43, %rd38;
	setp.le.u64 	%p1, %rd2, %rd81;
	@%p1 bra 	$L__BB5_17;
$L__BB5_1:
	or.b64  	%rd44, %rd81, %rd38;
	and.b64  	%rd45, %rd44, -4294967296;
	setp.ne.s64 	%p2, %rd45, 0;
	@%p2 bra 	$L__BB5_3;
	cvt.u32.u64 	%r5, %rd38;
	cvt.u32.u64 	%r6, %rd81;
	div.u32 	%r7, %r6, %r5;
	mul.lo.s32 	%r8, %r7, %r5;
	sub.s32 	%r9, %r6, %r8;
	cvt.u64.u32 	%rd82, %r7;
	cvt.u64.u32 	%rd83, %r9;
	bra.uni 	$L__BB5_4;
$L__BB5_3:
	div.u64 	%rd82, %rd81, %rd38;
	mul.lo.s64 	%rd46, %rd82, %rd38;
	sub.s64 	%rd83, %rd81, %rd46;
$L__BB5_4:
	or.b64  	%rd47, %rd83, %rd42;
	and.b64  	%rd48, %rd47, -4294967296;
	setp.ne.s64 	%p3, %rd48, 0;
	@%p3 bra 	$L__BB5_6;
	cvt.u32.u64 	%r10, %rd42;
	cvt.u32.u64 	%r11, %rd83;
	div.u32 	%r12, %r11, %r10;
	mul.lo.s32 	%r13, %r12, %r10;
	sub.s32 	%r14, %r11, %r13;
	cvt.u64.u32 	%rd84, %r12;
	cvt.u64.u32 	%rd85, %r14;
	bra.uni 	$L__BB5_7;
$L__BB5_6:
	div.u64 	%rd84, %rd83, %rd42;
	mul.lo.s64 	%rd49, %rd84, %rd42;
	sub.s64 	%rd85, %rd83, %rd49;
$L__BB5_7:
	or.b64  	%rd50, %rd84, %rd41;
	and.b64  	%rd51, %rd50, -4294967296;
	setp.ne.s64 	%p4, %rd51, 0;
	@%p4 bra 	$L__BB5_9;
	cvt.u32.u64 	%r15, %rd41;
	cvt.u32.u64 	%r16, %rd84;
	div.u32 	%r17, %r16, %r15;
	mul.lo.s32 	%r18, %r17, %r15;
	sub.s32 	%r19, %r16, %r18;
	cvt.u64.u32 	%rd86, %r17;
	cvt.u64.u32 	%rd87, %r19;
	bra.uni 	$L__BB5_10;
$L__BB5_9:
	div.u64 	%rd86, %rd84, %rd41;
	mul.lo.s64 	%rd52, %rd86, %rd41;
	sub.s64 	%rd87, %rd84, %rd52;
$L__BB5_10:
	or.b64  	%rd53, %rd86, %rd40;
	and.b64  	%rd54, %rd53, -4294967296;
	setp.ne.s64 	%p5, %rd54, 0;
	@%p5 bra 	$L__BB5_12;
	cvt.u32.u64 	%r20, %rd40;
	cvt.u32.u64 	%r21, %rd86;
	div.u32 	%r22, %r21, %r20;
	mul.lo.s32 	%r23, %r22, %r20;
	sub.s32 	%r24, %r21, %r23;
	cvt.u64.u32 	%rd88, %r22;
	cvt.u64.u32 	%rd89, %r24;
	bra.uni 	$L__BB5_13;
$L__BB5_12:
	div.u64 	%rd88, %rd86, %rd40;
	mul.lo.s64 	%rd55, %rd88, %rd40;
	sub.s64 	%rd89, %rd86, %rd55;
$L__BB5_13:
	or.b64  	%rd56, %rd88, %rd39;
	and.b64  	%rd57, %rd56, -4294967296;
	setp.ne.s64 	%p6, %rd57, 0;
	@%p6 bra 	$L__BB5_15;
	cvt.u32.u64 	%r25, %rd39;
	cvt.u32.u64 	%r26, %rd88;
	div.u32 	%r27, %r26, %r25;
	mul.lo.s32 	%r28, %r27, %r25;
	sub.s32 	%r29, %r26, %r28;
	cvt.u64.u32 	%rd90, %r27;
	cvt.u64.u32 	%rd91, %r29;
	bra.uni 	$L__BB5_16;
$L__BB5_15:
	div.u64 	%rd90, %rd88, %rd39;
	mul.lo.s64 	%rd58, %rd90, %rd39;
	sub.s64 	%rd91, %rd88, %rd58;
$L__BB5_16:
	ld.param.u64 	%rd80, [_ZN36_GLOBAL__N__0b762c63_4_k_cu_fff026ee38kvbm_kernels_block_to_universal_kernelI13__nv_bfloat16LNS_11BlockLayoutE1EEEvPKPKT_PKPS3_mmmmmmmm_param_2];
	ld.param.u64 	%rd79, [_ZN36_GLOBAL__N__0b762c63_4_k_cu_fff026ee38kvbm_kernels_block_to_universal_kernelI13__nv_bfloat16LNS_11BlockLayoutE1EEEvPKPKT_PKPS3_mmmmmmmm_param_1];
	ld.param.u64 	%rd78, [_ZN36_GLOBAL__N__0b762c63_4_k_cu_fff026ee38kvbm_kernels_block_to_universal_kernelI13__nv_bfloat16LNS_11BlockLayoutE1EEEvPKPKT_PKPS3_mmmmmmmm_param_0];
	mad.lo.s64 	%rd59, %rd82, %rd80, %rd89;
	mad.lo.s64 	%rd60, %rd91, %rd40, %rd59;
	cvta.to.global.u64 	%rd61, %rd78;
	shl.b64 	%rd62, %rd60, 3;
	add.s64 	%rd63, %rd61, %rd62;
	ld.global.u64 	%rd64, [%rd63];
	cvta.to.global.u64 	%rd65, %rd64;
	mad.lo.s64 	%rd66, %rd90, %rd41, %rd87;
	mad.lo.s64 	%rd67, %rd66, %rd42, %rd85;
	cvta.to.global.u64 	%rd68, %rd79;
	shl.b64 	%rd69, %rd82, 3;
	add.s64 	%rd70, %rd68, %rd69;
	ld.global.u64 	%rd71, [%rd70];
	cvta.to.global.u64 	%rd72, %rd71;
	shl.b64 	%rd73, %rd83, 1;
	add.s64 	%rd74, %rd72, %rd73;
	shl.b64 	%rd75, %rd67, 1;
	add.s64 	%rd76, %rd65, %rd75;
	ld.global.u16 	%rs1, [%rd76];
	st.global.u16 	[%rd74], %rs1;
	mov.u32 	%r30, %ntid.x;
	mov.u32 	%r31, %nctaid.x;
	mul.lo.s32 	%r32, %r30, %r31;
	cvt.u64.u32 	%rd77, %r32;
	add.s64 	%rd81, %rd81, %rd77;
	setp.lt.u64 	%p7, %rd81, %rd2;
	@%p7 bra 	$L__BB5_1;
$L__BB5_17:
	ret;

}
.entry _ZN36_GLOBAL__N__0b762c63_4_k_cu_fff026ee38kvbm_kernels_block_to_universal_kernelIfLNS_11BlockLayoutE0EEEvPKPKT_PKPS2_mmmmmmmm(
	.param .u64 .ptr .align 1 _ZN36_GLOBAL__N__0b762c63_4_k_cu_fff026ee38kvbm_kernels_block_to_universal_kernelIfLNS_11BlockLayoutE0EEEvPKPKT_PKPS2_mmmmmmmm_param_0,
	.param .u64 .ptr .align 1 _ZN36_GLOBAL__N__0b762c63_4_k_cu_fff026ee38kvbm_kernels_block_to_universal_kernelIfLNS_11BlockLayoutE0EEEvPKPKT_PKPS2_mmmmmmmm_param_1,
	.param .u64 _ZN36_GLOBAL__N__0b762c63_4_k_cu_fff026ee38kvbm_kernels_block_to_universal_kernelIfLNS_11BlockLayoutE0EEEvPKPKT_PKPS2_mmmmmmmm_param_2,
	.param .u64 _ZN36_GLOBAL__N__0b762c63_4_k_cu_fff026ee38kvbm_kernels_block_to_universal_kernelIfLNS_11BlockLayoutE0EEEvPKPKT_PKPS2_mmmmmmmm_param_3,
	.param .u64 _ZN36_GLOBAL__N__0b762c63_4_k_cu_fff026ee38kvbm_kernels_block_to_universal_kernelIfLNS_11BlockLayoutE0EEEvPKPKT_PKPS2_mmmmmmmm_param_4,
	.param .u64 _ZN36_GLOBAL__N__0b762c63_4_k_cu_fff026ee38kvbm_kernels_block_to_universal_kernelIfLNS_11BlockLayoutE0EEEvPKPKT_PKPS2_mmmmmmmm_param_5,
	.param .u64 _ZN36_GLOBAL__N__0b762c63_4_k_cu_fff026ee38kvbm_kernels_block_to_universal_kernelIfLNS_11BlockLayoutE0EEEvPKPKT_PKPS2_mmmmmmmm_param_6,
	.param .u64 _ZN36_GLOBAL__N__0b762c63_4_k_cu_fff026ee38kvbm_kernels_block_to_universal_kernelIfLNS_11BlockLayoutE0EEEvPKPKT_PKPS2_mmmmmmmm_param_7,
	.param .u64 _ZN36_GLOBAL__N__0b762c63_4_k_cu_fff026ee38kvbm_kernels_block_to_universal_kernelIfLNS_11BlockLayoutE0EEEvPKPKT_PKPS2_mmmmmmmm_param_8,
	.param .u64 _ZN36_GLOBAL__N__0b762c63_4_k_cu_fff026ee38kvbm_kernels_block_to_universal_kernelIfLNS_11BlockLayoutE0EEEvPKPKT_PKPS2_mmmmmmmm_param_9
)
{
	.reg .pred 	%p<8>;
	.reg .b32 	%r<32>;
	.reg .b32 	%f<2>;
	.reg .b64 	%rd<91>;

	ld.param.u64 	%rd45, [_ZN36_GLOBAL__N__0b762c63_4_k_cu_fff026ee38kvbm_kernels_block_to_universal_kernelIfLNS_11BlockLayoutE0EEEvPKPKT_PKPS2_mmmmmmmm_param_0];
	ld.param.u64 	%rd46, [_ZN36_GLOBAL__N__0b762c63_4_k_cu_fff026ee38kvbm_kernels_block_to_universal_kernelIfLNS_11BlockLayoutE0EEEvPKPKT_PKPS2_mmmmmmmm_param_1];
	ld.param.u64 	%rd39, [_ZN36_GLOBAL__N__0b762c63_4_k_cu_fff026ee38kvbm_kernels_block_to_universal_kernelIfLNS_11BlockLayoutE0EEEvPKPKT_PKPS2_mmmmmmmm_param_3];
	ld.param.u64 	%rd47, [_ZN36_GLOBAL__N__0b762c63_4_k_cu_fff026ee38kvbm_kernels_block_to_universal_kernelIfLNS_11BlockLayoutE0EEEvPKPKT_PKPS2_mmmmmmmm_param_4];
	ld.param.u64 	%rd40, [_ZN36_GLOBAL__N__0b762c63_4_k_cu_fff026ee38kvbm_kernels_block_to_universal_kernelIfLNS_11BlockLayoutE0EEEvPKPKT_PKPS2_mmmmmmmm_param_5];
	ld.param.u64 	%rd41, [_ZN36_GLOBAL__N__0b762c63_4_k_cu_fff026ee38kvbm_kernels_block_to_universal_kernelIfLNS_11BlockLayoutE0EEEvPKPKT_PKPS2_mmmmmmmm_param_6];
	ld.param.u64 	%rd42, [_ZN36_GLOBAL__N__0b762c63_4_k_cu_fff026ee38kvbm_kernels_block_to_universal_kernelIfLNS_11BlockLayoutE0EEEvPKPKT_PKPS2_mmmmmmmm_param_7];
	ld.param.u64 	%rd43, [_ZN36_GLOBAL__N__0b762c63_4_k_cu_fff026ee38kvbm_kernels_block_to_universal_kernelIfLNS_11BlockLayoutE0EEEvPKPKT_PKPS2_mmmmmmmm_param_8];
	ld.param.u64 	%rd44, [_ZN36_GLOBAL__N__0b762c63_4_k_cu_fff026ee38kvbm_kernels_block_to_universal_kernelIfLNS_11BlockLayoutE0EEEvPKPKT_PKPS2_mmmmmmmm_param_9];
	cvta.to.global.u64 	%rd1, %rd46;
	cvta.to.global.u64 	%rd2, %rd45;
	mov.u32 	%r1, %ctaid.x;
	mov.u32 	%r2, %ntid.x;
	mov.u32 	%r3, %tid.x;
	mad.lo.s32 	%r4, %r1, %r2, %r3;
	cvt.u64.u32 	%rd80, %r4;
	mov.u32 	%r5, %nctaid.x;
	mul.lo.s32 	%r6, %r2, %r5;
	cvt.u64.u32 	%rd4, %r6;
	mul.lo.s64 	%rd5, %rd47, %rd39;
	setp.le.u64 	%p1, %rd5, %rd80;
	@%p1 bra 	$L__BB6_17;
$L__BB6_1:
	or.b64  	%rd48, %rd80, %rd39;
	and.b64  	%rd49, %rd48, -4294967296;
	setp.ne.s64 	%p2, %rd49, 0;
	@%p2 bra 	$L__BB6_3;
	cvt.u32.u64 	%r7, %rd39;
	cvt.u32.u64 	%r8, %rd80;
	div.u32 	%r9, %r8, %r7;
	mul.lo.s32 	%r10, %r9, %r7;
	sub.s32 	%r11, %r8, %r10;
	cvt.u64.u32 	%rd81, %r9;
	cvt.u64.u32 	%rd82, %r11;
	bra.uni 	$L__BB6_4;
$L__BB6_3:
	div.u64 	%rd81, %rd80, %rd39;
	mul.lo.s64 	%rd50, %rd81, %rd39;
	sub.s64 	%rd82, %rd80, %rd50;
$L__BB6_4:
	or.b64  	%rd51, %rd82, %rd44;
	and.b64  	%rd52, %rd51, -4294967296;
	setp.ne.s64 	%p3, %rd52, 0;
	@%p3 bra 	$L__BB6_6;
	cvt.u32.u64 	%r12, %rd44;
	cvt.u32.u64 	%r13, %rd82;
	div.u32 	%r14, %r13, %r12;
	mul.lo.s32 	%r15, %r14, %r12;
	sub.s32 	%r16, %r13, %r15;
	cvt.u64.u32 	%rd83, %r14;
	cvt.u64.u32 	%rd84, %r16;
	bra.uni 	$L__BB6_7;
$L__BB6_6:
	div.u64 	%rd83, %rd82, %rd44;
	mul.lo.s64 	%rd53, %rd83, %rd44;
	sub.s64 	%rd84, %rd82, %rd53;
$L__BB6_7:
	or.b64  	%rd54, %rd83, %rd43;
	and.b64  	%rd55, %rd54, -4294967296;
	setp.ne.s64 	%p4, %rd55, 0;
	@%p4 bra 	$L__BB6_9;
	cvt.u32.u64 	%r17, %rd43;
	cvt.u32.u64 	%r18, %rd83;
	div.u32 	%r19, %r18, %r17;
	mul.lo.s32 	%r20, %r19, %r17;
	sub.s32 	%r21, %r18, %r20;
	cvt.u64.u32 	%rd85, %r19;
	cvt.u64.u32 	%rd86, %r21;
	bra.uni 	$L__BB6_10;
$L__BB6_9:
	div.u64 	%rd85, %rd83, %rd43;
	mul.lo.s64 	%rd56, %rd85, %rd43;
	sub.s64 	%rd86, %rd83, %rd56;
$L__BB6_10:
	or.b64  	%rd57, %rd85, %rd42;
	and.b64  	%rd58, %rd57, -4294967296;
	setp.ne.s64 	%p5, %rd58, 0;
	@%p5 bra 	$L__BB6_12;
	cvt.u32.u64 	%r22, %rd42;
	cvt.u32.u64 	%r23, %rd85;
	div.u32 	%r24, %r23, %r22;
	mul.lo.s32 	%r25, %r24, %r22;
	sub.s32 	%r26, %r23, %r25;
	cvt.u64.u32 	%rd87, %r24;
	cvt.u64.u32 	%rd88, %r26;
	bra.uni 	$L__BB6_13;
$L__BB6_12:
	div.u64 	%rd87, %rd85, %rd42;
	mul.lo.s64 	%rd59, %rd87, %rd42;
	sub.s64 	%rd88, %rd85, %rd59;
$L__BB6_13:
	or.b64  	%rd60, %rd87, %rd41;
	and.b64  	%rd61, %rd60, -4294967296;
	setp.ne.s64 	%p6, %rd61, 0;
	@%p6 bra 	$L__BB6_15;
	cvt.u32.u64 	%r27, %rd41;
	cvt.u32.u64 	%r28, %rd87;
	div.u32 	%r29, %r28, %r27;
	mul.lo.s32 	%r30, %r29, %r27;
	sub.s32 	%r31, %r28, %r30;
	cvt.u64.u32 	%rd89, %r29;
	cvt.u64.u32 	%rd90, %r31;
	bra.uni 	$L__BB6_16;
$L__BB6_15:
	div.u64 	%rd89, %rd87, %rd41;
	mul.lo.s64 	%rd62, %rd89, %rd41;
	sub.s64 	%rd90, %rd87, %rd62;
$L__BB6_16:
	ld.param.u64 	%rd79, [_ZN36_GLOBAL__N__0b762c63_4_k_cu_fff026ee38kvbm_kernels_block_to_universal_kernelIfLNS_11BlockLayoutE0EEEvPKPKT_PKPS2_mmmmmmmm_param_2];
	mad.lo.s64 	%rd63, %rd81, %rd79, %rd88;
	mad.lo.s64 	%rd64, %rd90, %rd42, %rd63;
	shl.b64 	%rd65, %rd64, 3;
	add.s64 	%rd66, %rd2, %rd65;
	ld.global.u64 	%rd67, [%rd66];
	cvta.to.global.u64 	%rd68, %rd67;
	mad.lo.s64 	%rd69, %rd86, %rd40, %rd89;
	mad.lo.s64 	%rd70, %rd69, %rd44, %rd84;
	shl.b64 	%rd71, %rd81, 3;
	add.s64 	%rd72, %rd1, %rd71;
	ld.global.u64 	%rd73, [%rd72];
	cvta.to.global.u64 	%rd74, %rd73;
	shl.b64 	%rd75, %rd70, 2;
	add.s64 	%rd76, %rd68, %rd75;
	ld.global.f32 	%f1, [%rd76];
	shl.b64 	%rd77, %rd82, 2;
	add.s64 	%rd78, %rd74, %rd77;
	st.global.f32 	[%rd78], %f1;
	add.s64 	%rd80, %rd80, %rd4;
	setp.lt.u64 	%p7, %rd80, %rd5;
	@%p7 bra 	$L__BB6_1;
$L__BB6_17:
	ret;

}
.entry _ZN36_GLOBAL__N__0b762c63_4_k_cu_fff026ee38kvbm_kernels_block_to_universal_kernelIfLNS_11BlockLayoutE1EEEvPKPKT_PKPS2_mmmmmmmm(
	.param .u64 .ptr .align 1 _ZN36_GLOBAL__N__0b762c63_4_k_cu_fff026ee38kvbm_kernels_block_to_universal_kernelIfLNS_11BlockLayoutE1EEEvPKPKT_PKPS2_mmmmmmmm_param_0,
	.param .u64 .ptr .align 1 _ZN36_GLOBAL__N__0b762c63_4_k_cu_fff026ee38kvbm_kernels_block_to_universal_kernelIfLNS_11BlockLayoutE1EEEvPKPKT_PKPS2_mmmmmmmm_param_1,
	.param .u64 _ZN36_GLOBAL__N__0b762c63_4_k_cu_fff026ee38kvbm_kernels_block_to_universal_kernelIfLNS_11BlockLayoutE1EEEvPKPKT_PKPS2_mmmmmmmm_param_2,
	.param .u64 _ZN36_GLOBAL__N__0b762c63_4_k_cu_fff026ee38kvbm_kernels_block_to_universal_kernelIfLNS_11BlockLayoutE1EEEvPKPKT_PKPS2_mmmmmmmm_param_3,
	.param .u64 _ZN36_GLOBAL__N__0b762c63_4_k_cu_fff026ee38kvbm_kernels_block_to_universal_kernelIfLNS_11BlockLayoutE1EEEvPKPKT_PKPS2_mmmmmmmm_param_4,
	.param .u64 _ZN36_GLOBAL__N__0b762c63_4_k_cu_fff026ee38kvbm_kernels_block_to_universal_kernelIfLNS_11BlockLayoutE1EEEvPKPKT_PKPS2_mmmmmmmm_param_5,
	.param .u64 _ZN36_GLOBAL__N__0b762c63_4_k_cu_fff026ee38kvbm_kernels_block_to_universal_kernelIfLNS_11BlockLayoutE1EEEvPKPKT_PKPS2_mmmmmmmm_param_6,
	.param .u64 _ZN36_GLOBAL__N__0b762c63_4_k_cu_fff026ee38kvbm_kernels_block_to_universal_kernelIfLNS_11BlockLayoutE1EEEvPKPKT_PKPS2_mmmmmmmm_param_7,
	.param .u64 _ZN36_GLOBAL__N__0b762c63_4_k_cu_fff026ee38kvbm_kernels_block_to_universal_kernelIfLNS_11BlockLayoutE1EEEvPKPKT_PKPS2_mmmmmmmm_param_8,
	.param .u64 _ZN36_GLOBAL__N__0b762c63_4_k_cu_fff026ee38kvbm_kernels_block_to_universal_kernelIfLNS_11BlockLayoutE1EEEvPKPKT_PKPS2_mmmmmmmm_param_9
)
{
	.reg .pred 	%p<8>;
	.reg .b32 	%r<33>;
	.reg .b32 	%f<2>;
	.reg .b64 	%rd<92>;

	ld.param.u64 	%rd38, [_ZN36_GLOBAL__N__0b762c63_4_k_cu_fff026ee38kvbm_kernels_block_to_universal_kernelIfLNS_11BlockLayoutE1EEEvPKPKT_PKPS2_mmmmmmmm_param_3];
	ld.param.u64 	%rd43, [_ZN36_GLOBAL__N__0b762c63_4_k_cu_fff026ee38kvbm_kernels_block_to_universal_kernelIfLNS_11BlockLayoutE1EEEvPKPKT_PKPS2_mmmmmmmm_param_4];
	ld.param.u64 	%rd39, [_ZN36_GLOBAL__N__0b762c63_4_k_cu_fff026ee38kvbm_kernels_block_to_universal_kernelIfLNS_11BlockLayoutE1EEEvPKPKT_PKPS2_mmmmmmmm_param_6];
	ld.param.u64 	%rd40, [_ZN36_GLOBAL__N__0b762c63_4_k_cu_fff026ee38kvbm_kernels_block_to_universal_kernelIfLNS_11BlockLayoutE1EEEvPKPKT_PKPS2_mmmmmmmm_param_7];
	ld.param.u64 	%rd41, [_ZN36_GLOBAL__N__0b762c63_4_k_cu_fff026ee38kvbm_kernels_block_to_universal_kernelIfLNS_11BlockLayoutE1EEEvPKPKT_PKPS2_mmmmmmmm_param_8];
	ld.param.u64 	%rd42, [_ZN36_GLOBAL__N__0b762c63_4_k_cu_fff026ee38kvbm_kernels_block_to_universal_kernelIfLNS_11BlockLayoutE1EEEvPKPKT_PKPS2_mmmmmmmm_param_9];
	mov.u32 	%r1, %ctaid.x;
	mov.u32 	%r2, %ntid.x;
	mov.u32 	%r3, %tid.x;
	mad.lo.s32 	%r4, %r1, %r2, %r3;
	cvt.u64.u32 	%rd81, %r4;
	mul.lo.s64 	%rd2, %rd43, %rd38;
	setp.le.u64 	%p1, %rd2, %rd81;
	@%p1 bra 	$L__BB7_17;
$L__BB7_1:
	or.b64  	%rd44, %rd81, %rd38;
	and.b64  	%rd45, %rd44, -4294967296;
	setp.ne.s64 	%p2, %rd45, 0;
	@%p2 bra 	$L__BB7_3;
	cvt.u32.u64 	%r5, %rd38;
	cvt.u32.u64 	%r6, %rd81;
	div.u32 	%r7, %r6, %r5;
	mul.lo.s32 	%r8, %r7, %r5;
	sub.s32 	%r9, %r6, %r8;
	cvt.u64.u32 	%rd82, %r7;
	cvt.u64.u32 	%rd83, %r9;
	bra.uni 	$L__BB7_4;
$L__BB7_3:
	div.u64 	%rd82, %rd81, %rd38;
	mul.lo.s64 	%rd46, %rd82, %rd38;
	sub.s64 	%rd83, %rd81, %rd46;
$L__BB7_4:
	or.b64  	%rd47, %rd83, %rd42;
	and.b64  	%rd48, %rd47, -4294967296;
	setp.ne.s64 	%p3, %rd48, 0;
	@%p3 bra 	$L__BB7_6;
	cvt.u32.u64 	%r10, %rd42;
	cvt.u32.u64 	%r11, %rd83;
	div.u32 	%r12, %r11, %r10;
	mul.lo.s32 	%r13, %r12, %r10;
	sub.s32 	%r14, %r11, %r13;
	cvt.u64.u32 	%rd84, %r12;
	cvt.u64.u32 	%rd85, %r14;
	bra.uni 	$L__BB7_7;
$L__BB7_6:
	div.u64 	%rd84, %rd83, %rd42;
	mul.lo.s64 	%rd49, %rd84, %rd42;
	sub.s64 	%rd85, %rd83, %rd49;
$L__BB7_7:
	or.b64  	%rd50, %rd84, %rd41;
	and.b64  	%rd51, %rd50, -4294967296;
	setp.ne.s64 	%p4, %rd51, 0;
	@%p4 bra 	$L__BB7_9;
	cvt.u32.u64 	%r15, %rd41;
	cvt.u32.u64 	%r16, %rd84;
	div.u32 	%r17, %r16, %r15;
	mul.lo.s32 	%r18, %r17, %r15;
	sub.s32 	%r19, %r16, %r18;
	cvt.u64.u32 	%rd86, %r17;
	cvt.u64.u32 	%rd87, %r19;
	bra.uni 	$L__BB7_10;
$L__BB7_9:
	div.u64 	%rd86, %rd84, %rd41;
	mul.lo.s64 	%rd52, %rd86, %rd41;
	sub.s64 	%rd87, %rd84, %rd52;
$L__BB7_10:
	or.b64  	%rd53, %rd86, %rd40;
	and.b64  	%rd54, %rd53, -4294967296;
	setp.ne.s64 	%p5, %rd54, 0;
	@%p5 bra 	$L__BB7_12;
	cvt.u32.u64 	%r20, %rd40;
	cvt.u32.u64 	%r21, %rd86;
	div.u32 	%r22, %r21, %r20;
	mul.lo.s32 	%r23, %r22, %r20;
	sub.s32 	%r24, %r21, %r23;
	cvt.u64.u32 	%rd88, %r22;
	cvt.u64.u32 	%rd89, %r24;
	bra.uni 	$L__BB7_13;
$L__BB7_12:
	div.u64 	%rd88, %rd86, %rd40;
	mul.lo.s64 	%rd55, %rd88, %rd40;
	sub.s64 	%rd89, %rd86, %rd55;
$L__BB7_13:
	or.b64  	%rd56, %rd88, %rd39;
	and.b64  	%rd57, %rd56, -4294967296;
	setp.ne.s64 	%p6, %rd57, 0;
	@%p6 bra 	$L__BB7_15;
	cvt.u32.u64 	%r25, %rd39;
	cvt.u32.u64 	%r26, %rd88;
	div.u32 	%r27, %r26, %r25;
	mul.lo.s32 	%r28, %r27, %r25;
	sub.s32 	%r29, %r26, %r28;
	cvt.u64.u32 	%rd90, %r27;
	cvt.u64.u32 	%rd91, %r29;
	bra.uni 	$L__BB7_16;
$L__BB7_15:
	div.u64 	%rd90, %rd88, %rd39;
	mul.lo.s64 	%rd58, %rd90, %rd39;
	sub.s64 	%rd91, %rd88, %rd58;
$L__BB7_16:
	ld.param.u64 	%rd80, [_ZN36_GLOBAL__N__0b762c63_4_k_cu_fff026ee38kvbm_kernels_block_to_universal_kernelIfLNS_11BlockLayoutE1EEEvPKPKT_PKPS2_mmmmmmmm_param_2];
	ld.param.u64 	%rd79, [_ZN36_GLOBAL__N__0b762c63_4_k_cu_fff026ee38kvbm_kernels_block_to_universal_kernelIfLNS_11BlockLayoutE1EEEvPKPKT_PKPS2_mmmmmmmm_param_1];
	ld.param.u64 	%rd78, [_ZN36_GLOBAL__N__0b762c63_4_k_cu_fff026ee38kvbm_kernels_block_to_universal_kernelIfLNS_11BlockLayoutE1EEEvPKPKT_PKPS2_mmmmmmmm_param_0];
	mad.lo.s64 	%rd59, %rd82, %rd80, %rd89;
	mad.lo.s64 	%rd60, %rd91, %rd40, %rd59;
	cvta.to.global.u64 	%rd61, %rd78;
	shl.b64 	%rd62, %rd60, 3;
	add.s64 	%rd63, %rd61, %rd62;
	ld.global.u64 	%rd64, [%rd63];
	cvta.to.global.u64 	%rd65, %rd64;
	mad.lo.s64 	%rd66, %rd90, %rd41, %rd87;
	mad.lo.s64 	%rd67, %rd66, %rd42, %rd85;
	cvta.to.global.u64 	%rd68, %rd79;
	shl.b64 	%rd69, %rd82, 3;
	add.s64 	%rd70, %rd68, %rd69;
	ld.global.u64 	%rd71, [%rd70];
	cvta.to.global.u64 	%rd72, %rd71;
	shl.b64 	%rd73, %rd67, 2;
	add.s64 	%rd74, %rd65, %rd73;
	ld.global.f32 	%f1, [%rd74];
	shl.b64 	%rd75, %rd83, 2;
	add.s64 	%rd76, %rd72, %rd75;
	st.global.f32 	[%rd76], %f1;
	mov.u32 	%r30, %ntid.x;
	mov.u32 	%r31, %nctaid.x;
	mul.lo.s32 	%r32, %r30, %r31;
	cvt.u64.u32 	%rd77, %r32;
	add.s64 	%rd81, %rd81, %rd77;
	setp.lt.u64 	%p7, %rd81, %rd2;
	@%p7 bra 	$L__BB7_1;
$L__BB7_17:
	ret;

}
.entry _ZN36_GLOBAL__N__0b762c63_4_k_cu_fff026ee38kvbm_kernels_block_to_universal_kernelIdLNS_11BlockLayoutE0EEEvPKPKT_PKPS2_mmmmmmmm(
	.param .u64 .ptr .align 1 _ZN36_GLOBAL__N__0b762c63_4_k_cu_fff026ee38kvbm_kernels_block_to_universal_kernelIdLNS_11BlockLayoutE0EEEvPKPKT_PKPS2_mmmmmmmm_param_0,
	.param .u64 .ptr .align 1 _ZN36_GLOBAL__N__0b762c63_4_k_cu_fff026ee38kvbm_kernels_block_to_universal_kernelIdLNS_11BlockLayoutE0EEEvPKPKT_PKPS2_mmmmmmmm_param_1,
	.param .u64 _ZN36_GLOBAL__N__0b762c63_4_k_cu_fff026ee38kvbm_kernels_block_to_universal_kernelIdLNS_11BlockLayoutE0EEEvPKPKT_PKPS2_mmmmmmmm_param_2,
	.param .u64 _ZN36_GLOBAL__N__0b762c63_4_k_cu_fff026ee38kvbm_kernels_block_to_universal_kernelIdLNS_11BlockLayoutE0EEEvPKPKT_PKPS2_mmmmmmmm_param_3,
	.param .u64 _ZN36_GLOBAL__N__0b762c63_4_k_cu_fff026ee38kvbm_kernels_block_to_universal_kernelIdLNS_11BlockLayoutE0EEEvPKPKT_PKPS2_mmmmmmmm_param_4,
	.param .u64 _ZN36_GLOBAL__N__0b762c63_4_k_cu_fff026ee38kvbm_kernels_block_to_universal_kernelIdLNS_11BlockLayoutE0EEEvPKPKT_PKPS2_mmmmmmmm_param_5,
	.param .u64 _ZN36_GLOBAL__N__0b762c63_4_k_cu_fff026ee38kvbm_kernels_block_to_universal_kernelIdLNS_11BlockLayoutE0EEEvPKPKT_PKPS2_mmmmmmmm_param_6,
	.param .u64 _ZN36_GLOBAL__N__0b762c63_4_k_cu_fff026ee38kvbm_kernels_block_to_universal_kernelIdLNS_11BlockLayoutE0EEEvPKPKT_PKPS2_mmmmmmmm_param_7,
	.param .u64 _ZN36_GLOBAL__N__0b762c63_4_k_cu_fff026ee38kvbm_kernels_block_to_universal_kernelIdLNS_11BlockLayoutE0EEEvPKPKT_PKPS2_mmmmmmmm_param_8,
	.param .u64 _ZN36_GLOBAL__N__0b762c63_4_k_cu_fff026ee38kvbm_kernels_block_to_universal_kernelIdLNS_11BlockLayoutE0EEEvPKPKT_PKPS2_mmmmmmmm_param_9
)
{
	.reg .pred 	%p<8>;
	.reg .b32 	%r<32>;
	.reg .b64 	%rd<91>;
	.reg .b64 	%fd<2>;

	ld.param.u64 	%rd45, [_ZN36_GLOBAL__N__0b762c63_4_k_cu_fff026ee38kvbm_kernels_block_to_universal_kernelIdLNS_11BlockLayoutE0EEEvPKPKT_PKPS2_mmmmmmmm_param_0];
	ld.param.u64 	%rd46, [_ZN36_GLOBAL__N__0b762c63_4_k_cu_fff026ee38kvbm_kernels_block_to_universal_kernelIdLNS_11BlockLayoutE0EEEvPKPKT_PKPS2_mmmmmmmm_param_1];
	ld.param.u64 	%rd39, [_ZN36_GLOBAL__N__0b762c63_4_k_cu_fff026ee38kvbm_kernels_block_to_universal_kernelIdLNS_11BlockLayoutE0EEEvPKPKT_PKPS2_mmmmmmmm_param_3];
	ld.param.u64 	%rd47, [_ZN36_GLOBAL__N__0b762c63_4_k_cu_fff026ee38kvbm_kernels_block_to_universal_kernelIdLNS_11BlockLayoutE0EEEvPKPKT_PKPS2_mmmmmmmm_param_4];
	ld.param.u64 	%rd40, [_ZN36_GLOBAL__N__0b762c63_4_k_cu_fff026ee38kvbm_kernels_block_to_universal_kernelIdLNS_11BlockLayoutE0EEEvPKPKT_PKPS2_mmmmmmmm_param_5];
	ld.param.u64 	%rd41, [_ZN36_GLOBAL__N__0b762c63_4_k_cu_fff026ee38kvbm_kernels_block_to_universal_kernelIdLNS_11BlockLayoutE0EEEvPKPKT_PKPS2_mmmmmmmm_param_6];
	ld.param.u64 	%rd42, [_ZN36_GLOBAL__N__0b762c63_4_k_cu_fff026ee38kvbm_kernels_block_to_universal_kernelIdLNS_11BlockLayoutE0EEEvPKPKT_PKPS2_mmmmmmmm_param_7];
	ld.param.u64 	%rd43, [_ZN36_GLOBAL__N__0b762c63_4_k_cu_fff026ee38kvbm_kernels_block_to_universal_kernelIdLNS_11BlockLayoutE0EEEvPKPKT_PKPS2_mmmmmmmm_param_8];
	ld.param.u64 	%rd44, [_ZN36_GLOBAL__N__0b762c63_4_k_cu_fff026ee38kvbm_kernels_block_to_universal_kernelIdLNS_11BlockLayoutE0EEEvPKPKT_PKPS2_mmmmmmmm_param_9];
	cvta.to.global.u64 	%rd1, %rd46;
	cvta.to.global.u64 	%rd2, %rd45;
	mov.u32 	%r1, %ctaid.x;
	mov.u32 	%r2, %ntid.x;
	mov.u32 	%r3, %tid.x;
	mad.lo.s32 	%r4, %r1, %r2, %r3;
	cvt.u64.u32 	%rd80, %r4;
	mov.u32 	%r5, %nctaid.x;
	mul.lo.s32 	%r6, %r2, %r5;
	cvt.u64.u32 	%rd4, %r6;
	mul.lo.s64 	%rd5, %rd47, %rd39;
	setp.le.u64 	%p1, %rd5, %rd80;
	@%p1 bra 	$L__BB8_17;
$L__BB8_1:
	or.b64  	%rd48, %rd80, %rd39;
	and.b64  	%rd49, %rd48, -4294967296;
	setp.ne.s64 	%p2, %rd49, 0;
	@%p2 bra 	$L__BB8_3;
	cvt.u32.u64 	%r7, %rd39;
	cvt.u32.u64 	%r8, %rd80;
	div.u32 	%r9, %r8, %r7;
	mul.lo.s32 	%r10, %r9, %r7;
	sub.s32 	%r11, %r8, %r10;
	cvt.u64.u32 	%rd81, %r9;
	cvt.u64.u32 	%rd82, %r11;
	bra.uni 	$L__BB8_4;
$L__BB8_3:
	div.u64 	%rd81, %rd80, %rd39;
	mul.lo.s64 	%rd50, %rd81, %rd39;
	sub.s64 	%rd82, %rd80, %rd50;
$L__BB8_4:
	or.b64  	%rd51, %rd82, %rd44;
	and.b64  	%rd52, %rd51, -4294967296;
	setp.ne.s64 	%p3, %rd52, 0;
	@%p3 bra 	$L__BB8_6;
	cvt.u32.u64 	%r12, %rd44;
	cvt.u32.u64 	%r13, %rd82;
	div.u32 	%r14, %r13, %r12;
	mul.lo.s32 	%r15, %r14, %r12;
	sub.s32 	%r16, %r13, %r15;
	cvt.u64.u32 	%rd83, %r14;
	cvt.u64.u32 	%rd84, %r16;
	bra.uni 	$L__BB8_7;
$L__BB8_6:
	div.u64 	%rd83, %rd82, %rd44;
	mul.lo.s64 	%rd53, %rd83, %rd44;
	sub.s64 	%rd84, %rd82, %rd53;
$L__BB8_7:
	or.b64  	%rd54, %rd83, %rd43;
	and.b64  	%rd55, %rd54, -4294967296;
	setp.ne.s64 	%p4, %rd55, 0;
	@%p4 bra 	$L__BB8_9;
	cvt.u32.u64 	%r17, %rd43;
	cvt.u32.u64 	%r18, %rd83;
	div.u32 	%r19, %r18, %r17;
	mul.lo.s32 	%r20, %r19, %r17;
	sub.s32 	%r21, %r18, %r20;
	cvt.u64.u32 	%rd85, %r19;
	cvt.u64.u32 	%rd86, %r21;
	bra.uni 	$L__BB8_10;
$L__BB8_9:
	div.u64 	%rd85, %rd83, %rd43;
	mul.lo.s64 	%rd56, %rd85, %rd43;
	sub.s64 	%rd86, %rd83, %rd56;
$L__BB8_10:
	or.b64  	%rd57, %rd85, %rd42;
	and.b64  	%rd58, %rd57, -4294967296;
	setp.ne.s64 	%p5, %rd58, 0;
	@%p5 bra 	$L__BB8_12;
	cvt.u32.u64 	%r22, %rd42;
	cvt.u32.u64 	%r23, %rd85;
	div.u32 	%r24, %r23, %r22;
	mul.lo.s32 	%r25, %r24, %r22;
	sub.s32 	%r26, %r23, %r25;
	cvt.u64.u32 	%rd87, %r24;
	cvt.u64.u32 	%rd88, %r26;
	bra.uni 	$L__BB8_13;
$L__BB8_12:
	div.u64 	%rd87, %rd85, %rd42;
	mul.lo.s64 	%rd59, %rd87, %rd42;
	sub.s64 	%rd88, %rd85, %rd59;
$L__BB8_13:
	or.b64  	%rd60, %rd87, %rd41;
	and.b64  	%rd61, %rd60, -4294967296;
	setp.ne.s64 	%p6, %rd61, 0;
	@%p6 bra 	$L__BB8_15;
	cvt.u32.u64 	%r27, %rd41;
	cvt.u32.u64 	%r28, %rd87;
	div.u32 	%r29, %r28, %r27;
	mul.lo.s32 	%r30, %r29, %r27;
	sub.s32 	%r31, %r28, %r30;
	cvt.u64.u32 	%rd89, %r29;
	cvt.u64.u32 	%rd90, %r31;
	bra.uni 	$L__BB8_16;
$L__BB8_15:
	div.u64 	%rd89, %rd87, %rd41;
	mul.lo.s64 	%rd62, %rd89, %rd41;
	sub.s64 	%rd90, %rd87, %rd62;
$L__BB8_16:
	ld.param.u64 	%rd79, [_ZN36_GLOBAL__N__0b762c63_4_k_cu_fff026ee38kvbm_kernels_block_to_universal_kernelIdLNS_11BlockLayoutE0EEEvPKPKT_PKPS2_mmmmmmmm_param_2];
	mad.lo.s64 	%rd63, %rd81, %rd79, %rd88;
	mad.lo.s64 	%rd64, %rd90, %rd42, %rd63;
	shl.b64 	%rd65, %rd64, 3;
	add.s64 	%rd66, %rd2, %rd65;
	ld.global.u64 	%rd67, [%rd66];
	cvta.to.global.u64 	%rd68, %rd67;
	mad.lo.s64 	%rd69, %rd86, %rd40, %rd89;
	mad.lo.s64 	%rd70, %rd69, %rd44, %rd84;
	shl.b64 	%rd71, %rd81, 3;
	add.s64 	%rd72, %rd1, %rd71;
	ld.global.u64 	%rd73, [%rd72];
	cvta.to.global.u64 	%rd74, %rd73;
	shl.b64 	%rd75, %rd70, 3;
	add.s64 	%rd76, %rd68, %rd75;
	ld.global.f64 	%fd1, [%rd76];
	shl.b64 	%rd77, %rd82, 3;
	add.s64 	%rd78, %rd74, %rd77;
	st.global.f64 	[%rd78], %fd1;
	add.s64 	%rd80, %rd80, %rd4;
	setp.lt.u64 	%p7, %rd80, %rd5;
	@%p7 bra 	$L__BB8_1;
$L__BB8_17:
	ret;

}
.entry _ZN36_GLOBAL__N__0b762c63_4_k_cu_fff026ee38kvbm_kernels_block_to_universal_kernelIdLNS_11BlockLayoutE1EEEvPKPKT_PKPS2_mmmmmmmm(
	.param .u64 .ptr .align 1 _ZN36_GLOBAL__N__0b762c63_4_k_cu_fff026ee38kvbm_kernels_block_to_universal_kernelIdLNS_11BlockLayoutE1EEEvPKPKT_PKPS2_mmmmmmmm_param_0,
	.param .u64 .ptr .align 1 _ZN36_GLOBAL__N__0b762c63_4_k_cu_fff026ee38kvbm_kernels_block_to_universal_kernelIdLNS_11BlockLayoutE1EEEvPKPKT_PKPS2_mmmmmmmm_param_1,
	.param .u64 _ZN36_GLOBAL__N__0b762c63_4_k_cu_fff026ee38kvbm_kernels_block_to_universal_kernelIdLNS_11BlockLayoutE1EEEvPKPKT_PKPS2_mmmmmmmm_param_2,
	.param .u64 _ZN36_GLOBAL__N__0b762c63_4_k_cu_fff026ee38kvbm_kernels_block_to_universal_kernelIdLNS_11BlockLayoutE1EEEvPKPKT_PKPS2_mmmmmmmm_param_3,
	.param .u64 _ZN36_GLOBAL__N__0b762c63_4_k_cu_fff026ee38kvbm_kernels_block_to_universal_kernelIdLNS_11BlockLayoutE1EEEvPKPKT_PKPS2_mmmmmmmm_param_4,
	.param .u64 _ZN36_GLOBAL__N__0b762c63_4_k_cu_fff026ee38kvbm_kernels_block_to_universal_kernelIdLNS_11BlockLayoutE1EEEvPKPKT_PKPS2_mmmmmmmm_param_5,
	.param .u64 _ZN36_GLOBAL__N__0b762c63_4_k_cu_fff026ee38kvbm_kernels_block_to_universal_kernelIdLNS_11BlockLayoutE1EEEvPKPKT_PKPS2_mmmmmmmm_param_6,
	.param .u64 _ZN36_GLOBAL__N__0b762c63_4_k_cu_fff026ee38kvbm_kernels_block_to_universal_kernelIdLNS_11BlockLayoutE1EEEvPKPKT_PKPS2_mmmmmmmm_param_7,
	.param .u64 _ZN36_GLOBAL__N__0b762c63_4_k_cu_fff026ee38kvbm_kernels_block_to_universal_kernelIdLNS_11BlockLayoutE1EEEvPKPKT_PKPS2_mmmmmmmm_param_8,
	.param .u64 _ZN36_GLOBAL__N__0b762c63_4_k_cu_fff026ee38kvbm_kernels_block_to_universal_kernelIdLNS_11BlockLayoutE1EEEvPKPKT_PKPS2_mmmmmmmm_param_9
)
{
	.reg .pred 	%p<8>;
	.reg .b32 	%r<33>;
	.reg .b64 	%rd<92>;
	.reg .b64 	%fd<2>;

	ld.param.u64 	%rd38, [_ZN36_GLOBAL__N__0b762c63_4_k_cu_fff026ee38kvbm_kernels_block_to_universal_kernelIdLNS_11BlockLayoutE1EEEvPKPKT_PKPS2_mmmmmmmm_param_3];
	ld.param.u64 	%rd43, [_ZN36_GLOBAL__N__0b762c63_4_k_cu_fff026ee38kvbm_kernels_block_to_universal_kernelIdLNS_11BlockLayoutE1EEEvPKPKT_PKPS2_mmmmmmmm_param_4];
	ld.param.u64 	%rd39, [_ZN36_GLOBAL__N__0b762c63_4_k_cu_fff026ee38kvbm_kernels_block_to_universal_kernelIdLNS_11BlockLayoutE1EEEvPKPKT_PKPS2_mmmmmmmm_param_6];
	ld.param.u64 	%rd40, [_ZN36_GLOBAL__N__0b762c63_4_k_cu_fff026ee38kvbm_kernels_block_to_universal_kernelIdLNS_11BlockLayoutE1EEEvPKPKT_PKPS2_mmmmmmmm_param_7];
	ld.param.u64 	%rd41, [_ZN36_GLOBAL__N__0b762c63_4_k_cu_fff026ee38kvbm_kernels_block_to_universal_kernelIdLNS_11BlockLayoutE1EEEvPKPKT_PKPS2_mmmmmmmm_param_8];
	ld.param.u64 	%rd42, [_ZN36_GLOBAL__N__0b762c63_4_k_cu_fff026ee38kvbm_kernels_block_to_universal_kernelIdLNS_11BlockLayoutE1EEEvPKPKT_PKPS2_mmmmmmmm_param_9];
	mov.u32 	%r1, %ctaid.x;
	mov.u32 	%r2, %ntid.x;
	mov.u32 	%r3, %tid.x;
	mad.lo.s32 	%r4, %r1, %r2, %r3;
	cvt.u64.u32 	%rd81, %r4;
	mul.lo.s64 	%rd2, %rd43, %rd38;
	setp.le.u64 	%p1, %rd2, %rd81;
	@%p1 bra 	$L__BB9_17;
$L__BB9_1:
	or.b64  	%rd44, %rd81, %rd38;
	and.b64  	%rd45, %rd44, -4294967296;
	setp.ne.s64 	%p2, %rd45, 0;
	@%p2 bra 	$L__BB9_3;
	cvt.u32.u64 	%r5, %rd38;
	cvt.u32.u64 	%r6, %rd81;
	div.u32 	%r7, %r6, %r5;
	mul.lo.s32 	%r8, %r7, %r5;
	sub.s32 	%r9, %r6, %r8;
	cvt.u64.u32 	%rd82, %r7;
	cvt.u64.u32 	%rd83, %r9;
	bra.uni 	$L__BB9_4;
$L__BB9_3:
	div.u64 	%rd82, %rd81, %rd38;
	mul.lo.s64 	%rd46, %rd82, %rd38;
	sub.s64 	%rd83, %rd81, %rd46;
$L__BB9_4:
	or.b64  	%rd47, %rd83, %rd42;
	and.b64  	%rd48, %rd47, -4294967296;
	setp.ne.s64 	%p3, %rd48, 0;
	@%p3 bra 	$L__BB9_6;
	cvt.u32.u64 	%r10, %rd42;
	cvt.u32.u64 	%r11, %rd83;
	div.u32 	%r12, %r11, %r10;
	mul.lo.s32 	%r13, %r12, %r10;
	sub.s32 	%r14, %r11, %r13;
	cvt.u64.u32 	%rd84, %r12;
	cvt.u64.u32 	%rd85, %r14;
	bra.uni 	$L__BB9_7;
$L__BB9_6:
	div.u64 	%rd84, %rd83, %rd42;
	mul.lo.s64 	%rd49, %rd84, %rd42;
	sub.s64 	%rd85, %rd83, %rd49;
$L__BB9_7:
	or.b64  	%rd50, %rd84, %rd41;
	and.b64  	%rd51, %rd50, -4294967296;
	setp.ne.s64 	%p4, %rd51, 0;
	@%p4 bra 	$L__BB9_9;
	cvt.u32.u64 	%r15, %rd41;
	cvt.u32.u64 	%r16, %rd84;
	div.u32 	%r17, %r16, %r15;
	mul.lo.s32 	%r18, %r17, %r15;
	sub.s32 	%r19, %r16, %r18;
	cvt.u64.u32 	%rd86, %r17;
	cvt.u64.u32 	%rd87, %r19;
	bra.uni 	$L__BB9_10;
$L__BB9_9:
	div.u64 	%rd86, %rd84, %rd41;
	mul.lo.s64 	%rd52, %rd86, %rd41;
	sub.s64 	%rd87, %rd84, %rd52;
$L__BB9_10:
	or.b64  	%rd53, %rd86, %rd40;
	and.b64  	%rd54, %rd53, -4294967296;
	setp.ne.s64 	%p5, %rd54, 0;
	@%p5 bra 	$L__BB9_12;
	cvt.u32.u64 	%r20, %rd40;
	cvt.u32.u64 	%r21, %rd86;
	div.u32 	%r22, %r21, %r20;
	mul.lo.s32 	%r23, %r22, %r20;
	sub.s32 	%r24, %r21, %r23;
	cvt.u64.u32 	%rd88, %r22;
	cvt.u64.u32 	%rd89, %r24;
	bra.uni 	$L__BB9_13;
$L__BB9_12:
	div.u64 	%rd88, %rd86, %rd40;
	mul.lo.s64 	%rd55, %rd88, %rd40;
	sub.s64 	%rd89, %rd86, %rd55;
$L__BB9_13:
	or.b64  	%rd56, %rd88, %rd39;
	and.b64  	%rd57, %rd56, -4294967296;
	setp.ne.s64 	%p6, %rd57, 0;
	@%p6 bra 	$L__BB9_15;
	cvt.u32.u64 	%r25, %rd39;
	cvt.u32.u64 	%r26, %rd88;
	div.u32 	%r27, %r26, %r25;
	mul.lo.s32 	%r28, %r27, %r25;
	sub.s32 	%r29, %r26, %r28;
	cvt.u64.u32 	%rd90, %r27;
	cvt.u64.u32 	%rd91, %r29;
	bra.uni 	$L__BB9_16;
$L__BB9_15:
	div.u64 	%rd90, %rd88, %rd39;
	mul.lo.s64 	%rd58, %rd90, %rd39;
	sub.s64 	%rd91, %rd88, %rd58;
$L__BB9_16:
	ld.param.u64 	%rd80, [_ZN36_GLOBAL__N__0b762c63_4_k_cu_fff026ee38kvbm_kernels_block_to_universal_kernelIdLNS_11BlockLayoutE1EEEvPKPKT_PKPS2_mmmmmmmm_param_2];
	ld.param.u64 	%rd79, [_ZN36_GLOBAL__N__0b762c63_4_k_cu_fff026ee38kvbm_kernels_block_to_universal_kernelIdLNS_11BlockLayoutE1EEEvPKPKT_PKPS2_mmmmmmmm_param_1];
	ld.param.u64 	%rd78, [_ZN36_GLOBAL__N__0b762c63_4_k_cu_fff026ee38kvbm_kernels_block_to_universal_kernelIdLNS_11BlockLayoutE1EEEvPKPKT_PKPS2_mmmmmmmm_param_0];
	mad.lo.s64 	%rd59, %rd82, %rd80, %rd89;
	mad.lo.s64 	%rd60, %rd91, %rd40, %rd59;
	cvta.to.global.u64 	%rd61, %rd78;
	shl.b64 	%rd62, %rd60, 3;
	add.s64 	%rd63, %rd61, %rd62;
	ld.global.u64 	%rd64, [%rd63];
	cvta.to.global.u64 	%rd65, %rd64;
	mad.lo.s64 	%rd66, %rd90, %rd41, %rd87;
	mad.lo.s64 	%rd67, %rd66, %rd42, %rd85;
	cvta.to.global.u64 	%rd68, %rd79;
	shl.b64 	%rd69, %rd82, 3;
	add.s64 	%rd70, %rd68, %rd69;
	ld.global.u64 	%rd71, [%rd70];
	cvta.to.global.u64 	%rd72, %rd71;
	shl.b64 	%rd73, %rd67, 3;
	add.s64 	%rd74, %rd65, %rd73;
	ld.global.f64 	%fd1, [%rd74];
	shl.b64 	%rd75, %rd83, 3;
	add.s64 	%rd76, %rd72, %rd75;
	st.global.f64 	[%rd76], %fd1;
	mov.u32 	%r30, %ntid.x;
	mov.u32 	%r31, %nctaid.x;
	mul.lo.s32 	%r32, %r30, %r31;
	cvt.u64.u32 	%rd77, %r32;
	add.s64 	%rd81, %rd81, %rd77;
	setp.lt.u64 	%p7, %rd81, %rd2;
	@%p7 bra 	$L__BB9_1;
$L__BB9_17:
	ret;

}
.entry _ZN36_GLOBAL__N__0b762c63_4_k_cu_fff026ee38kvbm_kernels_universal_to_block_kernelI6__halfLNS_11BlockLayoutE0EEEvPKPKT_PKPS3_mmmmmmmm(
	.param .u64 .ptr .align 1 _ZN36_GLOBAL__N__0b762c63_4_k_cu_fff026ee38kvbm_kernels_universal_to_block_kernelI6__halfLNS_11BlockLayoutE0EEEvPKPKT_PKPS3_mmmmmmmm_param_0,
	.param .u64 .ptr .align 1 _ZN36_GLOBAL__N__0b762c63_4_k_cu_fff026ee38kvbm_kernels_universal_to_block_kernelI6__halfLNS_11BlockLayoutE0EEEvPKPKT_PKPS3_mmmmmmmm_param_1,
	.param .u64 _ZN36_GLOBAL__N__0b762c63_4_k_cu_fff026ee38kvbm_kernels_universal_to_block_kernelI6__halfLNS_11BlockLayoutE0EEEvPKPKT_PKPS3_mmmmmmmm_param_2,
	.param .u64 _ZN36_GLOBAL__N__0b762c63_4_k_cu_fff026ee38kvbm_kernels_universal_to_block_kernelI6__halfLNS_11BlockLayoutE0EEEvPKPKT_PKPS3_mmmmmmmm_param_3,
	.param .u64 _ZN36_GLOBAL__N__0b762c63_4_k_cu_fff026ee38kvbm_kernels_universal_to_block_kernelI6__halfLNS_11BlockLayoutE0EEEvPKPKT_PKPS3_mmmmmmmm_param_4,
	.param .u64 _ZN36_GLOBAL__N__0b762c63_4_k_cu_fff026ee38kvbm_kernels_universal_to_block_kernelI6__halfLNS_11BlockLayoutE0EEEvPKPKT_PKPS3_mmmmmmmm_param_5,
	.param .u64 _ZN36_GLOBAL__N__0b762c63_4_k_cu_fff026ee38kvbm_kernels_universal_to_block_kernelI6__halfLNS_11BlockLayoutE0EEEvPKPKT_PKPS3_mmmmmmmm_param_6,
	.param .u64 _ZN36_GLOBAL__N__0b762c63_4_k_cu_fff026ee38kvbm_kernels_universal_to_block_kernelI6__halfLNS_11BlockLayoutE0EEEvPKPKT_PKPS3_mmmmmmmm_param_7,
	.param .u64 _ZN36_GLOBAL__N__0b762c63_4_k_cu_fff026ee38kvbm_kernels_universal_to_block_kernelI6__halfLNS_11BlockLayoutE0EEEvPKPKT_PKPS3_mmmmmmmm_param_8,
	.param .u64 _ZN36_GLOBAL__N__0b762c63_4_k_cu_fff026ee38kvbm_kernels_universal_to_block_kernelI6__halfLNS_11BlockLayoutE0EEEvPKPKT_PKPS3_mmmmmmmm_param_9
)
{
	.reg .pred 	%p<8>;
	.reg .b16 	%rs<2>;
	.reg .b32 	%r<32>;
	.reg .b64 	%rd<91>;

	ld.param.u64 	%rd45, [_ZN36_GLOBAL__N__0b762c63_4_k_cu_fff026ee38kvbm_kernels_universal_to_block_kernelI6__halfLNS_11BlockLayoutE0EEEvPKPKT_PKPS3_mmmmmmmm_param_0];
	ld.param.u64 	%rd46, [_ZN36_GLOBAL__N__0b762c63_4_k_cu_fff026ee38kvbm_kernels_universal_to_block_kernelI6__halfLNS_11BlockLayoutE0EEEvPKPKT_PKPS3_mmmmmmmm_param_1];
	ld.param.u64 	%rd39, [_ZN36_GLOBAL__N__0b762c63_4_k_cu_fff026ee38kvbm_kernels_universal_to_block_kernelI6__halfLNS_11BlockLayoutE0EEEvPKPKT_PKPS3_mmmmmmmm_param_3];
	ld.param.u64 	%rd47, [_ZN36_GLOBAL__N__0b762c63_4_k_cu_fff026ee38kvbm_kernels_universal_to_block_kernelI6__halfLNS_11BlockLayoutE0EEEvPKPKT_PKPS3_mmmmmmmm_param_4];
	ld.param.u64 	%rd40, [_ZN36_GLOBAL__N__0b762c63_4_k_cu_fff026ee38kvbm_kernels_universal_to_block_kernelI6__halfLNS_11BlockLayoutE0EEEvPKPKT_PKPS3_mmmmmmmm_param_5];
	ld.param.u64 	%rd41, [_ZN36_GLOBAL__N__0b762c63_4_k_cu_fff026ee38kvbm_kernels_universal_to_block_kernelI6__halfLNS_11BlockLayoutE0EEEvPKPKT_PKPS3_mmmmmmmm_param_6];
	ld.param.u64 	%rd42, [_ZN36_GLOBAL__N__0b762c63_4_k_cu_fff026ee38kvbm_kernels_universal_to_block_kernelI6__halfLNS_11BlockLayoutE0EEEvPKPKT_PKPS3_mmmmmmmm_param_7];
	ld.param.u64 	%rd43, [_ZN36_GLOBAL__N__0b762c63_4_k_cu_fff026ee38kvbm_kernels_universal_to_block_kernelI6__halfLNS_11BlockLayoutE0EEEvPKPKT_PKPS3_mmmmmmmm_param_8];
	ld.param.u64 	%rd44, [_ZN36_GLOBAL__N__0b762c63_4_k_cu_fff026ee38kvbm_kernels_universal_to_block_kernelI6__halfLNS_11BlockLayoutE0EEEvPKPKT_PKPS3_mmmmmmmm_param_9];
	cvta.to.global.u64 	%rd1, %rd45;
	cvta.to.global.u64 	%rd2, %rd46;
	mov.u32 	%r1, %ctaid.x;
	mov.u32 	%r2, %ntid.x;
	mov.u32 	%r3, %tid.x;
	mad.lo.s32 	%r4, %r1, %r2, %r3;
	cvt.u64.u32 	%rd80, %r4;
	mov.u32 	%r5, %nctaid.x;
	mul.lo.s32 	%r6, %r2, %r5;
	cvt.u64.u32 	%rd4, %r6;
	mul.lo.s64 	%rd5, %rd47, %rd39;
	setp.le.u64 	%p1, %rd5, %rd80;
	@%p1 bra 	$L__BB10_17;
$L__BB10_1:
	or.b64  	%rd48, %rd80, %rd39;
	and.b64  	%rd49, %rd48, -4294967296;
	setp.ne.s64 	%p2, %rd49, 0;
	@%p2 bra 	$L__BB10_3;
	cvt.u32.u64 	%r7, %rd39;
	cvt.u32.u64 	%r8, %rd80;
	div.u32 	%r9, %r8, %r7;
	mul.lo.s32 	%r10, %r9, %r7;
	sub.s32 	%r11, %r8, %r10;
	cvt.u64.u32 	%rd81, %r9;
	cvt.u64.u32 	%rd82, %r11;
	bra.uni 	$L__BB10_4;
$L__BB10_3:
	div.u64 	%rd81, %rd80, %rd39;
	mul.lo.s64 	%rd50, %rd81, %rd39;
	sub.s64 	%rd82, %rd80, %rd50;
$L__BB10_4:
	or.b64  	%rd51, %rd82, %rd44;
	and.b64  	%rd52, %rd51, -4294967296;
	setp.ne.s64 	%p3, %rd52, 0;
	@%p3 bra 	$L__BB10_6;
	cvt.u32.u64 	%r12, %rd44;
	cvt.u32.u64 	%r13, %rd82;
	div.u32 	%r14, %r13, %r12;
	mul.lo.s32 	%r15, %r14, %r12;
	sub.s32 	%r16, %r13, %r15;
	cvt.u64.u32 	%rd83, %r14;
	cvt.u64.u32 	%rd84, %r16;
	bra.uni 	$L__BB10_7;
$L__BB10_6:
	div.u64 	%rd83, %rd82, %rd44;
	mul.lo.s64 	%rd53, %rd83, %rd44;
	sub.s64 	%rd84, %rd82, %rd53;
$L__BB10_7:
	or.b64  	%rd54, %rd83, %rd43;
	and.b64  	%rd55, %rd54, -4294967296;
	setp.ne.s64 	%p4, %rd55, 0;
	@%p4 bra 	$L__BB10_9;
	cvt.u32.u64 	%r17, %rd43;
	cvt.u32.u64 	%r18, %rd83;
	div.u32 	%r19, %r18, %r17;
	mul.lo.s32 	%r20, %r19, %r17;
	sub.s32 	%r21, %r18, %r20;
	cvt.u64.u32 	%rd85, %r19;
	cvt.u64.u32 	%rd86, %r21;
	bra.uni 	$L__BB10_10;
$L__BB10_9:
	div.u64 	%rd85, %rd83, %rd43;
	mul.lo.s64 	%rd56, %rd85, %rd43;
	sub.s64 	%rd86, %rd83, %rd56;
$L__BB10_10:
	or.b64  	%rd57, %rd85, %rd42;
	and.b64  	%rd58, %rd57, -4294967296;
	setp.ne.s64 	%p5, %rd58, 0;
	@%p5 bra 	$L__BB10_12;
	cvt.u32.u64 	%r22, %rd42;
	cvt.u32.u64 	%r23, %rd85;
	div.u32 	%r24, %r23, %r22;
	mul.lo.s32 	%r25, %r24, %r22;
	sub.s32 	%r26, %r23, %r25;
	cvt.u64.u32 	%rd87, %r24;
	cvt.u64.u32 	%rd88, %r26;
	bra.uni 	$L__BB10_13;
$L__BB10_12:
	div.u64 	%rd87, %rd85, %rd42;
	mul.lo.s64 	%rd59, %rd87, %rd42;
	sub.s64 	%rd88, %rd85, %rd59;
$L__BB10_13:
	or.b64  	%rd60, %rd87, %rd41;
	and.b64  	%rd61, %rd60, -4294967296;
	setp.ne.s64 	%p6, %rd61, 0;
	@%p6 bra 	$L__BB10_15;
	cvt.u32.u64 	%r27, %rd41;
	cvt.u32.u64 	%r28, %rd87;
	div.u32 	%r29, %r28, %r27;
	mul.lo.s32 	%r30, %r29, %r27;
	sub.s32 	%r31, %r28, %r30;
	cvt.u64.u32 	%rd89, %r29;
	cvt.u64.u32 	%rd90, %r31;
	bra.uni 	$L__BB10_16;
$L__BB10_15:
	div.u64 	%rd89, %rd87, %rd41;
	mul.lo.s64 	%rd62, %rd89, %rd41;
	sub.s64 	%rd90, %rd87, %rd62;
$L__BB10_16:
	ld.param.u64 	%rd79, [_ZN36_GLOBAL__N__0b762c63_4_k_cu_fff026ee38kvbm_kernels_universal_to_block_kernelI6__halfLNS_11BlockLayoutE0EEEvPKPKT_PKPS3_mmmmmmmm_param_2];
	mad.lo.s64 	%rd63, %rd81, %rd79, %rd88;
	mad.lo.s64 	%rd64, %rd90, %rd42, %rd63;
	shl.b64 	%rd65, %rd64, 3;
	add.s64 	%rd66, %rd2, %rd65;
	ld.global.u64 	%rd67, [%rd66];
	cvta.to.global.u64 	%rd68, %rd67;
	mad.lo.s64 	%rd69, %rd86, %rd40, %rd89;
	mad.lo.s64 	%rd70, %rd69, %rd44, %rd84;
	shl.b64 	%rd71, %rd81, 3;
	add.s64 	%rd72, %rd1, %rd71;
	ld.global.u64 	%rd73, [%rd72];
	cvta.to.global.u64 	%rd74, %rd73;
	shl.b64 	%rd75, %rd70, 1;
	add.s64 	%rd76, %rd68, %rd75;
	shl.b64 	%rd77, %rd82, 1;
	add.s64 	%rd78, %rd74, %rd77;
	ld.global.u16 	%rs1, [%rd78];
	st.global.u16 	[%rd76], %rs1;
	add.s64 	%rd80, %rd80, %rd4;
	setp.lt.u64 	%p7, %rd80, %rd5;
	@%p7 bra 	$L__BB10_1;
$L__BB10_17:
	ret;

}
.entry _ZN36_GLOBAL__N__0b762c63_4_k_cu_fff026ee38kvbm_kernels_universal_to_block_kernelI6__halfLNS_11BlockLayoutE1EEEvPKPKT_PKPS3_mmmmmmmm(
	.param .u64 .ptr .align 1 _ZN36_GLOBAL__N__0b762c63_4_k_cu_fff026ee38kvbm_kernels_universal_to_block_kernelI6__halfLNS_11BlockLayoutE1EEEvPKPKT_PKPS3_mmmmmmmm_param_0,
	.param .u64 .ptr .align 1 _ZN36_GLOBAL__N__0b762c63_4_k_cu_fff026ee38kvbm_kernels_universal_to_block_kernelI6__halfLNS_11BlockLayoutE1EEEvPKPKT_PKPS3_mmmmmmmm_param_1,
	.param .u64 _ZN36_GLOBAL__N__0b762c63_4_k_cu_fff026ee38kvbm_kernels_universal_to_block_kernelI6__halfLNS_11BlockLayoutE1EEEvPKPKT_PKPS3_mmmmmmmm_param_2,
	.param .u64 _ZN36_GLOBAL__N__0b762c63_4_k_cu_fff026ee38kvbm_kernels_universal_to_block_kernelI6__halfLNS_11BlockLayoutE1EEEvPKPKT_PKPS3_mmmmmmmm_param_3,
	.param .u64 _ZN36_GLOBAL__N__0b762c63_4_k_cu_fff026ee38kvbm_kernels_universal_to_block_kernelI6__halfLNS_11BlockLayoutE1EEEvPKPKT_PKPS3_mmmmmmmm_param_4,
	.param .u64 _ZN36_GLOBAL__N__0b762c63_4_k_cu_fff026ee38kvbm_kernels_universal_to_block_kernelI6__halfLNS_11BlockLayoutE1EEEvPKPKT_PKPS3_mmmmmmmm_param_5,
	.param .u64 _ZN36_GLOBAL__N__0b762c63_4_k_cu_fff026ee38kvbm_kernels_universal_to_block_kernelI6__halfLNS_11BlockLayoutE1EEEvPKPKT_PKPS3_mmmmmmmm_param_6,
	.param .u64 _ZN36_GLOBAL__N__0b762c63_4_k_cu_fff026ee38kvbm_kernels_universal_to_block_kernelI6__halfLNS_11BlockLayoutE1EEEvPKPKT_PKPS3_mmmmmmmm_param_7,
	.param .u64 _ZN36_GLOBAL__N__0b762c63_4_k_cu_fff026ee38kvbm_kernels_universal_to_block_kernelI6__halfLNS_11BlockLayoutE1EEEvPKPKT_PKPS3_mmmmmmmm_param_8,
	.param .u64 _ZN36_GLOBAL__N__0b762c63_4_k_cu_fff026ee38kvbm_kernels_universal_to_block_kernelI6__halfLNS_11BlockLayoutE1EEEvPKPKT_PKPS3_mmmmmmmm_param_9
)
{
	.reg .pred 	%p<8>;
	.reg .b16 	%rs<2>;
	.reg .b32 	%r<33>;
	.reg .b64 	%rd<92>;

	ld.param.u64 	%rd38, [_ZN36_GLOBAL__N__0b762c63_4_k_cu_fff026ee38kvbm_kernels_universal_to_block_kernelI6__halfLNS_11BlockLayoutE1EEEvPKPKT_PKPS3_mmmmmmmm_param_3];
	ld.param.u64 	%rd43, [_ZN36_GLOBAL__N__0b762c63_4_k_cu_fff026ee38kvbm_kernels_universal_to_block_kernelI6__halfLNS_11BlockLayoutE1EEEvPKPKT_PKPS3_mmmmmmmm_param_4];
	ld.param.u64 	%rd39, [_ZN36_GLOBAL__N__0b762c63_4_k_cu_fff026ee38kvbm_kernels_universal_to_block_kernelI6__halfLNS_11BlockLayoutE1EEEvPKPKT_PKPS3_mmmmmmmm_param_6];
	ld.param.u64 	%rd40, [_ZN36_GLOBAL__N__0b762c63_4_k_cu_fff026ee38kvbm_kernels_universal_to_block_kernelI6__halfLNS_11BlockLayoutE1EEEvPKPKT_PKPS3_mmmmmmmm_param_7];
	ld.param.u64 	%rd41, [_ZN36_GLOBAL__N__0b762c63_4_k_cu_fff026ee38kvbm_kernels_universal_to_block_kernelI6__halfLNS_11BlockLayoutE1EEEvPKPKT_PKPS3_mmmmmmmm_param_8];
	ld.param.u64 	%rd42, [_ZN36_GLOBAL__N__0b762c63_4_k_cu_fff026ee38kvbm_kernels_universal_to_block_kernelI6__halfLNS_11BlockLayoutE1EEEvPKPKT_PKPS3_mmmmmmmm_param_9];
	mov.u32 	%r1, %ctaid.x;
	mov.u32 	%r2, %ntid.x;
	mov.u32 	%r3, %tid.x;
	mad.lo.s32 	%r4, %r1, %r2, %r3;
	cvt.u64.u32 	%rd81, %r4;
	mul.lo.s64 	%rd2, %rd43, %rd38;
	setp.le.u64 	%p1, %rd2, %rd81;
	@%p1 bra 	$L__BB11_17;
$L__BB11_1:
	or.b64  	%rd44, %rd81, %rd38;
	and.b64  	%rd45, %rd44, -4294967296;
	setp.ne.s64 	%p2, %rd45, 0;
	@%p2 bra 	$L__BB11_3;
	cvt.u32.u64 	%r5, %rd38;
	cvt.u32.u64 	%r6, %rd81;
	div.u32 	%r7, %r6, %r5;
	mul.lo.s32 	%r8, %r7, %r5;
	sub.s32 	%r9, %r6, %r8;
	cvt.u64.u32 	%rd82, %r7;
	cvt.u64.u32 	%rd83, %r9;
	bra.uni 	$L__BB11_4;
$L__BB11_3:
	div.u64 	%rd82, %rd81, %rd38;
	mul.lo.s64 	%rd46, %rd82, %rd38;
	sub.s64 	%rd83, %rd81, %rd46;
$L__BB11_4:
	or.b64  	%rd47, %rd83, %rd42;
	and.b64  	%rd48, %rd47, -4294967296;
	setp.ne.s64 	%p3, %rd48, 0;
	@%p3 bra 	$L__BB11_6;
	cvt.u32.u64 	%r10, %rd42;
	cvt.u32.u64 	%r11, %rd83;
	div.u32 	%r12, %r11, %r10;
	mul.lo.s32 	%r13, %r12, %r10;
	sub.s32 	%r14, %r11, %r13;
	cvt.u64.u32 	%rd84, %r12;
	cvt.u64.u32 	%rd85, %r14;
	bra.uni 	$L__BB11_7;
$L__BB11_6:
	div.u64 	%rd84, %rd83, %rd42;
	mul.lo.s64 	%rd49, %rd84, %rd42;
	sub.s64 	%rd85, %rd83, %rd49;
$L__BB11_7:
	or.b64  	%rd50, %rd84, %rd41;
	and.b64  	%rd51, %rd50, -4294967296;
	setp.ne.s64 	%p4, %rd51, 0;
	@%p4 bra 	$L__BB11_9;
	cvt.u32.u64 	%r15, %rd41;
	cvt.u32.u64 	%r16, %rd84;
	div.u32 	%r17, %r16, %r15;
	mul.lo.s32 	%r18, %r17, %r15;
	sub.s32 	%r19, %r16, %r18;
	cvt.u64.u32 	%rd86, %r17;
	cvt.u64.u32 	%rd87, %r19;
	bra.uni 	$L__BB11_10;
$L__BB11_9:
	div.u64 	%rd86, %rd84, %rd41;
	mul.lo.s64 	%rd52, %rd86, %rd41;
	sub.s64 	%rd87, %rd84, %rd52;
$L__BB11_10:
	or.b64  	%rd53, %rd86, %rd40;
	and.b64  	%rd54, %rd53, -4294967296;
	setp.ne.s64 	%p5, %rd54, 0;
	@%p5 bra 	$L__BB11_12;
	cvt.u32.u64 	%r20, %rd40;
	cvt.u32.u64 	%r21, %rd86;
	div.u32 	%r22, %r21, %r20;
	mul.lo.s32 	%r23, %r22, %r20;
	sub.s32 	%r24, %r21, %r23;
	cvt.u64.u32 	%rd88, %r22;
	cvt.u64.u32 	%rd89, %r24;
	bra.uni 	$L__BB11_13;
$L__BB11_12:
	div.u64 	%rd88, %rd86, %rd40;
	mul.lo.s64 	%rd55, %rd88, %rd40;
	sub.s64 	%rd89, %rd86, %rd55;
$L__BB11_13:
	or.b64  	%rd56, %rd88, %rd39;
	and.b64  	%rd57, %rd56, -4294967296;
	setp.ne.s64 	%p6, %rd57, 0;
	@%p6 bra 	$L__BB11_15;
	cvt.u32.u64 	%r25, %rd39;
	cvt.u32.u64 	%r26, %rd88;
	div.u32 	%r27, %r26, %r25;
	mul.lo.s32 	%r28, %r27, %r25;
	sub.s32 	%r29, %r26, %r28;
	cvt.u64.u32 	%rd90, %r27;
	cvt.u64.u32 	%rd91, %r29;
	bra.uni 	$L__BB11_16;
$L__BB11_15:
	div.u64 	%rd90, %rd88, %rd39;
	mul.lo.s64 	%rd58, %rd90, %rd39;
	sub.s64 	%rd91, %rd88, %rd58;
$L__BB11_16:
	ld.param.u64 	%rd80, [_ZN36_GLOBAL__N__0b762c63_4_k_cu_fff026ee38kvbm_kernels_universal_to_block_kernelI6__halfLNS_11BlockLayoutE1EEEvPKPKT_PKPS3_mmmmmmmm_param_2];
	ld.param.u64 	%rd79, [_ZN36_GLOBAL__N__0b762c63_4_k_cu_fff026ee38kvbm_kernels_universal_to_block_kernelI6__halfLNS_11BlockLayoutE1EEEvPKPKT_PKPS3_mmmmmmmm_param_1];
	ld.param.u64 	%rd78, [_ZN36_GLOBAL__N__0b762c63_4_k_cu_fff026ee38kvbm_kernels_universal_to_block_kernelI6__halfLNS_11BlockLayoutE1EEEvPKPKT_PKPS3_mmmmmmmm_param_0];
	mad.lo.s64 	%rd59, %rd82, %rd80, %rd89;
	mad.lo.s64 	%rd60, %rd91, %rd40, %rd59;
	cvta.to.global.u64 	%rd61, %rd79;
	shl.b64 	%rd62, %rd60, 3;
	add.s64 	%rd63, %rd61, %rd62;
	ld.global.u64 	%rd64, [%rd63];
	cvta.to.global.u64 	%rd65, %rd64;
	mad.lo.s64 	%rd66, %rd90, %rd41, %rd87;
	mad.lo.s64 	%rd67, %rd66, %rd42, %rd85;
	cvta.to.global.u64 	%rd68, %rd78;
	shl.b64 	%rd69, %rd82, 3;
	add.s64 	%rd70, %rd68, %rd69;
	ld.global.u64 	%rd71, [%rd70];
	cvta.to.global.u64 	%rd72, %rd71;
	shl.b64 	%rd73, %rd67, 1;
	add.s64 	%rd74, %rd65, %rd73;
	shl.b64 	%rd75, %rd83, 1;
	add.s64 	%rd76, %rd72, %rd75;
	ld.global.u16 	%rs1, [%rd76];
	st.global.u16 	[%rd74], %rs1;
	mov.u32 	%r30, %ntid.x;
	mov.u32 	%r31, %nctaid.x;
	mul.lo.s32 	%r32, %r30, %r31;
	cvt.u64.u32 	%rd77, %r32;
	add.s64 	%rd81, %rd81, %rd77;
	setp.lt.u64 	%p7, %rd81, %rd2;
	@%p7 bra 	$L__BB11_1;
$L__BB11_17:
	ret;

}
.entry _ZN36_GLOBAL__N__0b762c63_4_k_cu_fff026ee38kvbm_kernels_universal_to_block_kernelI13__nv_bfloat16LNS_11BlockLayoutE0EEEvPKPKT_PKPS3_mmmmmmmm(
	.param .u64 .ptr .align 1 _ZN36_GLOBAL__N__0b762c63_4_k_cu_fff026ee38kvbm_kernels_universal_to_block_kernelI13__nv_bfloat16LNS_11BlockLayoutE0EEEvPKPKT_PKPS3_mmmmmmmm_param_0,
	.param .u64 .ptr .align 1 _ZN36_GLOBAL__N__0b762c63_4_k_cu_fff026ee38kvbm_kernels_universal_to_block_kernelI13__nv_bfloat16LNS_11BlockLayoutE0EEEvPKPKT_PKPS3_mmmmmmmm_param_1,
	.param .u64 _ZN36_GLOBAL__N__0b762c63_4_k_cu_fff026ee38kvbm_kernels_universal_to_block_kernelI13__nv_bfloat16LNS_11BlockLayoutE0EEEvPKPKT_PKPS3_mmmmmmmm_param_2,
	.param .u64 _ZN36_GLOBAL__N__0b762c63_4_k_cu_fff026ee38kvbm_kernels_universal_to_block_kernelI13__nv_bfloat16LNS_11BlockLayoutE0EEEvPKPKT_PKPS3_mmmmmmmm_param_3,
	.param .u64 _ZN36_GLOBAL__N__0b762c63_4_k_cu_fff026ee38kvbm_kernels_universal_to_block_kernelI13__nv_bfloat16LNS_11BlockLayoutE0EEEvPKPKT_PKPS3_mmmmmmmm_param_4,
	.param .u64 _ZN36_GLOBAL__N__0b762c63_4_k_cu_fff026ee38kvbm_kernels_universal_to_block_kernelI13__nv_bfloat16LNS_11BlockLayoutE0EEEvPKPKT_PKPS3_mmmmmmmm_param_5,
	.param .u64 _ZN36_GLOBAL__N__0b762c63_4_k_cu_fff026ee38kvbm_kernels_universal_to_block_kernelI13__nv_bfloat16LNS_11BlockLayoutE0EEEvPKPKT_PKPS3_mmmmmmmm_param_6,
	.param .u64 _ZN36_GLOBAL__N__0b762c63_4_k_cu_fff026ee38kvbm_kernels_universal_to_block_kernelI13__nv_bfloat16LNS_11BlockLayoutE0EEEvPKPKT_PKPS3_mmmmmmmm_param_7,
	.param .u64 _ZN36_GLOBAL__N__0b762c63_4_k_cu_fff026ee38kvbm_kernels_universal_to_block_kernelI13__nv_bfloat16LNS_11BlockLayoutE0EEEvPKPKT_PKPS3_mmmmmmmm_param_8,
	.param .u64 _ZN36_GLOBAL__N__0b762c63_4_k_cu_fff026ee38kvbm_kernels_universal_to_block_kernelI13__nv_bfloat16LNS_11BlockLayoutE0EEEvPKPKT_PKPS3_mmmmmmmm_param_9
)
{
	.reg .pred 	%p<8>;
	.reg .b16 	%rs<2>;
	.reg .b32 	%r<32>;
	.reg .b64 	%rd<91>;

	ld.param.u64 	%rd45, [_ZN36_GLOBAL__N__0b762c63_4_k_cu_fff026ee38kvbm_kernels_universal_to_block_kernelI13__nv_bfloat16LNS_11BlockLayoutE0EEEvPKPKT_PKPS3_mmmmmmmm_param_0];
	ld.param.u64 	%rd46, [_ZN36_GLOBAL__N__0b762c63_4_k_cu_fff026ee38kvbm_kernels_universal_to_block_kernelI13__nv_bfloat16LNS_11BlockLayoutE0EEEvPKPKT_PKPS3_mmmmmmmm_param_1];
	ld.param.u64 	%rd39, [_ZN36_GLOBAL__N__0b762c63_4_k_cu_fff026ee38kvbm_kernels_universal_to_block_kernelI13__nv_bfloat16LNS_11BlockLayoutE0EEEvPKPKT_PKPS3_mmmmmmmm_param_3];
	ld.param.u64 	%rd47, [_ZN36_GLOBAL__N__0b762c63_4_k_cu_fff026ee38kvbm_kernels_universal_to_block_kernelI13__nv_bfloat16LNS_11BlockLayoutE0EEEvPKPKT_PKPS3_mmmmmmmm_param_4];
	ld.param.u64 	%rd40, [_ZN36_GLOBAL__N__0b762c63_4_k_cu_fff026ee38kvbm_kernels_universal_to_block_kernelI13__nv_bfloat16LNS_11BlockLayoutE0EEEvPKPKT_PKPS3_mmmmmmmm_param_5];
	ld.param.u64 	%rd41, [_ZN36_GLOBAL__N__0b762c63_4_k_cu_fff026ee38kvbm_kernels_universal_to_block_kernelI13__nv_bfloat16LNS_11BlockLayoutE0EEEvPKPKT_PKPS3_mmmmmmmm_param_6];
	ld.param.u64 	%rd42, [_ZN36_GLOBAL__N__0b762c63_4_k_cu_fff026ee38kvbm_kernels_universal_to_block_kernelI13__nv_bfloat16LNS_11BlockLayoutE0EEEvPKPKT_PKPS3_mmmmmmmm_param_7];
	ld.param.u64 	%rd43, [_ZN36_GLOBAL__N__0b762c63_4_k_cu_fff026ee38kvbm_kernels_universal_to_block_kernelI13__nv_bfloat16LNS_11BlockLayoutE0EEEvPKPKT_PKPS3_mmmmmmmm_param_8];
	ld.param.u64 	%rd44, [_ZN36_GLOBAL__N__0b762c63_4_k_cu_fff026ee38kvbm_kernels_universal_to_block_kernelI13__nv_bfloat16LNS_11BlockLayoutE0EEEvPKPKT_PKPS3_mmmmmmmm_param_9];
	cvta.to.global.u64 	%rd1, %rd45;
	cvta.to.global.u64 	%rd2, %rd46;
	mov.u32 	%r1, %ctaid.x;
	mov.u32 	%r2, %ntid.x;
	mov.u32 	%r3, %tid.x;
	mad.lo.s32 	%r4, %r1, %r2, %r3;
	cvt.u64.u32 	%rd80, %r4;
	mov.u32 	%r5, %nctaid.x;
	mul.lo.s32 	%r6, %r2, %r5;
	cvt.u64.u32 	%rd4, %r6;
	mul.lo.s64 	%rd5, %rd47, %rd39;
	setp.le.u64 	%p1, %rd5, %rd80;
	@%p1 bra 	$L__BB12_17;
$L__BB12_1:
	or.b64  	%rd48, %rd80, %rd39;
	and.b64  	%rd49, %rd48, -4294967296;
	setp.ne.s64 	%p2, %rd49, 0;
	@%p2 bra 	$L__BB12_3;
	cvt.u32.u64 	%r7, %rd39;
	cvt.u32.u64 	%r8, %rd80;
	div.u32 	%r9, %r8, %r7;
	mul.lo.s32 	%r10, %r9, %r7;
	sub.s32 	%r11, %r8, %r10;
	cvt.u64.u32 	%rd81, %r9;
	cvt.u64.u32 	%rd82, %r11;
	bra.uni 	$L__BB12_4;
$L__BB12_3:
	div.u64 	%rd81, %rd80, %rd39;
	mul.lo.s64 	%rd50, %rd81, %rd39;
	sub.s64 	%rd82, %rd80, %rd50;
$L__BB12_4:
	or.b64  	%rd51, %rd82, %rd44;
	and.b64  	%rd52, %rd51, -4294967296;
	setp.ne.s64 	%p3, %rd52, 0;
	@%p3 bra 	$L__BB12_6;
	cvt.u32.u64 	%r12, %rd44;
	cvt.u32.u64 	%r13, %rd82;
	div.u32 	%r14, %r13, %r12;
	mul.lo.s32 	%r15, %r14, %r12;
	sub.s32 	%r16, %r13, %r15;
	cvt.u64.u32 	%rd83, %r14;
	cvt.u64.u32 	%rd84, %r16;
	bra.uni 	$L__BB12_7;
$L__BB12_6:
	div.u64 	%rd83, %rd82, %rd44;
	mul.lo.s64 	%rd53, %rd83, %rd44;
	sub.s64 	%rd84, %rd82, %rd53;
$L__BB12_7:
	or.b64  	%rd54, %rd83, %rd43;
	and.b64  	%rd55, %rd54, -4294967296;
	setp.ne.s64 	%p4, %rd55, 0;
	@%p4 bra 	$L__BB12_9;
	cvt.u32.u64 	%r17, %rd43;
	cvt.u32.u64 	%r18, %rd83;
	div.u32 	%r19, %r18, %r17;
	mul.lo.s32 	%r20, %r19, %r17;
	sub.s32 	%r21, %r18, %r20;
	cvt.u64.u32 	%rd85, %r19;
	cvt.u64.u32 	%rd86, %r21;
	bra.uni 	$L__BB12_10;
$L__BB12_9:
	div.u64 	%rd85, %rd83, %rd43;
	mul.lo.s64 	%rd56, %rd85, %rd43;
	sub.s64 	%rd86, %rd83, %rd56;
$L__BB12_10:
	or.b64  	%rd57, %rd85, %rd42;
	and.b64  	%rd58, %rd57, -4294967296;
	setp.ne.s64 	%p5, %rd58, 0;
	@%p5 bra 	$L__BB12_12;
	cvt.u32.u64 	%r22, %rd42;
	cvt.u32.u64 	%r23, %rd85;
	div.u32 	%r24, %r23, %r22;
	mul.lo.s32 	%r25, %r24, %r22;
	sub.s32 	%r26, %r23, %r25;
	cvt.u64.u32 	%rd87, %r24;
	cvt.u64.u32 	%rd88, %r26;
	bra.uni 	$L__BB12_13;
$L__BB12_12:
	div.u64 	%rd87, %rd85, %rd42;
	mul.lo.s64 	%rd59, %rd87, %rd42;
	sub.s64 	%rd88, %rd85, %rd59;
$L__BB12_13:
	or.b64  	%rd60, %rd87, %rd41;
	and.b64  	%rd61, %rd60, -4294967296;
	setp.ne.s64 	%p6, %rd61, 0;
	@%p6 bra 	$L__BB12_15;
	cvt.u32.u64 	%r27, %rd41;
	cvt.u32.u64 	%r28, %rd87;
	div.u32 	%r29, %r28, %r27;
	mul.lo.s32 	%r30, %r29, %r27;
	sub.s32 	%r31, %r28, %r30;
	cvt.u64.u32 	%rd89, %r29;
	cvt.u64.u32 	%rd90, %r31;
	bra.uni 	$L__BB12_16;
$L__BB12_15:
	div.u64 	%rd89, %rd87, %rd41;
	mul.lo.s64 	%rd62, %rd89, %rd41;
	sub.s64 	%rd90, %rd87, %rd62;
$L__BB12_16:
	ld.param.u64 	%rd79, [_ZN36_GLOBAL__N__0b762c63_4_k_cu_fff026ee38kvbm_kernels_universal_to_block_kernelI13__nv_bfloat16LNS_11BlockLayoutE0EEEvPKPKT_PKPS3_mmmmmmmm_param_2];
	mad.lo.s64 	%rd63, %rd81, %rd79, %rd88;
	mad.lo.s64 	%rd64, %rd90, %rd42, %rd63;
	shl.b64 	%rd65, %rd64, 3;
	add.s64 	%rd66, %rd2, %rd65;
	ld.global.u64 	%rd67, [%rd66];
	cvta.to.global.u64 	%rd68, %rd67;
	mad.lo.s64 	%rd69, %rd86, %rd40, %rd89;
	mad.lo.s64 	%rd70, %rd69, %rd44, %rd84;
	shl.b64 	%rd71, %rd81, 3;
	add.s64 	%rd72, %rd1, %rd71;
	ld.global.u64 	%rd73, [%rd72];
	cvta.to.global.u64 	%rd74, %rd73;
	shl.b64 	%rd75, %rd70, 1;
	add.s64 	%rd76, %rd68, %rd75;
	shl.b64 	%rd77, %rd82, 1;
	add.s64 	%rd78, %rd74, %rd77;
	ld.global.u16 	%rs1, [%rd78];
	st.global.u16 	[%rd76], %rs1;
	add.s64 	%rd80, %rd80, %rd4;
	setp.lt.u64 	%p7, %rd80, %rd5;
	@%p7 bra 	$L__BB12_1;
$L__BB12_17:
	ret;

}
.entry _ZN36_GLOBAL__N__0b762c63_4_k_cu_fff026ee38kvbm_kernels_universal_to_block_kernelI13__nv_bfloat16LNS_11BlockLayoutE1EEEvPKPKT_PKPS3_mmmmmmmm(
	.param .u64 .ptr .align 1 _ZN36_GLOBAL__N__0b762c63_4_k_cu_fff026ee38kvbm_kernels_universal_to_block_kernelI13__nv_bfloat16LNS_11BlockLayoutE1EEEvPKPKT_PKPS3_mmmmmmmm_param_0,
	.param .u64 .ptr .align 1 _ZN36_GLOBAL__N__0b762c63_4_k_cu_fff026ee38kvbm_kernels_universal_to_block_kernelI13__nv_bfloat16LNS_11BlockLayoutE1EEEvPKPKT_PKPS3_mmmmmmmm_param_1,
	.param .u64 _ZN36_GLOBAL__N__0b762c63_4_k_cu_fff026ee38kvbm_kernels_universal_to_block_kernelI13__nv_bfloat16LNS_11BlockLayoutE1EEEvPKPKT_PKPS3_mmmmmmmm_param_2,
	.param .u64 _ZN36_GLOBAL__N__0b762c63_4_k_cu_fff026ee38kvbm_kernels_universal_to_block_kernelI13__nv_bfloat16LNS_11BlockLayoutE1EEEvPKPKT_PKPS3_mmmmmmmm_param_3,
	.param .u64 _ZN36_GLOBAL__N__0b762c63_4_k_cu_fff026ee38kvbm_kernels_universal_to_block_kernelI13__nv_bfloat16LNS_11BlockLayoutE1EEEvPKPKT_PKPS3_mmmmmmmm_param_4,
	.param .u64 _ZN36_GLOBAL__N__0b762c63_4_k_cu_fff026ee38kvbm_kernels_universal_to_block_kernelI13__nv_bfloat16LNS_11BlockLayoutE1EEEvPKPKT_PKPS3_mmmmmmmm_param_5,
	.param .u64 _ZN36_GLOBAL__N__0b762c63_4_k_cu_fff026ee38kvbm_kernels_universal_to_block_kernelI13__nv_bfloat16LNS_11BlockLayoutE1EEEvPKPKT_PKPS3_mmmmmmmm_param_6,
	.param .u64 _ZN36_GLOBAL__N__0b762c63_4_k_cu_fff026ee38kvbm_kernels_universal_to_block_kernelI13__nv_bfloat16LNS_11BlockLayoutE1EEEvPKPKT_PKPS3_mmmmmmmm_param_7,
	.param .u64 _ZN36_GLOBAL__N__0b762c63_4_k_cu_fff026ee38kvbm_kernels_universal_to_block_kernelI13__nv_bfloat16LNS_11BlockLayoutE1EEEvPKPKT_PKPS3_mmmmmmmm_param_8,
	.param .u64 _ZN36_GLOBAL__N__0b762c63_4_k_cu_fff026ee38kvbm_kernels_universal_to_block_kernelI13__nv_bfloat16LNS_11BlockLayoutE1EEEvPKPKT_PKPS3_mmmmmmmm_param_9
)
{
	.reg .pred 	%p<8>;
	.reg .b16 	%rs<2>;
	.reg .b32 	%r<33>;
	.reg .b64 	%rd<92>;

	ld.param.u64 	%rd38, [_ZN36_GLOBAL__N__0b762c63_4_k_cu_fff026ee38kvbm_kernels_universal_to_block_kernelI13__nv_bfloat16LNS_11BlockLayoutE1EEEvPKPKT_PKPS3_mmmmmmmm_param_3];
	ld.param.u64 	%rd43, [_ZN36_GLOBAL__N__0b762c63_4_k_cu_fff026ee38kvbm_kernels_universal_to_block_kernelI13__nv_bfloat16LNS_11BlockLayoutE1EEEvPKPKT_PKPS3_mmmmmmmm_param_4];
	ld.param.u64 	%rd39, [_ZN36_GLOBAL__N__0b762c63_4_k_cu_fff026ee38kvbm_kernels_universal_to_block_kernelI13__nv_bfloat16LNS_11BlockLayoutE1EEEvPKPKT_PKPS3_mmmmmmmm_param_6];
	ld.param.u64 	%rd40, [_ZN36_GLOBAL__N__0b762c63_4_k_cu_fff026ee38kvbm_kernels_universal_to_block_kernelI13__nv_bfloat16LNS_11BlockLayoutE1EEEvPKPKT_PKPS3_mmmmmmmm_param_7];
	ld.param.u64 	%rd41, [_ZN36_GLOBAL__N__0b762c63_4_k_cu_fff026ee38kvbm_kernels_universal_to_block_kernelI13__nv_bfloat16LNS_11BlockLayoutE1EEEvPKPKT_PKPS3_mmmmmmmm_param_8];
	ld.param.u64 	%rd42, [_ZN36_GLOBAL__N__0b762c63_4_k_cu_fff026ee38kvbm_kernels_universal_to_block_kernelI13__nv_bfloat16LNS_11BlockLayoutE1EEEvPKPKT_PKPS3_mmmmmmmm_param_9];
	mov.u32 	%r1, %ctaid.x;
	mov.u32 	%r2, %ntid.x;
	mov.u32 	%r3, %tid.x;
	mad.lo.s32 	%r4, %r1, %r2, %r3;
	cvt.u64.u32 	%rd81, %r4;
	mul.lo.s64 	%rd2, %rd43, %rd38;
	setp.le.u64 	%p1, %rd2, %rd81;
	@%p1 bra 	$L__BB13_17;
$L__BB13_1:
	or.b64  	%rd44, %rd81, %rd38;
	and.b64  	%rd45, %rd44, -4294967296;
	setp.ne.s64 	%p2, %rd45, 0;
	@%p2 bra 	$L__BB13_3;
	cvt.u32.u64 	%r5, %rd38;
	cvt.u32.u64 	%r6, %rd81;
	div.u32 	%r7, %r6, %r5;
	mul.lo.s32 	%r8, %r7, %r5;
	sub.s32 	%r9, %r6, %r8;
	cvt.u64.u32 	%rd82, %r7;
	cvt.u64.u32 	%rd83, %r9;
	bra.uni 	$L__BB13_4;
$L__BB13_3:
	div.u64 	%rd82, %rd81, %rd38;
	mul.lo.s64 	%rd46, %rd82, %rd38;
	sub.s64 	%rd83, %rd81, %rd46;
$L__BB13_4:
	or.b64  	%rd47, %rd83, %rd42;
	and.b64  	%rd48, %rd47, -4294967296;
	setp.ne.s64 	%p3, %rd48, 0;
	@%p3 bra 	$L__BB13_6;
	cvt.u32.u64 	%r10, %rd42;
	cvt.u32.u64 	%r11, %rd83;
	div.u32 	%r12, %r11, %r10;
	mul.lo.s32 	%r13, %r12, %r10;
	sub.s32 	%r14, %r11, %r13;
	cvt.u64.u32 	%rd84, %r12;
	cvt.u64.u32 	%rd85, %r14;
	bra.uni 	$L__BB13_7;
$L__BB13_6:
	div.u64 	%rd84, %rd83, %rd42;
	mul.lo.s64 	%rd49, %rd84, %rd42;
	sub.s64 	%rd85, %rd83, %rd49;
$L__BB13_7:
	or.b64  	%rd50, %rd84, %rd41;
	and.b64  	%rd51, %rd50, -4294967296;
	setp.ne.s64 	%p4, %rd51, 0;
	@%p4 bra 	$L__BB13_9;
	cvt.u32.u64 	%r15, %rd41;
	cvt.u32.u64 	%r16, %rd84;
	div.u32 	%r17, %r16, %r15;
	mul.lo.s32 	%r18, %r17, %r15;
	sub.s32 	%r19, %r16, %r18;
	cvt.u64.u32 	%rd86, %r17;
	cvt.u64.u32 	%rd87, %r19;
	bra.uni 	$L__BB13_10;
$L__BB13_9:
	div.u64 	%rd86, %rd84, %rd41;
	mul.lo.s64 	%rd52, %rd86, %rd41;
	sub.s64 	%rd87, %rd84, %rd52;
$L__BB13_10:
	or.b64  	%rd53, %rd86, %rd40;
	and.b64  	%rd54, %rd53, -4294967296;
	setp.ne.s64 	%p5, %rd54, 0;
	@%p5 bra 	$L__BB13_12;
	cvt.u32.u64 	%r20, %rd40;
	cvt.u32.u64 	%r21, %rd86;
	div.u32 	%r22, %r21, %r20;
	mul.lo.s32 	%r23, %r22, %r20;
	sub.s32 	%r24, %r21, %r23;
	cvt.u64.u32 	%rd88, %r22;
	cvt.u64.u32 	%rd89, %r24;
	bra.uni 	$L__BB13_13;
$L__BB13_12:
	div.u64 	%rd88, %rd86, %rd40;
	mul.lo.s64 	%rd55, %rd88, %rd40;
	sub.s64 	%rd89, %rd86, %rd55;
$L__BB13_13:
	or.b64  	%rd56, %rd88, %rd39;
	and.b64  	%rd57, %rd56, -4294967296;
	setp.ne.s64 	%p6, %rd57, 0;
	@%p6 bra 	$L__BB13_15;
	cvt.u32.u64 	%r25, %rd39;
	cvt.u32.u64 	%r26, %rd88;
	div.u32 	%r27, %r26, %r25;
	mul.lo.s32 	%r28, %r27, %r25;
	sub.s32 	%r29, %r26, %r28;
	cvt.u64.u32 	%rd90, %r27;
	cvt.u64.u32 	%rd91, %r29;
	bra.uni 	$L__BB13_16;
$L__BB13_15:
	div.u64 	%rd90, %rd88, %rd39;
	mul.lo.s64 	%rd58, %rd90, %rd39;
	sub.s64 	%rd91, %rd88, %rd58;
$L__BB13_16:
	ld.param.u64 	%rd80, [_ZN36_GLOBAL__N__0b762c63_4_k_cu_fff026ee38kvbm_kernels_universal_to_block_kernelI13__nv_bfloat16LNS_11BlockLayoutE1EEEvPKPKT_PKPS3_mmmmmmmm_param_2];
	ld.param.u64 	%rd79, [_ZN36_GLOBAL__N__0b762c63_4_k_cu_fff026ee38kvbm_kernels_universal_to_block_kernelI13__nv_bfloat16LNS_11BlockLayoutE1EEEvPKPKT_PKPS3_mmmmmmmm_param_1];
	ld.param.u64 	%rd78, [_ZN36_GLOBAL__N__0b762c63_4_k_cu_fff026ee38kvbm_kernels_universal_to_block_kernelI13__nv_bfloat16LNS_11BlockLayoutE1EEEvPKPKT_PKPS3_mmmmmmmm_param_0];
	mad.lo.s64 	%rd59, %rd82, %rd80, %rd89;
	mad.lo.s64 	%rd60, %rd91, %rd40, %rd59;
	cvta.to.global.u64 	%rd61, %rd79;
	shl.b64 	%rd62, %rd60, 3;
	add.s64 	%rd63, %rd61, %rd62;
	ld.global.u64 	%rd64, [%rd63];
	cvta.to.global.u64 	%rd65, %rd64;
	mad.lo.s64 	%rd66, %rd90, %rd41, %rd87;
	mad.lo.s64 	%rd67, %rd66, %rd42, %rd85;
	cvta.to.global.u64 	%rd68, %rd78;
	shl.b64 	%rd69, %rd82, 3;
	add.s64 	%rd70, %rd68, %rd69;
	ld.global.u64 	%rd71, [%rd70];
	cvta.to.global.u64 	%rd72, %rd71;
	shl.b64 	%rd73, %rd67, 1;
	add.s64 	%rd74, %rd65, %rd73;
	shl.b64 	%rd75, %rd83, 1;
	add.s64 	%rd76, %rd72, %rd75;
	ld.global.u16 	%rs1, [%rd76];
	st.global.u16 	[%rd74], %rs1;
	mov.u32 	%r30, %ntid.x;
	mov.u32 	%r31, %nctaid.x;
	mul.lo.s32 	%r32, %r30, %r31;
	cvt.u64.u32 	%rd77, %r32;
	add.s64 	%rd81, %rd81, %rd77;
	setp.lt.u64 	%p7, %rd81, %rd2;
	@%p7 bra 	$L__BB13_1;
$L__BB13_17:
	ret;

}
.entry _ZN36_GLOBAL__N__0b762c63_4_k_cu_fff026ee38kvbm_kernels_universal_to_block_kernelIfLNS_11BlockLayoutE0EEEvPKPKT_PKPS2_mmmmmmmm(
	.param .u64 .ptr .align 1 _ZN36_GLOBAL__N__0b762c63_4_k_cu_fff026ee38kvbm_kernels_universal_to_block_kernelIfLNS_11BlockLayoutE0EEEvPKPKT_PKPS2_mmmmmmmm_param_0,
	.param .u64 .ptr .align 1 _ZN36_GLOBAL__N__0b762c63_4_k_cu_fff026ee38kvbm_kernels_universal_to_block_kernelIfLNS_11BlockLayoutE0EEEvPKPKT_PKPS2_mmmmmmmm_param_1,
	.param .u64 _ZN36_GLOBAL__N__0b762c63_4_k_cu_fff026ee38kvbm_kernels_universal_to_block_kernelIfLNS_11BlockLayoutE0EEEvPKPKT_PKPS2_mmmmmmmm_param_2,
	.param .u64 _ZN36_GLOBAL__N__0b762c63_4_k_cu_fff026ee38kvbm_kernels_universal_to_block_kernelIfLNS_11BlockLayoutE0EEEvPKPKT_PKPS2_mmmmmmmm_param_3,
	.param .u64 _ZN36_GLOBAL__N__0b762c63_4_k_cu_fff026ee38kvbm_kernels_universal_to_block_kernelIfLNS_11BlockLayoutE0EEEvPKPKT_PKPS2_mmmmmmmm_param_4,
	.param .u64 _ZN36_GLOBAL__N__0b762c63_4_k_cu_fff026ee38kvbm_kernels_universal_to_block_kernelIfLNS_11BlockLayoutE0EEEvPKPKT_PKPS2_mmmmmmmm_param_5,
	.param .u64 _ZN36_GLOBAL__N__0b762c63_4_k_cu_fff026ee38kvbm_kernels_universal_to_block_kernelIfLNS_11BlockLayoutE0EEEvPKPKT_PKPS2_mmmmmmmm_param_6,
	.param .u64 _ZN36_GLOBAL__N__0b762c63_4_k_cu_fff026ee38kvbm_kernels_universal_to_block_kernelIfLNS_11BlockLayoutE0EEEvPKPKT_PKPS2_mmmmmmmm_param_7,
	.param .u64 _ZN36_GLOBAL__N__0b762c63_4_k_cu_fff026ee38kvbm_kernels_universal_to_block_kernelIfLNS_11BlockLayoutE0EEEvPKPKT_PKPS2_mmmmmmmm_param_8,
	.param .u64 _ZN36_GLOBAL__N__0b762c63_4_k_cu_fff026ee38kvbm_kernels_universal_to_block_kernelIfLNS_11BlockLayoutE0EEEvPKPKT_PKPS2_mmmmmmmm_param_9
)
{
	.reg .pred 	%p<8>;
	.reg .b32 	%r<32>;
	.reg .b32 	%f<2>;
	.reg .b64 	%rd<91>;

	ld.param.u64 	%rd45, [_ZN36_GLOBAL__N__0b762c63_4_k_cu_fff026ee38kvbm_kernels_universal_to_block_kernelIfLNS_11BlockLayoutE0EEEvPKPKT_PKPS2_mmmmmmmm_param_0];
	ld.param.u64 	%rd46, [_ZN36_GLOBAL__N__0b762c63_4_k_cu_fff026ee38kvbm_kernels_universal_to_block_kernelIfLNS_11BlockLayoutE0EEEvPKPKT_PKPS2_mmmmmmmm_param_1];
	ld.param.u64 	%rd39, [_ZN36_GLOBAL__N__0b762c63_4_k_cu_fff026ee38kvbm_kernels_universal_to_block_kernelIfLNS_11BlockLayoutE0EEEvPKPKT_PKPS2_mmmmmmmm_param_3];
	ld.param.u64 	%rd47, [_ZN36_GLOBAL__N__0b762c63_4_k_cu_fff026ee38kvbm_kernels_universal_to_block_kernelIfLNS_11BlockLayoutE0EEEvPKPKT_PKPS2_mmmmmmmm_param_4];
	ld.param.u64 	%rd40, [_ZN36_GLOBAL__N__0b762c63_4_k_cu_fff026ee38kvbm_kernels_universal_to_block_kernelIfLNS_11BlockLayoutE0EEEvPKPKT_PKPS2_mmmmmmmm_param_5];
	ld.param.u64 	%rd41, [_ZN36_GLOBAL__N__0b762c63_4_k_cu_fff026ee38kvbm_kernels_universal_to_block_kernelIfLNS_11BlockLayoutE0EEEvPKPKT_PKPS2_mmmmmmmm_param_6];
	ld.param.u64 	%rd42, [_ZN36_GLOBAL__N__0b762c63_4_k_cu_fff026ee38kvbm_kernels_universal_to_block_kernelIfLNS_11BlockLayoutE0EEEvPKPKT_PKPS2_mmmmmmmm_param_7];
	ld.param.u64 	%rd43, [_ZN36_GLOBAL__N__0b762c63_4_k_cu_fff026ee38kvbm_kernels_universal_to_block_kernelIfLNS_11BlockLayoutE0EEEvPKPKT_PKPS2_mmmmmmmm_param_8];
	ld.param.u64 	%rd44, [_ZN36_GLOBAL__N__0b762c63_4_k_cu_fff026ee38kvbm_kernels_universal_to_block_kernelIfLNS_11BlockLayoutE0EEEvPKPKT_PKPS2_mmmmmmmm_param_9];
	cvta.to.global.u64 	%rd1, %rd45;
	cvta.to.global.u64 	%rd2, %rd46;
	mov.u32 	%r1, %ctaid.x;
	mov.u32 	%r2, %ntid.x;
	mov.u32 	%r3, %tid.x;
	mad.lo.s32 	%r4, %r1, %r2, %r3;
	cvt.u64.u32 	%rd80, %r4;
	mov.u32 	%r5, %nctaid.x;
	mul.lo.s32 	%r6, %r2, %r5;
	cvt.u64.u32 	%rd4, %r6;
	mul.lo.s64 	%rd5, %rd47, %rd39;
	setp.le.u64 	%p1, %rd5, %rd80;
	@%p1 bra 	$L__BB14_17;
$L__BB14_1:
	or.b64  	%rd48, %rd80, %rd39;
	and.b64  	%rd49, %rd48, -4294967296;
	setp.ne.s64 	%p2, %rd49, 0;
	@%p2 bra 	$L__BB14_3;
	cvt.u32.u64 	%r7, %rd39;
	cvt.u32.u64 	%r8, %rd80;
	div.u32 	%r9, %r8, %r7;
	mul.lo.s32 	%r10, %r9, %r7;
	sub.s32 	%r11, %r8, %r10;
	cvt.u64.u32 	%rd81, %r9;
	cvt.u64.u32 	%rd82, %r11;
	bra.uni 	$L__BB14_4;
$L__BB14_3:
	div.u64 	%rd81, %rd80, %rd39;
	mul.lo.s64 	%rd50, %rd81, %rd39;
	sub.s64 	%rd82, %rd80, %rd50;
$L__BB14_4:
	or.b64  	%rd51, %rd82, %rd44;
	and.b64  	%rd52, %rd51, -4294967296;
	setp.ne.s64 	%p3, %rd52, 0;
	@%p3 bra 	$L__BB14_6;
	cvt.u32.u64 	%r12, %rd44;
	cvt.u32.u64 	%r13, %rd82;
	div.u32 	%r14, %r13, %r12;
	mul.lo.s32 	%r15, %r14, %r12;
	sub.s32 	%r16, %r13, %r15;
	cvt.u64.u32 	%rd83, %r14;
	cvt.u64.u32 	%rd84, %r16;
	bra.uni 	$L__BB14_7;
$L__BB14_6:
	div.u64 	%rd83, %rd82, %rd44;
	mul.lo.s64 	%rd53, %rd83, %rd44;
	sub.s64 	%rd84, %rd82, %rd53;
$L__BB14_7:
	or.b64  	%rd54, %rd83, %rd43;
	and.b64  	%rd55, %rd54, -4294967296;
	setp.ne.s64 	%p4, %rd55, 0;
	@%p4 bra 	$L__BB14_9;
	cvt.u32.u64 	%r17, %rd43;
	cvt.u32.u64 	%r18, %rd83;
	div.u32 	%r19, %r18, %r17;
	mul.lo.s32 	%r20, %r19, %r17;
	sub.s32 	%r21, %r18, %r20;
	cvt.u64.u32 	%rd85, %r19;
	cvt.u64.u32 	%rd86, %r21;
	bra.uni 	$L__BB14_10;
$L__BB14_9:
	div.u64 	%rd85, %rd83, %rd43;
	mul.lo.s64 	%rd56, %rd85, %rd43;
	sub.s64 	%rd86, %rd83, %rd56;
$L__BB14_10:
	or.b64  	%rd57, %rd85, %rd42;
	and.b64  	%rd58, %rd57, -4294967296;
	setp.ne.s64 	%p5, %rd58, 0;
	@%p5 bra 	$L__BB14_12;
	cvt.u32.u64 	%r22, %rd42;
	cvt.u32.u64 	%r23, %rd85;
	div.u32 	%r24, %r23, %r22;
	mul.lo.s32 	%r25, %r24, %r22;
	sub.s32 	%r26, %r23, %r25;
	cvt.u64.u32 	%rd87, %r24;
	cvt.u64.u32 	%rd88, %r26;
	bra.uni 	$L__BB14_13;
$L__BB14_12:
	div.u64 	%rd87, %rd85, %rd42;
	mul.lo.s64 	%rd59, %rd87, %rd42;
	sub.s64 	%rd88, %rd85, %rd59;
$L__BB14_13:
	or.b64  	%rd60, %rd87, %rd41;
	and.b64  	%rd61, %rd60, -4294967296;
	setp.ne.s64 	%p6, %rd61, 0;
	@%p6 bra 	$L__BB14_15;
	cvt.u32.u64 	%r27, %rd41;
	cvt.u32.u64 	%r28, %rd87;
	div.u32 	%r29, %r28, %r27;
	mul.lo.s32 	%r30, %r29, %r27;
	sub.s32 	%r31, %r28, %r30;
	cvt.u64.u32 	%rd89, %r29;
	cvt.u64.u32 	%rd90, %r31;
	bra.uni 	$L__BB14_16;
$L__BB14_15:
	div.u64 	%rd89, %rd87, %rd41;
	mul.lo.s64 	%rd62, %rd89, %rd41;
	sub.s64 	%rd90, %rd87, %rd62;
$L__BB14_16:
	ld.param.u64 	%rd79, [_ZN36_GLOBAL__N__0b762c63_4_k_cu_fff026ee38kvbm_kernels_universal_to_block_kernelIfLNS_11BlockLayoutE0EEEvPKPKT_PKPS2_mmmmmmmm_param_2];
	mad.lo.s64 	%rd63, %rd81, %rd79, %rd88;
	mad.lo.s64 	%rd64, %rd90, %rd42, %rd63;
	shl.b64 	%rd65, %rd64, 3;
	add.s64 	%rd66, %rd2, %rd65;
	ld.global.u64 	%rd67, [%rd66];
	cvta.to.global.u64 	%rd68, %rd67;
	mad.lo.s64 	%rd69, %rd86, %rd40, %rd89;
	mad.lo.s64 	%rd70, %rd69, %rd44, %rd84;
	shl.b64 	%rd71, %rd81, 3;
	add.s64 	%rd72, %rd1, %rd71;
	ld.global.u64 	%rd73, [%rd72];
	cvta.to.global.u64 	%rd74, %rd73;
	shl.b64 	%rd75, %rd82, 2;
	add.s64 	%rd76, %rd74, %rd75;
	ld.global.f32 	%f1, [%rd76];
	shl.b64 	%rd77, %rd70, 2;
	add.s64 	%rd78, %rd68, %rd77;
	st.global.f32 	[%rd78], %f1;
	add.s64 	%rd80, %rd80, %rd4;
	setp.lt.u64 	%p7, %rd80, %rd5;
	@%p7 bra 	$L__BB14_1;
$L__BB14_17:
	ret;

}
.entry _ZN36_GLOBAL__N__0b762c63_4_k_cu_fff026ee38kvbm_kernels_universal_to_block_kernelIfLNS_11BlockLayoutE1EEEvPKPKT_PKPS2_mmmmmmmm(
	.param .u64 .ptr .align 1 _ZN36_GLOBAL__N__0b762c63_4_k_cu_fff026ee38kvbm_kernels_universal_to_block_kernelIfLNS_11BlockLayoutE1EEEvPKPKT_PKPS2_mmmmmmmm_param_0,
	.param .u64 .ptr .align 1 _ZN36_GLOBAL__N__0b762c63_4_k_cu_fff026ee38kvbm_kernels_universal_to_block_kernelIfLNS_11BlockLayoutE1EEEvPKPKT_PKPS2_mmmmmmmm_param_1,
	.param .u64 _ZN36_GLOBAL__N__0b762c63_4_k_cu_fff026ee38kvbm_kernels_universal_to_block_kernelIfLNS_11BlockLayoutE1EEEvPKPKT_PKPS2_mmmmmmmm_param_2,
	.param .u64 _ZN36_GLOBAL__N__0b762c63_4_k_cu_fff026ee38kvbm_kernels_universal_to_block_kernelIfLNS_11BlockLayoutE1EEEvPKPKT_PKPS2_mmmmmmmm_param_3,
	.param .u64 _ZN36_GLOBAL__N__0b762c63_4_k_cu_fff026ee38kvbm_kernels_universal_to_block_kernelIfLNS_11BlockLayoutE1EEEvPKPKT_PKPS2_mmmmmmmm_param_4,
	.param .u64 _ZN36_GLOBAL__N__0b762c63_4_k_cu_fff026ee38kvbm_kernels_universal_to_block_kernelIfLNS_11BlockLayoutE1EEEvPKPKT_PKPS2_mmmmmmmm_param_5,
	.param .u64 _ZN36_GLOBAL__N__0b762c63_4_k_cu_fff026ee38kvbm_kernels_universal_to_block_kernelIfLNS_11BlockLayoutE1EEEvPKPKT_PKPS2_mmmmmmmm_param_6,
	.param .u64 _ZN36_GLOBAL__N__0b762c63_4_k_cu_fff026ee38kvbm_kernels_universal_to_block_kernelIfLNS_11BlockLayoutE1EEEvPKPKT_PKPS2_mmmmmmmm_param_7,
	.param .u64 _ZN36_GLOBAL__N__0b762c63_4_k_cu_fff026ee38kvbm_kernels_universal_to_block_kernelIfLNS_11BlockLayoutE1EEEvPKPKT_PKPS2_mmmmmmmm_param_8,
	.param .u64 _ZN36_GLOBAL__N__0b762c63_4_k_cu_fff026ee38kvbm_kernels_universal_to_block_kernelIfLNS_11BlockLayoutE1EEEvPKPKT_PKPS2_mmmmmmmm_param_9
)
{
	.reg .pred 	%p<8>;
	.reg .b32 	%r<33>;
	.reg .b32 	%f<2>;
	.reg .b64 	%rd<92>;

	ld.param.u64 	%rd38, [_ZN36_GLOBAL__N__0b762c63_4_k_cu_fff026ee38kvbm_kernels_universal_to_block_kernelIfLNS_11BlockLayoutE1EEEvPKPKT_PKPS2_mmmmmmmm_param_3];
	ld.param.u64 	%rd43, [_ZN36_GLOBAL__N__0b762c63_4_k_cu_fff026ee38kvbm_kernels_universal_to_block_kernelIfLNS_11BlockLayoutE1EEEvPKPKT_PKPS2_mmmmmmmm_param_4];
	ld.param.u64 	%rd39, [_ZN36_GLOBAL__N__0b762c63_4_k_cu_fff026ee38kvbm_kernels_universal_to_block_kernelIfLNS_11BlockLayoutE1EEEvPKPKT_PKPS2_mmmmmmmm_param_6];
	ld.param.u64 	%rd40, [_ZN36_GLOBAL__N__0b762c63_4_k_cu_fff026ee38kvbm_kernels_universal_to_block_kernelIfLNS_11BlockLayoutE1EEEvPKPKT_PKPS2_mmmmmmmm_param_7];
	ld.param.u64 	%rd41, [_ZN36_GLOBAL__N__0b762c63_4_k_cu_fff026ee38kvbm_kernels_universal_to_block_kernelIfLNS_11BlockLayoutE1EEEvPKPKT_PKPS2_mmmmmmmm_param_8];
	ld.param.u64 	%rd42, [_ZN36_GLOBAL__N__0b762c63_4_k_cu_fff026ee38kvbm_kernels_universal_to_block_kernelIfLNS_11BlockLayoutE1EEEvPKPKT_PKPS2_mmmmmmmm_param_9];
	mov.u32 	%r1, %ctaid.x;
	mov.u32 	%r2, %ntid.x;
	mov.u32 	%r3, %tid.x;
	mad.lo.s32 	%r4, %r1, %r2, %r3;
	cvt.u64.u32 	%rd81, %r4;
	mul.lo.s64 	%rd2, %rd43, %rd38;
	setp.le.u64 	%p1, %rd2, %rd81;
	@%p1 bra 	$L__BB15_17;
$L__BB15_1:
	or.b64  	%rd44, %rd81, %rd38;
	and.b64  	%rd45, %rd44, -4294967296;
	setp.ne.s64 	%p2, %rd45, 0;
	@%p2 bra 	$L__BB15_3;
	cvt.u32.u64 	%r5, %rd38;
	cvt.u32.u64 	%r6, %rd81;
	div.u32 	%r7, %r6, %r5;
	mul.lo.s32 	%r8, %r7, %r5;
	sub.s32 	%r9, %r6, %r8;
	cvt.u64.u32 	%rd82, %r7;
	cvt.u64.u32 	%rd83, %r9;
	bra.uni 	$L__BB15_4;
$L__BB15_3:
	div.u64 	%rd82, %rd81, %rd38;
	mul.lo.s64 	%rd46, %rd82, %rd38;
	sub.s64 	%rd83, %rd81, %rd46;
$L__BB15_4:
	or.b64  	%rd47, %rd83, %rd42;
	and.b64  	%rd48, %rd47, -4294967296;
	setp.ne.s64 	%p3, %rd48, 0;
	@%p3 bra 	$L__BB15_6;
	cvt.u32.u64 	%r10, %rd42;
	cvt.u32.u64 	%r11, %rd83;
	div.u32 	%r12, %r11, %r10;
	mul.lo.s32 	%r13, %r12, %r10;
	sub.s32 	%r14, %r11, %r13;
	cvt.u64.u32 	%rd84, %r12;
	cvt.u64.u32 	%rd85, %r14;
	bra.uni 	$L__BB15_7;
$L__BB15_6:
	div.u64 	%rd84, %rd83, %rd42;
	mul.lo.s64 	%rd49, %rd84, %rd42;
	sub.s64 	%rd85, %rd83, %rd49;
$L__BB15_7:
	or.b64  	%rd50, %rd84, %rd41;
	and.b64  	%rd51, %rd50, -4294967296;
	setp.ne.s64 	%p4, %rd51, 0;
	@%p4 bra 	$L__BB15_9;
	cvt.u32.u64 	%r15, %rd41;
	cvt.u32.u64 	%r16, %rd84;
	div.u32 	%r17, %r16, %r15;
	mul.lo.s32 	%r18, %r17, %r15;
	sub.s32 	%r19, %r16, %r18;
	cvt.u64.u32 	%rd86, %r17;
	cvt.u64.u32 	%rd87, %r19;
	bra.uni 	$L__BB15_10;
$L__BB15_9:
	div.u64 	%rd86, %rd84, %rd41;
	mul.lo.s64 	%rd52, %rd86, %rd41;
	sub.s64 	%rd87, %rd84, %rd52;
$L__BB15_10:
	or.b64  	%rd53, %rd86, %rd40;
	and.b64  	%rd54, %rd53, -4294967296;
	setp.ne.s64 	%p5, %rd54, 0;
	@%p5 bra 	$L__BB15_12;
	cvt.u32.u64 	%r20, %rd40;
	cvt.u32.u64 	%r21, %rd86;
	div.u32 	%r22, %r21, %r20;
	mul.lo.s32 	%r23, %r22, %r20;
	sub.s32 	%r24, %r21, %r23;
	cvt.u64.u32 	%rd88, %r22;
	cvt.u64.u32 	%rd89, %r24;
	bra.uni 	$L__BB15_13;
$L__BB15_12:
	div.u64 	%rd88, %rd86, %rd40;
	mul.lo.s64 	%rd55, %rd88, %rd40;
	sub.s64 	%rd89, %rd86, %rd55;
$L__BB15_13:
	or.b64  	%rd56, %rd88, %rd39;
	and.b64  	%rd57, %rd56, -4294967296;
	setp.ne.s64 	%p6, %rd57, 0;
	@%p6 bra 	$L__BB15_15;
	cvt.u32.u64 	%r25, %rd39;
	cvt.u32.u64 	%r26, %rd88;
	div.u32 	%r27, %r26, %r25;
	mul.lo.s32 	%r28, %r27, %r25;
	sub.s32 	%r29, %r26, %r28;
	cvt.u64.u32 	%rd90, %r27;
	cvt.u64.u32 	%rd91, %r29;
	bra.uni 	$L__BB15_16;
$L__BB15_15:
	div.u64 	%rd90, %rd88, %rd39;
	mul.lo.s64 	%rd58, %rd90, %rd39;
	sub.s64 	%rd91, %rd88, %rd58;
$L__BB15_16:
	ld.param.u64 	%rd80, [_ZN36_GLOBAL__N__0b762c63_4_k_cu_fff026ee38kvbm_kernels_universal_to_block_kernelIfLNS_11BlockLayoutE1EEEvPKPKT_PKPS2_mmmmmmmm_param_2];
	ld.param.u64 	%rd79, [_ZN36_GLOBAL__N__0b762c63_4_k_cu_fff026ee38kvbm_kernels_universal_to_block_kernelIfLNS_11BlockLayoutE1EEEvPKPKT_PKPS2_mmmmmmmm_param_1];
	ld.param.u64 	%rd78, [_ZN36_GLOBAL__N__0b762c63_4_k_cu_fff026ee38kvbm_kernels_universal_to_block_kernelIfLNS_11BlockLayoutE1EEEvPKPKT_PKPS2_mmmmmmmm_param_0];
	mad.lo.s64 	%rd59, %rd82, %rd80, %rd89;
	mad.lo.s64 	%rd60, %rd91, %rd40, %rd59;
	cvta.to.global.u64 	%rd61, %rd79;
	shl.b64 	%rd62, %rd60, 3;
	add.s64 	%rd63, %rd61, %rd62;
	ld.global.u64 	%rd64, [%rd63];
	cvta.to.global.u64 	%rd65, %rd64;
	mad.lo.s64 	%rd66, %rd90, %rd41, %rd87;
	mad.lo.s64 	%rd67, %rd66, %rd42, %rd85;
	cvta.to.global.u64 	%rd68, %rd78;
	shl.b64 	%rd69, %rd82, 3;
	add.s64 	%rd70, %rd68, %rd69;
	ld.global.u64 	%rd71, [%rd70];
	cvta.to.global.u64 	%rd72, %rd71;
	shl.b64 	%rd73, %rd83, 2;
	add.s64 	%rd74, %rd72, %rd73;
	ld.global.f32 	%f1, [%rd74];
	shl.b64 	%rd75, %rd67, 2;
	add.s64 	%rd76, %rd65, %rd75;
	st.global.f32 	[%rd76], %f1;
	mov.u32 	%r30, %ntid.x;
	mov.u32 	%r31, %nctaid.x;
	mul.lo.s32 	%r32, %r30, %r31;
	cvt.u64.u32 	%rd77, %r32;
	add.s64 	%rd81, %rd81, %rd77;
	setp.lt.u64 	%p7, %rd81, %rd2;
	@%p7 bra 	$L__BB15_1;
$L__BB15_17:
	ret;

}
.entry _ZN36_GLOBAL__N__0b762c63_4_k_cu_fff026ee38kvbm_kernels_universal_to_block_kernelIdLNS_11BlockLayoutE0EEEvPKPKT_PKPS2_mmmmmmmm(
	.param .u64 .ptr .align 1 _ZN36_GLOBAL__N__0b762c63_4_k_cu_fff026ee38kvbm_kernels_universal_to_block_kernelIdLNS_11BlockLayoutE0EEEvPKPKT_PKPS2_mmmmmmmm_param_0,
	.param .u64 .ptr .align 1 _ZN36_GLOBAL__N__0b762c63_4_k_cu_fff026ee38kvbm_kernels_universal_to_block_kernelIdLNS_11BlockLayoutE0EEEvPKPKT_PKPS2_mmmmmmmm_param_1,
	.param .u64 _ZN36_GLOBAL__N__0b762c63_4_k_cu_fff026ee38kvbm_kernels_universal_to_block_kernelIdLNS_11BlockLayoutE0EEEvPKPKT_PKPS2_mmmmmmmm_param_2,
	.param .u64 _ZN36_GLOBAL__N__0b762c63_4_k_cu_fff026ee38kvbm_kernels_universal_to_block_kernelIdLNS_11BlockLayoutE0EEEvPKPKT_PKPS2_mmmmmmmm_param_3,
	.param .u64 _ZN36_GLOBAL__N__0b762c63_4_k_cu_fff026ee38kvbm_kernels_universal_to_block_kernelIdLNS_11BlockLayoutE0EEEvPKPKT_PKPS2_mmmmmmmm_param_4,
	.param .u64 _ZN36_GLOBAL__N__0b762c63_4_k_cu_fff026ee38kvbm_kernels_universal_to_block_kernelIdLNS_11BlockLayoutE0EEEvPKPKT_PKPS2_mmmmmmmm_param_5,
	.param .u64 _ZN36_GLOBAL__N__0b762c63_4_k_cu_fff026ee38kvbm_kernels_universal_to_block_kernelIdLNS_11BlockLayoutE0EEEvPKPKT_PKPS2_mmmmmmmm_param_6,
	.param .u64 _ZN36_GLOBAL__N__0b762c63_4_k_cu_fff026ee38kvbm_kernels_universal_to_block_kernelIdLNS_11BlockLayoutE0EEEvPKPKT_PKPS2_mmmmmmmm_param_7,
	.param .u64 _ZN36_GLOBAL__N__0b762c63_4_k_cu_fff026ee38kvbm_kernels_universal_to_block_kernelIdLNS_11BlockLayoutE0EEEvPKPKT_PKPS2_mmmmmmmm_param_8,
	.param .u64 _ZN36_GLOBAL__N__0b762c63_4_k_cu_fff026ee38kvbm_kernels_universal_to_block_kernelIdLNS_11BlockLayoutE0EEEvPKPKT_PKPS2_mmmmmmmm_param_9
)
{
	.reg .pred 	%p<8>;
	.reg .b32 	%r<32>;
	.reg .b64 	%rd<91>;
	.reg .b64 	%fd<2>;

	ld.param.u64 	%rd45, [_ZN36_GLOBAL__N__0b762c63_4_k_cu_fff026ee38kvbm_kernels_universal_to_block_kernelIdLNS_11BlockLayoutE0EEEvPKPKT_PKPS2_mmmmmmmm_param_0];
	ld.param.u64 	%rd46, [_ZN36_GLOBAL__N__0b762c63_4_k_cu_fff026ee38kvbm_kernels_universal_to_block_kernelIdLNS_11BlockLayoutE0EEEvPKPKT_PKPS2_mmmmmmmm_param_1];
	ld.param.u64 	%rd39, [_ZN36_GLOBAL__N__0b762c63_4_k_cu_fff026ee38kvbm_kernels_universal_to_block_kernelIdLNS_11BlockLayoutE0EEEvPKPKT_PKPS2_mmmmmmmm_param_3];
	ld.param.u64 	%rd47, [_ZN36_GLOBAL__N__0b762c63_4_k_cu_fff026ee38kvbm_kernels_universal_to_block_kernelIdLNS_11BlockLayoutE0EEEvPKPKT_PKPS2_mmmmmmmm_param_4];
	ld.param.u64 	%rd40, [_ZN36_GLOBAL__N__0b762c63_4_k_cu_fff026ee38kvbm_kernels_universal_to_block_kernelIdLNS_11BlockLayoutE0EEEvPKPKT_PKPS2_mmmmmmmm_param_5];
	ld.param.u64 	%rd41, [_ZN36_GLOBAL__N__0b762c63_4_k_cu_fff026ee38kvbm_kernels_universal_to_block_kernelIdLNS_11BlockLayoutE0EEEvPKPKT_PKPS2_mmmmmmmm_param_6];
	ld.param.u64 	%rd42, [_ZN36_GLOBAL__N__0b762c63_4_k_cu_fff026ee38kvbm_kernels_universal_to_block_kernelIdLNS_11BlockLayoutE0EEEvPKPKT_PKPS2_mmmmmmmm_param_7];
	ld.param.u64 	%rd43, [_ZN36_GLOBAL__N__0b762c63_4_k_cu_fff026ee38kvbm_kernels_universal_to_block_kernelIdLNS_11BlockLayoutE0EEEvPKPKT_PKPS2_mmmmmmmm_param_8];
	ld.param.u64 	%rd44, [_ZN36_GLOBAL__N__0b762c63_4_k_cu_fff026ee38kvbm_kernels_universal_to_block_kernelIdLNS_11BlockLayoutE0EEEvPKPKT_PKPS2_mmmmmmmm_param_9];
	cvta.to.global.u64 	%rd1, %rd45;
	cvta.to.global.u64 	%rd2, %rd46;
	mov.u32 	%r1, %ctaid.x;
	mov.u32 	%r2, %ntid.x;
	mov.u32 	%r3, %tid.x;
	mad.lo.s32 	%r4, %r1, %r2, %r3;
	cvt.u64.u32 	%rd80, %r4;
	mov.u32 	%r5, %nctaid.x;
	mul.lo.s32 	%r6, %r2, %r5;
	cvt.u64.u32 	%rd4, %r6;
	mul.lo.s64 	%rd5, %rd47, %rd39;
	setp.le.u64 	%p1, %rd5, %rd80;
	@%p1 bra 	$L__BB16_17;
$L__BB16_1:
	or.b64  	%rd48, %rd80, %rd39;
	and.b64  	%rd49, %rd48, -4294967296;
	setp.ne.s64 	%p2, %rd49, 0;
	@%p2 bra 	$L__BB16_3;
	cvt.u32.u64 	%r7, %rd39;
	cvt.u32.u64 	%r8, %rd80;
	div.u32 	%r9, %r8, %r7;
	mul.lo.s32 	%r10, %r9, %r7;
	sub.s32 	%r11, %r8, %r10;
	cvt.u64.u32 	%rd81, %r9;
	cvt.u64.u32 	%rd82, %r11;
	bra.uni 	$L__BB16_4;
$L__BB16_3:
	div.u64 	%rd81, %rd80, %rd39;
	mul.lo.s64 	%rd50, %rd81, %rd39;
	sub.s64 	%rd82, %rd80, %rd50;
$L__BB16_4:
	or.b64  	%rd51, %rd82, %rd44;
	and.b64  	%rd52, %rd51, -4294967296;
	setp.ne.s64 	%p3, %rd52, 0;
	@%p3 bra 	$L__BB16_6;
	cvt.u32.u64 	%r12, %rd44;
	cvt.u32.u64 	%r13, %rd82;
	div.u32 	%r14, %r13, %r12;
	mul.lo.s32 	%r15, %r14, %r12;
	sub.s32 	%r16, %r13, %r15;
	cvt.u64.u32 	%rd83, %r14;
	cvt.u64.u32 	%rd84, %r16;
	bra.uni 	$L__BB16_7;
$L__BB16_6:
	div.u64 	%rd83, %rd82, %rd44;
	mul.lo.s64 	%rd53, %rd83, %rd44;
	sub.s64 	%rd84, %rd82, %rd53;
$L__BB16_7:
	or.b64  	%rd54, %rd83, %rd43;
	and.b64  	%rd55, %rd54, -4294967296;
	setp.ne.s64 	%p4, %rd55, 0;
	@%p4 bra 	$L__BB16_9;
	cvt.u32.u64 	%r17, %rd43;
	cvt.u32.u64 	%r18, %rd83;
	div.u32 	%r19, %r18, %r17;
	mul.lo.s32 	%r20, %r19, %r17;
	sub.s32 	%r21, %r18, %r20;
	cvt.u64.u32 	%rd85, %r19;
	cvt.u64.u32 	%rd86, %r21;
	bra.uni 	$L__BB16_10;
$L__BB16_9:
	div.u64 	%rd85, %rd83, %rd43;
	mul.lo.s64 	%rd56, %rd85, %rd43;
	sub.s64 	%rd86, %rd83, %rd56;
$L__BB16_10:
	or.b64  	%rd57, %rd85, %rd42;
	and.b64  	%rd58, %rd57, -4294967296;
	setp.ne.s64 	%p5, %rd58, 0;
	@%p5 bra 	$L__BB16_12;
	cvt.u32.u64 	%r22, %rd42;
	cvt.u32.u64 	%r23, %rd85;
	div.u32 	%r24, %r23, %r22;
	mul.lo.s32 	%r25, %r24, %r22;
	sub.s32 	%r26, %r23, %r25;
	cvt.u64.u32 	%rd87, %r24;
	cvt.u64.u32 	%rd88, %r26;
	bra.uni 	$L__BB16_13;
$L__BB16_12:
	div.u64 	%rd87, %rd85, %rd42;
	mul.lo.s64 	%rd59, %rd87, %rd42;
	sub.s64 	%rd88, %rd85, %rd59;
$L__BB16_13:
	or.b64  	%rd60, %rd87, %rd41;
	and.b64  	%rd61, %rd60, -4294967296;
	setp.ne.s64 	%p6, %rd61, 0;
	@%p6 bra 	$L__BB16_15;
	cvt.u32.u64 	%r27, %rd41;
	cvt.u32.u64 	%r28, %rd87;
	div.u32 	%r29, %r28, %r27;
	mul.lo.s32 	%r30, %r29, %r27;
	sub.s32 	%r31, %r28, %r30;
	cvt.u64.u32 	%rd89, %r29;
	cvt.u64.u32 	%rd90, %r31;
	bra.uni 	$L__BB16_16;
$L__BB16_15:
	div.u64 	%rd89, %rd87, %rd41;
	mul.lo.s64 	%rd62, %rd89, %rd41;
	sub.s64 	%rd90, %rd87, %rd62;
$L__BB16_16:
	ld.param.u64 	%rd79, [_ZN36_GLOBAL__N__0b762c63_4_k_cu_fff026ee38kvbm_kernels_universal_to_block_kernelIdLNS_11BlockLayoutE0EEEvPKPKT_PKPS2_mmmmmmmm_param_2];
	mad.lo.s64 	%rd63, %rd81, %rd79, %rd88;
	mad.lo.s64 	%rd64, %rd90, %rd42, %rd63;
	shl.b64 	%rd65, %rd64, 3;
	add.s64 	%rd66, %rd2, %rd65;
	ld.global.u64 	%rd67, [%rd66];
	cvta.to.global.u64 	%rd68, %rd67;
	mad.lo.s64 	%rd69, %rd86, %rd40, %rd89;
	mad.lo.s64 	%rd70, %rd69, %rd44, %rd84;
	shl.b64 	%rd71, %rd81, 3;
	add.s64 	%rd72, %rd1, %rd71;
	ld.global.u64 	%rd73, [%rd72];
	cvta.to.global.u64 	%rd74, %rd73;
	shl.b64 	%rd75, %rd82, 3;
	add.s64 	%rd76, %rd74, %rd75;
	ld.global.f64 	%fd1, [%rd76];
	shl.b64 	%rd77, %rd70, 3;
	add.s64 	%rd78, %rd68, %rd77;
	st.global.f64 	[%rd78], %fd1;
	add.s64 	%rd80, %rd80, %rd4;
	setp.lt.u64 	%p7, %rd80, %rd5;
	@%p7 bra 	$L__BB16_1;
$L__BB16_17:
	ret;

}
.entry _ZN36_GLOBAL__N__0b762c63_4_k_cu_fff026ee38kvbm_kernels_universal_to_block_kernelIdLNS_11BlockLayoutE1EEEvPKPKT_PKPS2_mmmmmmmm(
	.param .u64 .ptr .align 1 _ZN36_GLOBAL__N__0b762c63_4_k_cu_fff026ee38kvbm_kernels_universal_to_block_kernelIdLNS_11BlockLayoutE1EEEvPKPKT_PKPS2_mmmmmmmm_param_0,
	.param .u64 .ptr .align 1 _ZN36_GLOBAL__N__0b762c63_4_k_cu_fff026ee38kvbm_kernels_universal_to_block_kernelIdLNS_11BlockLayoutE1EEEvPKPKT_PKPS2_mmmmmmmm_param_1,
	.param .u64 _ZN36_GLOBAL__N__0b762c63_4_k_cu_fff026ee38kvbm_kernels_universal_to_block_kernelIdLNS_11BlockLayoutE1EEEvPKPKT_PKPS2_mmmmmmmm_param_2,
	.param .u64 _ZN36_GLOBAL__N__0b762c63_4_k_cu_fff026ee38kvbm_kernels_universal_to_block_kernelIdLNS_11BlockLayoutE1EEEvPKPKT_PKPS2_mmmmmmmm_param_3,
	.param .u64 _ZN36_GLOBAL__N__0b762c63_4_k_cu_fff026ee38kvbm_kernels_universal_to_block_kernelIdLNS_11BlockLayoutE1EEEvPKPKT_PKPS2_mmmmmmmm_param_4,
	.param .u64 _ZN36_GLOBAL__N__0b762c63_4_k_cu_fff026ee38kvbm_kernels_universal_to_block_kernelIdLNS_11BlockLayoutE1EEEvPKPKT_PKPS2_mmmmmmmm_param_5,
	.param .u64 _ZN36_GLOBAL__N__0b762c63_4_k_cu_fff026ee38kvbm_kernels_universal_to_block_kernelIdLNS_11BlockLayoutE1EEEvPKPKT_PKPS2_mmmmmmmm_param_6,
	.param .u64 _ZN36_GLOBAL__N__0b762c63_4_k_cu_fff026ee38kvbm_kernels_universal_to_block_kernelIdLNS_11BlockLayoutE1EEEvPKPKT_PKPS2_mmmmmmmm_param_7,
	.param .u64 _ZN36_GLOBAL__N__0b762c63_4_k_cu_fff026ee38kvbm_kernels_universal_to_block_kernelIdLNS_11BlockLayoutE1EEEvPKPKT_PKPS2_mmmmmmmm_param_8,
	.param .u64 _ZN36_GLOBAL__N__0b762c63_4_k_cu_fff026ee38kvbm_kernels_universal_to_block_kernelIdLNS_11BlockLayoutE1EEEvPKPKT_PKPS2_mmmmmmmm_param_9
)
{
	.reg .pred 	%p<8>;
	.reg .b32 	%r<33>;
	.reg .b64 	%rd<92>;
	.reg .b64 	%fd<2>;

	ld.param.u64 	%rd38, [_ZN36_GLOBAL__N__0b762c63_4_k_cu_fff026ee38kvbm_kernels_universal_to_block_kernelIdLNS_11BlockLayoutE1EEEvPKPKT_PKPS2_mmmmmmmm_param_3];
	ld.param.u64 	%rd43, [_ZN36_GLOBAL__N__0b762c63_4_k_cu_fff026ee38kvbm_kernels_universal_to_block_kernelIdLNS_11BlockLayoutE1EEEvPKPKT_PKPS2_mmmmmmmm_param_4];
	ld.param.u64 	%rd39, [_ZN36_GLOBAL__N__0b762c63_4_k_cu_fff026ee38kvbm_kernels_universal_to_block_kernelIdLNS_11BlockLayoutE1EEEvPKPKT_PKPS2_mmmmmmmm_param_6];
	ld.param.u64 	%rd40, [_ZN36_GLOBAL__N__0b762c63_4_k_cu_fff026ee38kvbm_kernels_universal_to_block_kernelIdLNS_11BlockLayoutE1EEEvPKPKT_PKPS2_mmmmmmmm_param_7];
	ld.param.u64 	%rd41, [_ZN36_GLOBAL__N__0b762c63_4_k_cu_fff026ee38kvbm_kernels_universal_to_block_kernelIdLNS_11BlockLayoutE1EEEvPKPKT_PKPS2_mmmmmmmm_param_8];
	ld.param.u64 	%rd42, [_ZN36_GLOBAL__N__0b762c63_4_k_cu_fff026ee38kvbm_kernels_universal_to_block_kernelIdLNS_11BlockLayoutE1EEEvPKPKT_PKPS2_mmmmmmmm_param_9];
	mov.u32 	%r1, %ctaid.x;
	mov.u32 	%r2, %ntid.x;
	mov.u32 	%r3, %tid.x;
	mad.lo.s32 	%r4, %r1, %r2, %r3;
	cvt.u64.u32 	%rd81, %r4;
	mul.lo.s64 	%rd2, %rd43, %rd38;
	setp.le.u64 	%p1, %rd2, %rd81;
	@%p1 bra 	$L__BB17_17;
$L__BB17_1:
	or.b64  	%rd44, %rd81, %rd38;
	and.b64  	%rd45, %rd44, -4294967296;
	setp.ne.s64 	%p2, %rd45, 0;
	@%p2 bra 	$L__BB17_3;
	cvt.u32.u64 	%r5, %rd38;
	cvt.u32.u64 	%r6, %rd81;
	div.u32 	%r7, %r6, %r5;
	mul.lo.s32 	%r8, %r7, %r5;
	sub.s32 	%r9, %r6, %r8;
	cvt.u64.u32 	%rd82, %r7;
	cvt.u64.u32 	%rd83, %r9;
	bra.uni 	$L__BB17_4;
$L__BB17_3:
	div.u64 	%rd82, %rd81, %rd38;
	mul.lo.s64 	%rd46, %rd82, %rd38;
	sub.s64 	%rd83, %rd81, %rd46;
$L__BB17_4:
	or.b64  	%rd47, %rd83, %rd42;
	and.b64  	%rd48, %rd47, -4294967296;
	setp.ne.s64 	%p3, %rd48, 0;
	@%p3 bra 	$L__BB17_6;
	cvt.u32.u64 	%r10, %rd42;
	cvt.u32.u64 	%r11, %rd83;
	div.u32 	%r12, %r11, %r10;
	mul.lo.s32 	%r13, %r12, %r10;
	sub.s32 	%r14, %r11, %r13;
	cvt.u64.u32 	%rd84, %r12;
	cvt.u64.u32 	%rd85, %r14;
	bra.uni 	$L__BB17_7;
$L__BB17_6:
	div.u64 	%rd84, %rd83, %rd42;
	mul.lo.s64 	%rd49, %rd84, %rd42;
	sub.s64 	%rd85, %rd83, %rd49;
$L__BB17_7:
	or.b64  	%rd50, %rd84, %rd41;
	and.b64  	%rd51, %rd50, -4294967296;
	setp.ne.s64 	%p4, %rd51, 0;
	@%p4 bra 	$L__BB17_9;
	cvt.u32.u64 	%r15, %rd41;
	cvt.u32.u64 	%r16, %rd84;
	div.u32 	%r17, %r16, %r15;
	mul.lo.s32 	%r18, %r17, %r15;
	sub.s32 	%r19, %r16, %r18;
	cvt.u64.u32 	%rd86, %r17;
	cvt.u64.u32 	%rd87, %r19;
	bra.uni 	$L__BB17_10;
$L__BB17_9:
	div.u64 	%rd86, %rd84, %rd41;
	mul.lo.s64 	%rd52, %rd86, %rd41;
	sub.s64 	%rd87, %rd84, %rd52;
$L__BB17_10:
	or.b64  	%rd53, %rd86, %rd40;
	and.b64  	%rd54, %rd53, -4294967296;
	setp.ne.s64 	%p5, %rd54, 0;
	@%p5 bra 	$L__BB17_12;
	cvt.u32.u64 	%r20, %rd40;
	cvt.u32.u64 	%r21, %rd86;
	div.u32 	%r22, %r21, %r20;
	mul.lo.s32 	%r23, %r22, %r20;
	sub.s32 	%r24, %r21, %r23;
	cvt.u64.u32 	%rd88, %r22;
	cvt.u64.u32 	%rd89, %r24;
	bra.uni 	$L__BB17_13;
$L__BB17_12:
	div.u64 	%rd88, %rd86, %rd40;
	mul.lo.s64 	%rd55, %rd88, %rd40;
	sub.s64 	%rd89, %rd86, %rd55;
$L__BB17_13:
	or.b64  	%rd56, %rd88, %rd39;
	and.b64  	%rd57, %rd56, -4294967296;
	setp.ne.s64 	%p6, %rd57, 0;
	@%p6 bra 	$L__BB17_15;
	cvt.u32.u64 	%r25, %rd39;
	cvt.u32.u64 	%r26, %rd88;
	div.u32 	%r27, %r26, %r25;
	mul.lo.s32 	%r28, %r27, %r25;
	sub.s32 	%r29, %r26, %r28;
	cvt.u64.u32 	%rd90, %r27;
	cvt.u64.u32 	%rd91, %r29;
	bra.uni 	$L__BB17_16;
$L__BB17_15:
	div.u64 	%rd90, %rd88, %rd39;
	mul.lo.s64 	%rd58, %rd90, %rd39;
	sub.s64 	%rd91, %rd88, %rd58;
$L__BB17_16:
	ld.param.u64 	%rd80, [_ZN36_GLOBAL__N__0b762c63_4_k_cu_fff026ee38kvbm_kernels_universal_to_block_kernelIdLNS_11BlockLayoutE1EEEvPKPKT_PKPS2_mmmmmmmm_param_2];
	ld.param.u64 	%rd79, [_ZN36_GLOBAL__N__0b762c63_4_k_cu_fff026ee38kvbm_kernels_universal_to_block_kernelIdLNS_11BlockLayoutE1EEEvPKPKT_PKPS2_mmmmmmmm_param_1];
	ld.param.u64 	%rd78, [_ZN36_GLOBAL__N__0b762c63_4_k_cu_fff026ee38kvbm_kernels_universal_to_block_kernelIdLNS_11BlockLayoutE1EEEvPKPKT_PKPS2_mmmmmmmm_param_0];
	mad.lo.s64 	%rd59, %rd82, %rd80, %rd89;
	mad.lo.s64 	%rd60, %rd91, %rd40, %rd59;
	cvta.to.global.u64 	%rd61, %rd79;
	shl.b64 	%rd62, %rd60, 3;
	add.s64 	%rd63, %rd61, %rd62;
	ld.global.u64 	%rd64, [%rd63];
	cvta.to.global.u64 	%rd65, %rd64;
	mad.lo.s64 	%rd66, %rd90, %rd41, %rd87;
	mad.lo.s64 	%rd67, %rd66, %rd42, %rd85;
	cvta.to.global.u64 	%rd68, %rd78;
	shl.b64 	%rd69, %rd82, 3;
	add.s64 	%rd70, %rd68, %rd69;
	ld.global.u64 	%rd71, [%rd70];
	cvta.to.global.u64 	%rd72, %rd71;
	shl.b64 	%rd73, %rd83, 3;
	add.s64 	%rd74, %rd72, %rd73;
	ld.global.f64 	%fd1, [%rd74];
	shl.b64 	%rd75, %rd67, 3;
	add.s64 	%rd76, %rd65, %rd75;
	st.global.f64 	[%rd76], %fd1;
	mov.u32 	%r30, %ntid.x;
	mov.u32 	%r31, %nctaid.x;
	mul.lo.s32 	%r32, %r30, %r31;
	cvt.u64.u32 	%rd77, %r32;
	add.s64 	%rd81, %rd81, %rd77;
	setp.lt.u64 	%p7, %rd81, %rd2;
	@%p7 bra 	$L__BB17_1;
$L__BB17_17:
	ret;

}
.entry _ZN36_GLOBAL__N__0b762c63_4_k_cu_fff026ee36kvbm_kernels_operational_pack_kernelI6__halfEEvPKPKT_PKPS2_mmmm(
	.param .u64 .ptr .align 1 _ZN36_GLOBAL__N__0b762c63_4_k_cu_fff026ee36kvbm_kernels_operational_pack_kernelI6__halfEEvPKPKT_PKPS2_mmmm_param_0,
	.param .u64 .ptr .align 1 _ZN36_GLOBAL__N__0b762c63_4_k_cu_fff026ee36kvbm_kernels_operational_pack_kernelI6__halfEEvPKPKT_PKPS2_mmmm_param_1,
	.param .u64 _ZN36_GLOBAL__N__0b762c63_4_k_cu_fff026ee36kvbm_kernels_operational_pack_kernelI6__halfEEvPKPKT_PKPS2_mmmm_param_2,
	.param .u64 _ZN36_GLOBAL__N__0b762c63_4_k_cu_fff026ee36kvbm_kernels_operational_pack_kernelI6__halfEEvPKPKT_PKPS2_mmmm_param_3,
	.param .u64 _ZN36_GLOBAL__N__0b762c63_4_k_cu_fff026ee36kvbm_kernels_operational_pack_kernelI6__halfEEvPKPKT_PKPS2_mmmm_param_4,
	.param .u64 _ZN36_GLOBAL__N__0b762c63_4_k_cu_fff026ee36kvbm_kernels_operational_pack_kernelI6__halfEEvPKPKT_PKPS2_mmmm_param_5
)
{
	.reg .pred 	%p<5>;
	.reg .b16 	%rs<2>;
	.reg .b32 	%r<17>;
	.reg .b64 	%rd<50>;

	ld.param.u64 	%rd23, [_ZN36_GLOBAL__N__0b762c63_4_k_cu_fff026ee36kvbm_kernels_operational_pack_kernelI6__halfEEvPKPKT_PKPS2_mmmm_param_0];
	ld.param.u64 	%rd24, [_ZN36_GLOBAL__N__0b762c63_4_k_cu_fff026ee36kvbm_kernels_operational_pack_kernelI6__halfEEvPKPKT_PKPS2_mmmm_param_1];
	ld.param.u64 	%rd20, [_ZN36_GLOBAL__N__0b762c63_4_k_cu_fff026ee36kvbm_kernels_operational_pack_kernelI6__halfEEvPKPKT_PKPS2_mmmm_param_2];
	ld.param.u64 	%rd21, [_ZN36_GLOBAL__N__0b762c63_4_k_cu_fff026ee36kvbm_kernels_operational_pack_kernelI6__halfEEvPKPKT_PKPS2_mmmm_param_3];
	ld.param.u64 	%rd22, [_ZN36_GLOBAL__N__0b762c63_4_k_cu_fff026ee36kvbm_kernels_operational_pack_kernelI6__halfEEvPKPKT_PKPS2_mmmm_param_4];
	ld.param.u64 	%rd25, [_ZN36_GLOBAL__N__0b762c63_4_k_cu_fff026ee36kvbm_kernels_operational_pack_kernelI6__halfEEvPKPKT_PKPS2_mmmm_param_5];
	cvta.to.global.u64 	%rd1, %rd24;
	cvta.to.global.u64 	%rd2, %rd23;
	mov.u32 	%r1, %ctaid.x;
	mov.u32 	%r2, %ntid.x;
	mov.u32 	%r3, %tid.x;
	mad.lo.s32 	%r4, %r1, %r2, %r3;
	cvt.u64.u32 	%rd45, %r4;
	mov.u32 	%r5, %nctaid.x;
	mul.lo.s32 	%r6, %r2, %r5;
	cvt.u64.u32 	%rd4, %r6;
	mul.lo.s64 	%rd5, %rd25, %rd22;
	setp.le.u64 	%p1, %rd5, %rd45;
	@%p1 bra 	$L__BB18_8;
$L__BB18_1:
	or.b64  	%rd26, %rd45, %rd22;
	and.b64  	%rd27, %rd26, -4294967296;
	setp.ne.s64 	%p2, %rd27, 0;
	@%p2 bra 	$L__BB18_3;
	cvt.u32.u64 	%r7, %rd22;
	cvt.u32.u64 	%r8, %rd45;
	div.u32 	%r9, %r8, %r7;
	mul.lo.s32 	%r10, %r9, %r7;
	sub.s32 	%r11, %r8, %r10;
	cvt.u64.u32 	%rd46, %r9;
	cvt.u64.u32 	%rd47, %r11;
	bra.uni 	$L__BB18_4;
$L__BB18_3:
	div.u64 	%rd46, %rd45, %rd22;
	mul.lo.s64 	%rd28, %rd46, %rd22;
	sub.s64 	%rd47, %rd45, %rd28;
$L__BB18_4:
	or.b64  	%rd29, %rd47, %rd21;
	and.b64  	%rd30, %rd29, -4294967296;
	setp.ne.s64 	%p3, %rd30, 0;
	@%p3 bra 	$L__BB18_6;
	cvt.u32.u64 	%r12, %rd21;
	cvt.u32.u64 	%r13, %rd47;
	div.u32 	%r14, %r13, %r12;
	mul.lo.s32 	%r15, %r14, %r12;
	sub.s32 	%r16, %r13, %r15;
	cvt.u64.u32 	%rd48, %r14;
	cvt.u64.u32 	%rd49, %r16;
	bra.uni 	$L__BB18_7;
$L__BB18_6:
	div.u64 	%rd48, %rd47, %rd21;
	mul.lo.s64 	%rd31, %rd48, %rd21;
	sub.s64 	%rd49, %rd47, %rd31;
$L__BB18_7:
	mad.lo.s64 	%rd32, %rd46, %rd20, %rd48;
	shl.b64 	%rd33, %rd32, 3;
	add.s64 	%rd34, %rd2, %rd33;
	ld.global.u64 	%rd35, [%rd34];
	cvta.to.global.u64 	%rd36, %rd35;
	shl.b64 	%rd37, %rd46, 3;
	add.s64 	%rd38, %rd1, %rd37;
	ld.global.u64 	%rd39, [%rd38];
	cvta.to.global.u64 	%rd40, %rd39;
	shl.b64 	%rd41, %rd47, 1;
	add.s64 	%rd42, %rd40, %rd41;
	shl.b64 	%rd43, %rd49, 1;
	add.s64 	%rd44, %rd36, %rd43;
	ld.global.u16 	%rs1, [%rd44];
	st.global.u16 	[%rd42], %rs1;
	add.s64 	%rd45, %rd45, %rd4;
	setp.lt.u64 	%p4, %rd45, %rd5;
	@%p4 bra 	$L__BB18_1;
$L__BB18_8:
	ret;

}
.entry _ZN36_GLOBAL__N__0b762c63_4_k_cu_fff026ee38kvbm_kernels_operational_unpack_kernelI6__halfEEvPKPKT_PKPS2_mmmm(
	.param .u64 .ptr .align 1 _ZN36_GLOBAL__N__0b762c63_4_k_cu_fff026ee38kvbm_kernels_operational_unpack_kernelI6__halfEEvPKPKT_PKPS2_mmmm_param_0,
	.param .u64 .ptr .align 1 _ZN36_GLOBAL__N__0b762c63_4_k_cu_fff026ee38kvbm_kernels_operational_unpack_kernelI6__halfEEvPKPKT_PKPS2_mmmm_param_1,
	.param .u64 _ZN36_GLOBAL__N__0b762c63_4_k_cu_fff026ee38kvbm_kernels_operational_unpack_kernelI6__halfEEvPKPKT_PKPS2_mmmm_param_2,
	.param .u64 _ZN36_GLOBAL__N__0b762c63_4_k_cu_fff026ee38kvbm_kernels_operational_unpack_kernelI6__halfEEvPKPKT_PKPS2_mmmm_param_3,
	.param .u64 _ZN36_GLOBAL__N__0b762c63_4_k_cu_fff026ee38kvbm_kernels_operational_unpack_kernelI6__halfEEvPKPKT_PKPS2_mmmm_param_4,
	.param .u64 _ZN36_GLOBAL__N__0b762c63_4_k_cu_fff026ee38kvbm_kernels_operational_unpack_kernelI6__halfEEvPKPKT_PKPS2_mmmm_param_5
)
{
	.reg .pred 	%p<5>;
	.reg .b16 	%rs<2>;
	.reg .b32 	%r<17>;
	.reg .b64 	%rd<50>;

	ld.param.u64 	%rd23, [_ZN36_GLOBAL__N__0b762c63_4_k_cu_fff026ee38kvbm_kernels_operational_unpack_kernelI6__halfEEvPKPKT_PKPS2_mmmm_param_0];
	ld.param.u64 	%rd24, [_ZN36_GLOBAL__N__0b762c63_4_k_cu_fff026ee38kvbm_kernels_operational_unpack_kernelI6__halfEEvPKPKT_PKPS2_mmmm_param_1];
	ld.param.u64 	%rd20, [_ZN36_GLOBAL__N__0b762c63_4_k_cu_fff026ee38kvbm_kernels_operational_unpack_kernelI6__halfEEvPKPKT_PKPS2_mmmm_param_2];
	ld.param.u64 	%rd21, [_ZN36_GLOBAL__N__0b762c63_4_k_cu_fff026ee38kvbm_kernels_operational_unpack_kernelI6__halfEEvPKPKT_PKPS2_mmmm_param_3];
	ld.param.u64 	%rd22, [_ZN36_GLOBAL__N__0b762c63_4_k_cu_fff026ee38kvbm_kernels_operational_unpack_kernelI6__halfEEvPKPKT_PKPS2_mmmm_param_4];
	ld.param.u64 	%rd25, [_ZN36_GLOBAL__N__0b762c63_4_k_cu_fff026ee38kvbm_kernels_operational_unpack_kernelI6__halfEEvPKPKT_PKPS2_mmmm_param_5];
	cvta.to.global.u64 	%rd1, %rd23;
	cvta.to.global.u64 	%rd2, %rd24;
	mov.u32 	%r1, %ctaid.x;
	mov.u32 	%r2, %ntid.x;
	mov.u32 	%r3, %tid.x;
	mad.lo.s32 	%r4, %r1, %r2, %r3;
	cvt.u64.u32 	%rd45, %r4;
	mov.u32 	%r5, %nctaid.x;
	mul.lo.s32 	%r6, %r2, %r5;
	cvt.u64.u32 	%rd4, %r6;
	mul.lo.s64 	%rd5, %rd25, %rd22;
	setp.le.u64 	%p1, %rd5, %rd45;
	@%p1 bra 	$L__BB19_8;
$L__BB19_1:
	or.b64  	%rd26, %rd45, %rd22;
	and.b64  	%rd27, %rd26, -4294967296;
	setp.ne.s64 	%p2, %rd27, 0;
	@%p2 bra 	$L__BB19_3;
	cvt.u32.u64 	%r7, %rd22;
	cvt.u32.u64 	%r8, %rd45;
	div.u32 	%r9, %r8, %r7;
	mul.lo.s32 	%r10, %r9, %r7;
	sub.s32 	%r11, %r8, %r10;
	cvt.u64.u32 	%rd46, %r9;
	cvt.u64.u32 	%rd47, %r11;
	bra.uni 	$L__BB19_4;
$L__BB19_3:
	div.u64 	%rd46, %rd45, %rd22;
	mul.lo.s64 	%rd28, %rd46, %rd22;
	sub.s64 	%rd47, %rd45, %rd28;
$L__BB19_4:
	or.b64  	%rd29, %rd47, %rd21;
	and.b64  	%rd30, %rd29, -4294967296;
	setp.ne.s64 	%p3, %rd30, 0;
	@%p3 bra 	$L__BB19_6;
	cvt.u32.u64 	%r12, %rd21;
	cvt.u32.u64 	%r13, %rd47;
	div.u32 	%r14, %r13, %r12;
	mul.lo.s32 	%r15, %r14, %r12;
	sub.s32 	%r16, %r13, %r15;
	cvt.u64.u32 	%rd48, %r14;
	cvt.u64.u32 	%rd49, %r16;
	bra.uni 	$L__BB19_7;
$L__BB19_6:
	div.u64 	%rd48, %rd47, %rd21;
	mul.lo.s64 	%rd31, %rd48, %rd21;
	sub.s64 	%rd49, %rd47, %rd31;
$L__BB19_7:
	mad.lo.s64 	%rd32, %rd46, %rd20, %rd48;
	shl.b64 	%rd33, %rd32, 3;
	add.s64 	%rd34, %rd2, %rd33;
	ld.global.u64 	%rd35, [%rd34];
	cvta.to.global.u64 	%rd36, %rd35;
	shl.b64 	%rd37, %rd46, 3;
	add.s64 	%rd38, %rd1, %rd37;
	ld.global.u64 	%rd39, [%rd38];
	cvta.to.global.u64 	%rd40, %rd39;
	shl.b64 	%rd41, %rd49, 1;
	add.s64 	%rd42, %rd36, %rd41;
	shl.b64 	%rd43, %rd47, 1;
	add.s64 	%rd44, %rd40, %rd43;
	ld.global.u16 	%rs1, [%rd44];
	st.global.u16 	[%rd42], %rs1;
	add.s64 	%rd45, %rd45, %rd4;
	setp.lt.u64 	%p4, %rd45, %rd5;
	@%p4 bra 	$L__BB19_1;
$L__BB19_8:
	ret;

}
.entry _ZN36_GLOBAL__N__0b762c63_4_k_cu_fff026ee36kvbm_kernels_operational_pack_kernelI13__nv_bfloat16EEvPKPKT_PKPS2_mmmm(
	.param .u64 .ptr .align 1 _ZN36_GLOBAL__N__0b762c63_4_k_cu_fff026ee36kvbm_kernels_operational_pack_kernelI13__nv_bfloat16EEvPKPKT_PKPS2_mmmm_param_0,
	.param .u64 .ptr .align 1 _ZN36_GLOBAL__N__0b762c63_4_k_cu_fff026ee36kvbm_kernels_operational_pack_kernelI13__nv_bfloat16EEvPKPKT_PKPS2_mmmm_param_1,
	.param .u64 _ZN36_GLOBAL__N__0b762c63_4_k_cu_fff026ee36kvbm_kernels_operational_pack_kernelI13__nv_bfloat16EEvPKPKT_PKPS2_mmmm_param_2,
	.param .u64 _ZN36_GLOBAL__N__0b762c63_4_k_cu_fff026ee36kvbm_kernels_operational_pack_kernelI13__nv_bfloat16EEvPKPKT_PKPS2_mmmm_param_3,
	.param .u64 _ZN36_GLOBAL__N__0b762c63_4_k_cu_fff026ee36kvbm_kernels_operational_pack_kernelI13__nv_bfloat16EEvPKPKT_PKPS2_mmmm_param_4,
	.param .u64 _ZN36_GLOBAL__N__0b762c63_4_k_cu_fff026ee36kvbm_kernels_operational_pack_kernelI13__nv_bfloat16EEvPKPKT_PKPS2_mmmm_param_5
)
{
	.reg .pred 	%p<5>;
	.reg .b16 	%rs<2>;
	.reg .b32 	%r<17>;
	.reg .b64 	%rd<50>;

	ld.param.u64 	%rd23, [_ZN36_GLOBAL__N__0b762c63_4_k_cu_fff026ee36kvbm_kernels_operational_pack_kernelI13__nv_bfloat16EEvPKPKT_PKPS2_mmmm_param_0];
	ld.param.u64 	%rd24, [_ZN36_GLOBAL__N__0b762c63_4_k_cu_fff026ee36kvbm_kernels_operational_pack_kernelI13__nv_bfloat16EEvPKPKT_PKPS2_mmmm_param_1];
	ld.param.u64 	%rd20, [_ZN36_GLOBAL__N__0b762c63_4_k_cu_fff026ee36kvbm_kernels_operational_pack_kernelI13__nv_bfloat16EEvPKPKT_PKPS2_mmmm_param_2];
	ld.param.u64 	%rd21, [_ZN36_GLOBAL__N__0b762c63_4_k_cu_fff026ee36kvbm_kernels_operational_pack_kernelI13__nv_bfloat16EEvPKPKT_PKPS2_mmmm_param_3];
	ld.param.u64 	%rd22, [_ZN36_GLOBAL__N__0b762c63_4_k_cu_fff026ee36kvbm_kernels_operational_pack_kernelI13__nv_bfloat16EEvPKPKT_PKPS2_mmmm_param_4];
	ld.param.u64 	%rd25, [_ZN36_GLOBAL__N__0b762c63_4_k_cu_fff026ee36kvbm_kernels_operational_pack_kernelI13__nv_bfloat16EEvPKPKT_PKPS2_mmmm_param_5];
	cvta.to.global.u64 	%rd1, %rd24;
	cvta.to.global.u64 	%rd2, %rd23;
	mov.u32 	%r1, %ctaid.x;
	mov.u32 	%r2, %ntid.x;
	mov.u32 	%r3, %tid.x;
	mad.lo.s32 	%r4, %r1, %r2, %r3;
	cvt.u64.u32 	%rd45, %r4;
	mov.u32 	%r5, %nctaid.x;
	mul.lo.s32 	%r6, %r2, %r5;
	cvt.u64.u32 	%rd4, %r6;
	mul.lo.s64 	%rd5, %rd25, %rd22;
	setp.le.u64 	%p1, %rd5, %rd45;
	@%p1 bra 	$L__BB20_8;
$L__BB20_1:
	or.b64  	%rd26, %rd45, %rd22;
	and.b64  	%rd27, %rd26, -4294967296;
	setp.ne.s64 	%p2, %rd27, 0;
	@%p2 bra 	$L__BB20_3;
	cvt.u32.u64 	%r7, %rd22;
	cvt.u32.u64 	%r8, %rd45;
	div.u32 	%r9, %r8, %r7;
	mul.lo.s32 	%r10, %r9, %r7;
	sub.s32 	%r11, %r8, %r10;
	cvt.u64.u32 	%rd46, %r9;
	cvt.u64.u32 	%rd47, %r11;
	bra.uni 	$L__BB20_4;
$L__BB20_3:
	div.u64 	%rd46, %rd45, %rd22;
	mul.lo.s64 	%rd28, %rd46, %rd22;
	sub.s64 	%rd47, %rd45, %rd28;
$L__BB20_4:
	or.b64  	%rd29, %rd47, %rd21;
	and.b64  	%rd30, %rd29, -4294967296;
	setp.ne.s64 	%p3, %rd30, 0;
	@%p3 bra 	$L__BB20_6;
	cvt.u32.u64 	%r12, %rd21;
	cvt.u32.u64 	%r13, %rd47;
	div.u32 	%r14, %r13, %r12;
	mul.lo.s32 	%r15, %r14, %r12;
	sub.s32 	%r16, %r13, %r15;
	cvt.u64.u32 	%rd48, %r14;
	cvt.u64.u32 	%rd49, %r16;
	bra.uni 	$L__BB20_7;
$L__BB20_6:
	div.u64 	%rd48, %rd47, %rd21;
	mul.lo.s64 	%rd31, %rd48, %rd21;
	sub.s64 	%rd49, %rd47, %rd31;
$L__BB20_7:
	mad.lo.s64 	%rd32, %rd46, %rd20, %rd48;
	shl.b64 	%rd33, %rd32, 3;
	add.s64 	%rd34, %rd2, %rd33;
	ld.global.u64 	%rd35, [%rd34];
	cvta.to.global.u64 	%rd36, %rd35;
	shl.b64 	%rd37, %rd46, 3;
	add.s64 	%rd38, %rd1, %rd37;
	ld.global.u64 	%rd39, [%rd38];
	cvta.to.global.u64 	%rd40, %rd39;
	shl.b64 	%rd41, %rd47, 1;
	add.s64 	%rd42, %rd40, %rd41;
	shl.b64 	%rd43, %rd49, 1;
	add.s64 	%rd44, %rd36, %rd43;
	ld.global.u16 	%rs1, [%rd44];
	st.global.u16 	[%rd42], %rs1;
	add.s64 	%rd45, %rd45, %rd4;
	setp.lt.u64 	%p4, %rd45, %rd5;
	@%p4 bra 	$L__BB20_1;
$L__BB20_8:
	ret;

}
.entry _ZN36_GLOBAL__N__0b762c63_4_k_cu_fff026ee38kvbm_kernels_operational_unpack_kernelI13__nv_bfloat16EEvPKPKT_PKPS2_mmmm(
	.param .u64 .ptr .align 1 _ZN36_GLOBAL__N__0b762c63_4_k_cu_fff026ee38kvbm_kernels_operational_unpack_kernelI13__nv_bfloat16EEvPKPKT_PKPS2_mmmm_param_0,
	.param .u64 .ptr .align 1 _ZN36_GLOBAL__N__0b762c63_4_k_cu_fff026ee38kvbm_kernels_operational_unpack_kernelI13__nv_bfloat16EEvPKPKT_PKPS2_mmmm_param_1,
	.param .u64 _ZN36_GLOBAL__N__0b762c63_4_k_cu_fff026ee38kvbm_kernels_operational_unpack_kernelI13__nv_bfloat16EEvPKPKT_PKPS2_mmmm_param_2,
	.param .u64 _ZN36_GLOBAL__N__0b762c63_4_k_cu_fff026ee38kvbm_kernels_operational_unpack_kernelI13__nv_bfloat16EEvPKPKT_PKPS2_mmmm_param_3,
	.param .u64 _ZN36_GLOBAL__N__0b762c63_4_k_cu_fff026ee38kvbm_kernels_operational_unpack_kernelI13__nv_bfloat16EEvPKPKT_PKPS2_mmmm_param_4,
	.param .u64 _ZN36_GLOBAL__N__0b762c63_4_k_cu_fff026ee38kvbm_kernels_operational_unpack_kernelI13__nv_bfloat16EEvPKPKT_PKPS2_mmmm_param_5
)
{
	.reg .pred 	%p<5>;
	.reg .b16 	%rs<2>;
	.reg .b32 	%r<17>;
	.reg .b64 	%rd<50>;

	ld.param.u64 	%rd23, [_ZN36_GLOBAL__N__0b762c63_4_k_cu_fff026ee38kvbm_kernels_operational_unpack_kernelI13__nv_bfloat16EEvPKPKT_PKPS2_mmmm_param_0];
	ld.param.u64 	%rd24, [_ZN36_GLOBAL__N__0b762c63_4_k_cu_fff026ee38kvbm_kernels_operational_unpack_kernelI13__nv_bfloat16EEvPKPKT_PKPS2_mmmm_param_1];
	ld.param.u64 	%rd20, [_ZN36_GLOBAL__N__0b762c63_4_k_cu_fff026ee38kvbm_kernels_operational_unpack_kernelI13__nv_bfloat16EEvPKPKT_PKPS2_mmmm_param_2];
	ld.param.u64 	%rd21, [_ZN36_GLOBAL__N__0b762c63_4_k_cu_fff026ee38kvbm_kernels_operational_unpack_kernelI13__nv_bfloat16EEvPKPKT_PKPS2_mmmm_param_3];
	ld.param.u64 	%rd22, [_ZN36_GLOBAL__N__0b762c63_4_k_cu_fff026ee38kvbm_kernels_operational_unpack_kernelI13__nv_bfloat16EEvPKPKT_PKPS2_mmmm_param_4];
	ld.param.u64 	%rd25, [_ZN36_GLOBAL__N__0b762c63_4_k_cu_fff026ee38kvbm_kernels_operational_unpack_kernelI13__nv_bfloat16EEvPKPKT_PKPS2_mmmm_param_5];
	cvta.to.global.u64 	%rd1, %rd23;
	cvta.to.global.u64 	%rd2, %rd24;
	mov.u32 	%r1, %ctaid.x;
	mov.u32 	%r2, %ntid.x;
	mov.u32 	%r3, %tid.x;
	mad.lo.s32 	%r4, %r1, %r2, %r3;
	cvt.u64.u32 	%rd45, %r4;
	mov.u32 	%r5, %nctaid.x;
	mul.lo.s32 	%r6, %r2, %r5;
	cvt.u64.u32 	%rd4, %r6;
	mul.lo.s64 	%rd5, %rd25, %rd22;
	setp.le.u64 	%p1, %rd5, %rd45;
	@%p1 bra 	$L__BB21_8;
$L__BB21_1:
	or.b64  	%rd26, %rd45, %rd22;
	and.b64  	%rd27, %rd26, -4294967296;
	setp.ne.s64 	%p2, %rd27, 0;
	@%p2 bra 	$L__BB21_3;
	cvt.u32.u64 	%r7, %rd22;
	cvt.u32.u64 	%r8, %rd45;
	div.u32 	%r9, %r8, %r7;
	mul.lo.s32 	%r10, %r9, %r7;
	sub.s32 	%r11, %r8, %r10;
	cvt.u64.u32 	%rd46, %r9;
	cvt.u64.u32 	%rd47, %r11;
	bra.uni 	$L__BB21_4;
$L__BB21_3:
	div.u64 	%rd46, %rd45, %rd22;
	mul.lo.s64 	%rd28, %rd46, %rd22;
	sub.s64 	%rd47, %rd45, %rd28;
$L__BB21_4:
	or.b64  	%rd29, %rd47, %rd21;
	and.b64  	%rd30, %rd29, -4294967296;
	setp.ne.s64 	%p3, %rd30, 0;
	@%p3 bra 	$L__BB21_6;
	cvt.u32.u64 	%r12, %rd21;
	cvt.u32.u64 	%r13, %rd47;
	div.u32 	%r14, %r13, %r12;
	mul.lo.s32 	%r15, %r14, %r12;
	sub.s32 	%r16, %r13, %r15;
	cvt.u64.u32 	%rd48, %r14;
	cvt.u64.u32 	%rd49, %r16;
	bra.uni 	$L__BB21_7;
$L__BB21_6:
	div.u64 	%rd48, %rd47, %rd21;
	mul.lo.s64 	%rd31, %rd48, %rd21;
	sub.s64 	%rd49, %rd47, %rd31;
$L__BB21_7:
	mad.lo.s64 	%rd32, %rd46, %rd20, %rd48;
	shl.b64 	%rd33, %rd32, 3;
	add.s64 	%rd34, %rd2, %rd33;
	ld.global.u64 	%rd35, [%rd34];
	cvta.to.global.u64 	%rd36, %rd35;
	shl.b64 	%rd37, %rd46, 3;
	add.s64 	%rd38, %rd1, %rd37;
	ld.global.u64 	%rd39, [%rd38];
	cvta.to.global.u64 	%rd40, %rd39;
	shl.b64 	%rd41, %rd49, 1;
	add.s64 	%rd42, %rd36, %rd41;
	shl.b64 	%rd43, %rd47, 1;
	add.s64 	%rd44, %rd40, %rd43;
	ld.global.u16 	%rs1, [%rd44];
	st.global.u16 	[%rd42], %rs1;
	add.s64 	%rd45, %rd45, %rd4;
	setp.lt.u64 	%p4, %rd45, %rd5;
	@%p4 bra 	$L__BB21_1;
$L__BB21_8:
	ret;

}
.entry _ZN36_GLOBAL__N__0b762c63_4_k_cu_fff026ee36kvbm_kernels_operational_pack_kernelIfEEvPKPKT_PKPS1_mmmm(
	.param .u64 .ptr .align 1 _ZN36_GLOBAL__N__0b762c63_4_k_cu_fff026ee36kvbm_kernels_operational_pack_kernelIfEEvPKPKT_PKPS1_mmmm_param_0,
	.param .u64 .ptr .align 1 _ZN36_GLOBAL__N__0b762c63_4_k_cu_fff026ee36kvbm_kernels_operational_pack_kernelIfEEvPKPKT_PKPS1_mmmm_param_1,
	.param .u64 _ZN36_GLOBAL__N__0b762c63_4_k_cu_fff026ee36kvbm_kernels_operational_pack_kernelIfEEvPKPKT_PKPS1_mmmm_param_2,
	.param .u64 _ZN36_GLOBAL__N__0b762c63_4_k_cu_fff026ee36kvbm_kernels_operational_pack_kernelIfEEvPKPKT_PKPS1_mmmm_param_3,
	.param .u64 _ZN36_GLOBAL__N__0b762c63_4_k_cu_fff026ee36kvbm_kernels_operational_pack_kernelIfEEvPKPKT_PKPS1_mmmm_param_4,
	.param .u64 _ZN36_GLOBAL__N__0b762c63_4_k_cu_fff026ee36kvbm_kernels_operational_pack_kernelIfEEvPKPKT_PKPS1_mmmm_param_5
)
{
	.reg .pred 	%p<5>;
	.reg .b32 	%r<17>;
	.reg .b32 	%f<2>;
	.reg .b64 	%rd<50>;

	ld.param.u64 	%rd23, [_ZN36_GLOBAL__N__0b762c63_4_k_cu_fff026ee36kvbm_kernels_operational_pack_kernelIfEEvPKPKT_PKPS1_mmmm_param_0];
	ld.param.u64 	%rd24, [_ZN36_GLOBAL__N__0b762c63_4_k_cu_fff026ee36kvbm_kernels_operational_pack_kernelIfEEvPKPKT_PKPS1_mmmm_param_1];
	ld.param.u64 	%rd20, [_ZN36_GLOBAL__N__0b762c63_4_k_cu_fff026ee36kvbm_kernels_operational_pack_kernelIfEEvPKPKT_PKPS1_mmmm_param_2];
	ld.param.u64 	%rd21, [_ZN36_GLOBAL__N__0b762c63_4_k_cu_fff026ee36kvbm_kernels_operational_pack_kernelIfEEvPKPKT_PKPS1_mmmm_param_3];
	ld.param.u64 	%rd22, [_ZN36_GLOBAL__N__0b762c63_4_k_cu_fff026ee36kvbm_kernels_operational_pack_kernelIfEEvPKPKT_PKPS1_mmmm_param_4];
	ld.param.u64 	%rd25, [_ZN36_GLOBAL__N__0b762c63_4_k_cu_fff026ee36kvbm_kernels_operational_pack_kernelIfEEvPKPKT_PKPS1_mmmm_param_5];
	cvta.to.global.u64 	%rd1, %rd24;
	cvta.to.global.u64 	%rd2, %rd23;
	mov.u32 	%r1, %ctaid.x;
	mov.u32 	%r2, %ntid.x;
	mov.u32 	%r3, %tid.x;
	mad.lo.s32 	%r4, %r1, %r2, %r3;
	cvt.u64.u32 	%rd45, %r4;
	mov.u32 	%r5, %nctaid.x;
	mul.lo.s32 	%r6, %r2, %r5;
	cvt.u64.u32 	%rd4, %r6;
	mul.lo.s64 	%rd5, %rd25, %rd22;
	setp.le.u64 	%p1, %rd5, %rd45;
	@%p1 bra 	$L__BB22_8;
$L__BB22_1:
	or.b64  	%rd26, %rd45, %rd22;
	and.b64  	%rd27, %rd26, -4294967296;
	setp.ne.s64 	%p2, %rd27, 0;
	@%p2 bra 	$L__BB22_3;
	cvt.u32.u64 	%r7, %rd22;
	cvt.u32.u64 	%r8, %rd45;
	div.u32 	%r9, %r8, %r7;
	mul.lo.s32 	%r10, %r9, %r7;
	sub.s32 	%r11, %r8, %r10;
	cvt.u64.u32 	%rd46, %r9;
	cvt.u64.u32 	%rd47, %r11;
	bra.uni 	$L__BB22_4;
$L__BB22_3:
	div.u64 	%rd46, %rd45, %rd22;
	mul.lo.s64 	%rd28, %rd46, %rd22;
	sub.s64 	%rd47, %rd45, %rd28;
$L__BB22_4:
	or.b64  	%rd29, %rd47, %rd21;
	and.b64  	%rd30, %rd29, -4294967296;
	setp.ne.s64 	%p3, %rd30, 0;
	@%p3 bra 	$L__BB22_6;
	cvt.u32.u64 	%r12, %rd21;
	cvt.u32.u64 	%r13, %rd47;
	div.u32 	%r14, %r13, %r12;
	mul.lo.s32 	%r15, %r14, %r12;
	sub.s32 	%r16, %r13, %r15;
	cvt.u64.u32 	%rd48, %r14;
	cvt.u64.u32 	%rd49, %r16;
	bra.uni 	$L__BB22_7;
$L__BB22_6:
	div.u64 	%rd48, %rd47, %rd21;
	mul.lo.s64 	%rd31, %rd48, %rd21;
	sub.s64 	%rd49, %rd47, %rd31;
$L__BB22_7:
	mad.lo.s64 	%rd32, %rd46, %rd20, %rd48;
	shl.b64 	%rd33, %rd32, 3;
	add.s64 	%rd34, %rd2, %rd33;
	ld.global.u64 	%rd35, [%rd34];
	cvta.to.global.u64 	%rd36, %rd35;
	shl.b64 	%rd37, %rd46, 3;
	add.s64 	%rd38, %rd1, %rd37;
	ld.global.u64 	%rd39, [%rd38];
	cvta.to.global.u64 	%rd40, %rd39;
	shl.b64 	%rd41, %rd49, 2;
	add.s64 	%rd42, %rd36, %rd41;
	ld.global.f32 	%f1, [%rd42];
	shl.b64 	%rd43, %rd47, 2;
	add.s64 	%rd44, %rd40, %rd43;
	st.global.f32 	[%rd44], %f1;
	add.s64 	%rd45, %rd45, %rd4;
	setp.lt.u64 	%p4, %rd45, %rd5;
	@%p4 bra 	$L__BB22_1;
$L__BB22_8:
	ret;

}
.entry _ZN36_GLOBAL__N__0b762c63_4_k_cu_fff026ee38kvbm_kernels_operational_unpack_kernelIfEEvPKPKT_PKPS1_mmmm(
	.param .u64 .ptr .align 1 _ZN36_GLOBAL__N__0b762c63_4_k_cu_fff026ee38kvbm_kernels_operational_unpack_kernelIfEEvPKPKT_PKPS1_mmmm_param_0,
	.param .u64 .ptr .align 1 _ZN36_GLOBAL__N__0b762c63_4_k_cu_fff026ee38kvbm_kernels_operational_unpack_kernelIfEEvPKPKT_PKPS1_mmmm_param_1,
	.param .u64 _ZN36_GLOBAL__N__0b762c63_4_k_cu_fff026ee38kvbm_kernels_operational_unpack_kernelIfEEvPKPKT_PKPS1_mmmm_param_2,
	.param .u64 _ZN36_GLOBAL__N__0b762c63_4_k_cu_fff026ee38kvbm_kernels_operational_unpack_kernelIfEEvPKPKT_PKPS1_mmmm_param_3,
	.param .u64 _ZN36_GLOBAL__N__0b762c63_4_k_cu_fff026ee38kvbm_kernels_operational_unpack_kernelIfEEvPKPKT_PKPS1_mmmm_param_4,
	.param .u64 _ZN36_GLOBAL__N__0b762c63_4_k_cu_fff026ee38kvbm_kernels_operational_unpack_kernelIfEEvPKPKT_PKPS1_mmmm_param_5
)
{
	.reg .pred 	%p<5>;
	.reg .b32 	%r<17>;
	.reg .b32 	%f<2>;
	.reg .b64 	%rd<50>;

	ld.param.u64 	%rd23, [_ZN36_GLOBAL__N__0b762c63_4_k_cu_fff026ee38kvbm_kernels_operational_unpack_kernelIfEEvPKPKT_PKPS1_mmmm_param_0];
	ld.param.u64 	%rd24, [_ZN36_GLOBAL__N__0b762c63_4_k_cu_fff026ee38kvbm_kernels_operational_unpack_kernelIfEEvPKPKT_PKPS1_mmmm_param_1];
	ld.param.u64 	%rd20, [_ZN36_GLOBAL__N__0b762c63_4_k_cu_fff026ee38kvbm_kernels_operational_unpack_kernelIfEEvPKPKT_PKPS1_mmmm_param_2];
	ld.param.u64 	%rd21, [_ZN36_GLOBAL__N__0b762c63_4_k_cu_fff026ee38kvbm_kernels_operational_unpack_kernelIfEEvPKPKT_PKPS1_mmmm_param_3];
	ld.param.u64 	%rd22, [_ZN36_GLOBAL__N__0b762c63_4_k_cu_fff026ee38kvbm_kernels_operational_unpack_kernelIfEEvPKPKT_PKPS1_mmmm_param_4];
	ld.param.u64 	%rd25, [_ZN36_GLOBAL__N__0b762c63_4_k_cu_fff026ee38kvbm_kernels_operational_unpack_kernelIfEEvPKPKT_PKPS1_mmmm_param_5];
	cvta.to.global.u64 	%rd1, %rd23;
	cvta.to.global.u64 	%rd2, %rd24;
	mov.u32 	%r1, %ctaid.x;
	mov.u32 	%r2, %ntid.x;
	mov.u32 	%r3, %tid.x;
	mad.lo.s32 	%r4, %r1, %r2, %r3;
	cvt.u64.u32 	%rd45, %r4;
	mov.u32 	%r5, %nctaid.x;
	mul.lo.s32 	%r6, %r2, %r5;
	cvt.u64.u32 	%rd4, %r6;
	mul.lo.s64 	%rd5, %rd25, %rd22;
	setp.le.u64 	%p1, %rd5, %rd45;
	@%p1 bra 	$L__BB23_8;
$L__BB23_1:
	or.b64  	%rd26, %rd45, %rd22;
	and.b64  	%rd27, %rd26, -4294967296;
	setp.ne.s64 	%p2, %rd27, 0;
	@%p2 bra 	$L__BB23_3;
	cvt.u32.u64 	%r7, %rd22;
	cvt.u32.u64 	%r8, %rd45;
	div.u32 	%r9, %r8, %r7;
	mul.lo.s32 	%r10, %r9, %r7;
	sub.s32 	%r11, %r8, %r10;
	cvt.u64.u32 	%rd46, %r9;
	cvt.u64.u32 	%rd47, %r11;
	bra.uni 	$L__BB23_4;
$L__BB23_3:
	div.u64 	%rd46, %rd45, %rd22;
	mul.lo.s64 	%rd28, %rd46, %rd22;
	sub.s64 	%rd47, %rd45, %rd28;
$L__BB23_4:
	or.b64  	%rd29, %rd47, %rd21;
	and.b64  	%rd30, %rd29, -4294967296;
	setp.ne.s64 	%p3, %rd30, 0;
	@%p3 bra 	$L__BB23_6;
	cvt.u32.u64 	%r12, %rd21;
	cvt.u32.u64 	%r13, %rd47;
	div.u32 	%r14, %r13, %r12;
	mul.lo.s32 	%r15, %r14, %r12;
	sub.s32 	%r16, %r13, %r15;
	cvt.u64.u32 	%rd48, %r14;
	cvt.u64.u32 	%rd49, %r16;
	bra.uni 	$L__BB23_7;
$L__BB23_6:
	div.u64 	%rd48, %rd47, %rd21;
	mul.lo.s64 	%rd31, %rd48, %rd21;
	sub.s64 	%rd49, %rd47, %rd31;
$L__BB23_7:
	mad.lo.s64 	%rd32, %rd46, %rd20, %rd48;
	shl.b64 	%rd33, %rd32, 3;
	add.s64 	%rd34, %rd2, %rd33;
	ld.global.u64 	%rd35, [%rd34];
	cvta.to.global.u64 	%rd36, %rd35;
	shl.b64 	%rd37, %rd46, 3;
	add.s64 	%rd38, %rd1, %rd37;
	ld.global.u64 	%rd39, [%rd38];
	cvta.to.global.u64 	%rd40, %rd39;
	shl.b64 	%rd41, %rd47, 2;
	add.s64 	%rd42, %rd40, %rd41;
	ld.global.f32 	%f1, [%rd42];
	shl.b64 	%rd43, %rd49, 2;
	add.s64 	%rd44, %rd36, %rd43;
	st.global.f32 	[%rd44], %f1;
	add.s64 	%rd45, %rd45, %rd4;
	setp.lt.u64 	%p4, %rd45, %rd5;
	@%p4 bra 	$L__BB23_1;
$L__BB23_8:
	ret;

}
.entry _ZN36_GLOBAL__N__0b762c63_4_k_cu_fff026ee36kvbm_kernels_operational_pack_kernelIdEEvPKPKT_PKPS1_mmmm(
	.param .u64 .ptr .align 1 _ZN36_GLOBAL__N__0b762c63_4_k_cu_fff026ee36kvbm_kernels_operational_pack_kernelIdEEvPKPKT_PKPS1_mmmm_param_0,
	.param .u64 .ptr .align 1 _ZN36_GLOBAL__N__0b762c63_4_k_cu_fff026ee36kvbm_kernels_operational_pack_kernelIdEEvPKPKT_PKPS1_mmmm_param_1,
	.param .u64 _ZN36_GLOBAL__N__0b762c63_4_k_cu_fff026ee36kvbm_kernels_operational_pack_kernelIdEEvPKPKT_PKPS1_mmmm_param_2,
	.param .u64 _ZN36_GLOBAL__N__0b762c63_4_k_cu_fff026ee36kvbm_kernels_operational_pack_kernelIdEEvPKPKT_PKPS1_mmmm_param_3,
	.param .u64 _ZN36_GLOBAL__N__0b762c63_4_k_cu_fff026ee36kvbm_kernels_operational_pack_kernelIdEEvPKPKT_PKPS1_mmmm_param_4,
	.param .u64 _ZN36_GLOBAL__N__0b762c63_4_k_cu_fff026ee36kvbm_kernels_operational_pack_kernelIdEEvPKPKT_PKPS1_mmmm_param_5
)
{
	.reg .pred 	%p<5>;
	.reg .b32 	%r<17>;
	.reg .b64 	%rd<50>;
	.reg .b64 	%fd<2>;

	ld.param.u64 	%rd23, [_ZN36_GLOBAL__N__0b762c63_4_k_cu_fff026ee36kvbm_kernels_operational_pack_kernelIdEEvPKPKT_PKPS1_mmmm_param_0];
	ld.param.u64 	%rd24, [_ZN36_GLOBAL__N__0b762c63_4_k_cu_fff026ee36kvbm_kernels_operational_pack_kernelIdEEvPKPKT_PKPS1_mmmm_param_1];
	ld.param.u64 	%rd20, [_ZN36_GLOBAL__N__0b762c63_4_k_cu_fff026ee36kvbm_kernels_operational_pack_kernelIdEEvPKPKT_PKPS1_mmmm_param_2];
	ld.param.u64 	%rd21, [_ZN36_GLOBAL__N__0b762c63_4_k_cu_fff026ee36kvbm_kernels_operational_pack_kernelIdEEvPKPKT_PKPS1_mmmm_param_3];
	ld.param.u64 	%rd22, [_ZN36_GLOBAL__N__0b762c63_4_k_cu_fff026ee36kvbm_kernels_operational_pack_kernelIdEEvPKPKT_PKPS1_mmmm_param_4];
	ld.param.u64 	%rd25, [_ZN36_GLOBAL__N__0b762c63_4_k_cu_fff026ee36kvbm_kernels_operational_pack_kernelIdEEvPKPKT_PKPS1_mmmm_param_5];
	cvta.to.global.u64 	%rd1, %rd24;
	cvta.to.global.u64 	%rd2, %rd23;
	mov.u32 	%r1, %ctaid.x;
	mov.u32 	%r2, %ntid.x;
	mov.u32 	%r3, %tid.x;
	mad.lo.s32 	%r4, %r1, %r2, %r3;
	cvt.u64.u32 	%rd45, %r4;
	mov.u32 	%r5, %nctaid.x;
	mul.lo.s32 	%r6, %r2, %r5;
	cvt.u64.u32 	%rd4, %r6;
	mul.lo.s64 	%rd5, %rd25, %rd22;
	setp.le.u64 	%p1, %rd5, %rd45;
	@%p1 bra 	$L__BB24_8;
$L__BB24_1:
	or.b64  	%rd26, %rd45, %rd22;
	and.b64  	%rd27, %rd26, -4294967296;
	setp.ne.s64 	%p2, %rd27, 0;
	@%p2 bra 	$L__BB24_3;
	cvt.u32.u64 	%r7, %rd22;
	cvt.u32.u64 	%r8, %rd45;
	div.u32 	%r9, %r8, %r7;
	mul.lo.s32 	%r10, %r9, %r7;
	sub.s32 	%r11, %r8, %r10;
	cvt.u64.u32 	%rd46, %r9;
	cvt.u64.u32 	%rd47, %r11;
	bra.uni 	$L__BB24_4;
$L__BB24_3:
	div.u64 	%rd46, %rd45, %rd22;
	mul.lo.s64 	%rd28, %rd46, %rd22;
	sub.s64 	%rd47, %rd45, %rd28;
$L__BB24_4:
	or.b64  	%rd29, %rd47, %rd21;
	and.b64  	%rd30, %rd29, -4294967296;
	setp.ne.s64 	%p3, %rd30, 0;
	@%p3 bra 	$L__BB24_6;
	cvt.u32.u64 	%r12, %rd21;
	cvt.u32.u64 	%r13, %rd47;
	div.u32 	%r14, %r13, %r12;
	mul.lo.s32 	%r15, %r14, %r12;
	sub.s32 	%r16, %r13, %r15;
	cvt.u64.u32 	%rd48, %r14;
	cvt.u64.u32 	%rd49, %r16;
	bra.uni 	$L__BB24_7;
$L__BB24_6:
	div.u64 	%rd48, %rd47, %rd21;
	mul.lo.s64 	%rd31, %rd48, %rd21;
	sub.s64 	%rd49, %rd47, %rd31;
$L__BB24_7:
	mad.lo.s64 	%rd32, %rd46, %rd20, %rd48;
	shl.b64 	%rd33, %rd32, 3;
	add.s64 	%rd34, %rd2, %rd33;
	ld.global.u64 	%rd35, [%rd34];
	cvta.to.global.u64 	%rd36, %rd35;
	shl.b64 	%rd37, %rd46, 3;
	add.s64 	%rd38, %rd1, %rd37;
	ld.global.u64 	%rd39, [%rd38];
	cvta.to.global.u64 	%rd40, %rd39;
	shl.b64 	%rd41, %rd49, 3;
	add.s64 	%rd42, %rd36, %rd41;
	ld.global.f64 	%fd1, [%rd42];
	shl.b64 	%rd43, %rd47, 3;
	add.s64 	%rd44, %rd40, %rd43;
	st.global.f64 	[%rd44], %fd1;
	add.s64 	%rd45, %rd45, %rd4;
	setp.lt.u64 	%p4, %rd45, %rd5;
	@%p4 bra 	$L__BB24_1;
$L__BB24_8:
	ret;

}
.entry _ZN36_GLOBAL__N__0b762c63_4_k_cu_fff026ee38kvbm_kernels_operational_unpack_kernelIdEEvPKPKT_PKPS1_mmmm(
	.param .u64 .ptr .align 1 _ZN36_GLOBAL__N__0b762c63_4_k_cu_fff026ee38kvbm_kernels_operational_unpack_kernelIdEEvPKPKT_PKPS1_mmmm_param_0,
	.param .u64 .ptr .align 1 _ZN36_GLOBAL__N__0b762c63_4_k_cu_fff026ee38kvbm_kernels_operational_unpack_kernelIdEEvPKPKT_PKPS1_mmmm_param_1,
	.param .u64 _ZN36_GLOBAL__N__0b762c63_4_k_cu_fff026ee38kvbm_kernels_operational_unpack_kernelIdEEvPKPKT_PKPS1_mmmm_param_2,
	.param .u64 _ZN36_GLOBAL__N__0b762c63_4_k_cu_fff026ee38kvbm_kernels_operational_unpack_kernelIdEEvPKPKT_PKPS1_mmmm_param_3,
	.param .u64 _ZN36_GLOBAL__N__0b762c63_4_k_cu_fff026ee38kvbm_kernels_operational_unpack_kernelIdEEvPKPKT_PKPS1_mmmm_param_4,
	.param .u64 _ZN36_GLOBAL__N__0b762c63_4_k_cu_fff026ee38kvbm_kernels_operational_unpack_kernelIdEEvPKPKT_PKPS1_mmmm_param_5
)
{
	.reg .pred 	%p<5>;
	.reg .b32 	%r<17>;
	.reg .b64 	%rd<50>;
	.reg .b64 	%fd<2>;

	ld.param.u64 	%rd23, [_ZN36_GLOBAL__N__0b762c63_4_k_cu_fff026ee38kvbm_kernels_operational_unpack_kernelIdEEvPKPKT_PKPS1_mmmm_param_0];
	ld.param.u64 	%rd24, [_ZN36_GLOBAL__N__0b762c63_4_k_cu_fff026ee38kvbm_kernels_operational_unpack_kernelIdEEvPKPKT_PKPS1_mmmm_param_1];
	ld.param.u64 	%rd20, [_ZN36_GLOBAL__N__0b762c63_4_k_cu_fff026ee38kvbm_kernels_operational_unpack_kernelIdEEvPKPKT_PKPS1_mmmm_param_2];
	ld.param.u64 	%rd21, [_ZN36_GLOBAL__N__0b762c63_4_k_cu_fff026ee38kvbm_kernels_operational_unpack_kernelIdEEvPKPKT_PKPS1_mmmm_param_3];
	ld.param.u64 	%rd22, [_ZN36_GLOBAL__N__0b762c63_4_k_cu_fff026ee38kvbm_kernels_operational_unpack_kernelIdEEvPKPKT_PKPS1_mmmm_param_4];
	ld.param.u64 	%rd25, [_ZN36_GLOBAL__N__0b762c63_4_k_cu_fff026ee38kvbm_kernels_operational_unpack_kernelIdEEvPKPKT_PKPS1_mmmm_param_5];
	cvta.to.global.u64 	%rd1, %rd23;
	cvta.to.global.u64 	%rd2, %rd24;
	mov.u32 	%r1, %ctaid.x;
	mov.u32 	%r2, %ntid.x;
	mov.u32 	%r3, %tid.x;
	mad.lo.s32 	%r4, %r1, %r2, %r3;
	cvt.u64.u32 	%rd45, %r4;
	mov.u32 	%r5, %nctaid.x;
	mul.lo.s32 	%r6, %r2, %r5;
	cvt.u64.u32 	%rd4, %r6;
	mul.lo.s64 	%rd5, %rd25, %rd22;
	setp.le.u64 	%p1, %rd5, %rd45;
	@%p1 bra 	$L__BB25_8;
$L__BB25_1:
	or.b64  	%rd26, %rd45, %rd22;
	and.b64  	%rd27, %rd26, -4294967296;
	setp.ne.s64 	%p2, %rd27, 0;
	@%p2 bra 	$L__BB25_3;
	cvt.u32.u64 	%r7, %rd22;
	cvt.u32.u64 	%r8, %rd45;
	div.u32 	%r9, %r8, %r7;
	mul.lo.s32 	%r10, %r9, %r7;
	sub.s32 	%r11, %r8, %r10;
	cvt.u64.u32 	%rd46, %r9;
	cvt.u64.u32 	%rd47, %r11;
	bra.uni 	$L__BB25_4;
$L__BB25_3:
	div.u64 	%rd46, %rd45, %rd22;
	mul.lo.s64 	%rd28, %rd46, %rd22;
	sub.s64 	%rd47, %rd45, %rd28;
$L__BB25_4:
	or.b64  	%rd29, %rd47, %rd21;
	and.b64  	%rd30, %rd29, -4294967296;
	setp.ne.s64 	%p3, %rd30, 0;
	@%p3 bra 	$L__BB25_6;
	cvt.u32.u64 	%r12, %rd21;
	cvt.u32.u64 	%r13, %rd47;
	div.u32 	%r14, %r13, %r12;
	mul.lo.s32 	%r15, %r14, %r12;
	sub.s32 	%r16, %r13, %r15;
	cvt.u64.u32 	%rd48, %r14;
	cvt.u64.u32 	%rd49, %r16;
	bra.uni 	$L__BB25_7;
$L__BB25_6:
	div.u64 	%rd48, %rd47, %rd21;
	mul.lo.s64 	%rd31, %rd48, %rd21;
	sub.s64 	%rd49, %rd47, %rd31;
$L__BB25_7:
	mad.lo.s64 	%rd32, %rd46, %rd20, %rd48;
	shl.b64 	%rd33, %rd32, 3;
	add.s64 	%rd34, %rd2, %rd33;
	ld.global.u64 	%rd35, [%rd34];
	cvta.to.global.u64 	%rd36, %rd35;
	shl.b64 	%rd37, %rd46, 3;
	add.s64 	%rd38, %rd1, %rd37;
	ld.global.u64 	%rd39, [%rd38];
	cvta.to.global.u64 	%rd40, %rd39;
	shl.b64 	%rd41, %rd47, 3;
	add.s64 	%rd42, %rd40, %rd41;
	ld.global.f64 	%fd1, [%rd42];
	shl.b64 	%rd43, %rd49, 3;
	add.s64 	%rd44, %rd36, %rd43;
	st.global.f64 	[%rd44], %fd1;
	add.s64 	%rd45, %rd45, %rd4;
	setp.lt.u64 	%p4, %rd45, %rd5;
	@%p4 bra 	$L__BB25_1;
$L__BB25_8:
	ret;

}


// ===== COMPILED SASS (sm_100) =====

	.target	sm_100

	.elftype	@"ET_EXEC"


//--------------------- .note.nv.tkinfo           --------------------------
	.section	.note.nv.tkinfo,"",@"SHT_NOTE"
	.sectionflags	@"SHF_NOTE_NV_TKINFO"
	.tkinfo
        /*0018*/ 	.word	0x00000002
        /*0030*/ 	.string	""
        /*0030*/ 	.string	"ptxas"
        /*0030*/ 	.string	"Cuda compilation tools, release 13.0, V13.0.88"
        /*0030*/ 	.string	"Build cuda_13.0.r13.0/compiler.36424714_0"
        /*0030*/ 	.string	"-arch sm_100 -m 64 "



//--------------------- .note.nv.cuinfo           --------------------------
	.section	.note.nv.cuinfo,"",@"SHT_NOTE"
	.sectionflags	@"SHF_NOTE_NV_CUINFO"
        /*0018*/ 	.short	0x0002
        /*001a*/ 	.short	0x0064
        /*001c*/ 	.short	0x0082
	.zero		2


//--------------------- .nv.info                  --------------------------
	.section	.nv.info,"",@"SHT_CUDA_INFO"
	.align	4


	//----- nvinfo : EIATTR_REGCOUNT
	.align		4
        /*0000*/ 	.byte	0x04, 0x2f
        /*0002*/ 	.short	(.L_1 - .L_0)
	.align		4
.L_0:
        /*0004*/ 	.word	index@(_Z35kvbm_kernels_vectorized_copy_kernelPPvS0_mi)
        /*0008*/ 	.word	0x00000020


	//----- nvinfo : EIATTR_FRAME_SIZE
	.align		4
.L_1:
        /*000c*/ 	.byte	0x04, 0x11
        /*000e*/ 	.short	(.L_3 - .L_2)
	.align		4
.L_2:
        /*0010*/ 	.word	index@($__internal_25_$__cuda_sm20_div_u64)
        /*0014*/ 	.word	0x00000000


	//----- nvinfo : EIATTR_FRAME_SIZE
	.align		4
.L_3:
        /*0018*/ 	.byte	0x04, 0x11
        /*001a*/ 	.short	(.L_5 - .L_4)
	.align		4
.L_4:
        /*001c*/ 	.word	index@(_Z35kvbm_kernels_vectorized_copy_kernelPPvS0_mi)
        /*0020*/ 	.word	0x00000000


	//----- nvinfo : EIATTR_REGCOUNT
	.align		4
.L_5:
        /*0024*/ 	.byte	0x04, 0x2f
        /*0026*/ 	.short	(.L_7 - .L_6)
	.align		4
.L_6:
        /*0028*/ 	.word	index@(_ZN36_GLOBAL__N__0b762c63_4_k_cu_fff026ee47kvbm_kernels_operational_copy_vectorized_kernelEPKPKlPKPlmmmmbii)
        /*002c*/ 	.word	0x00000015


	//----- nvinfo : EIATTR_FRAME_SIZE
	.align		4
.L_7:
        /*0030*/ 	.byte	0x04, 0x11
        /*0032*/ 	.short	(.L_9 - .L_8)
	.align		4
.L_8:
        /*0034*/ 	.word	index@($__internal_24_$__cuda_sm20_div_u64)
        /*0038*/ 	.word	0x00000000


	//----- nvinfo : EIATTR_FRAME_SIZE
	.align		4
.L_9:
        /*003c*/ 	.byte	0x04, 0x11
        /*003e*/ 	.short	(.L_11 - .L_10)
	.align		4
.L_10:
        /*0040*/ 	.word	index@(_ZN36_GLOBAL__N__0b762c63_4_k_cu_fff026ee47kvbm_kernels_operational_copy_vectorized_kernelEPKPKlPKPlmmmmbii)
        /*0044*/ 	.word	0x00000000


	//----- nvinfo : EIATTR_REGCOUNT
	.align		4
.L_11:
        /*0048*/ 	.byte	0x04, 0x2f
        /*004a*/ 	.short	(.L_13 - .L_12)
	.align		4
.L_12:
        /*004c*/ 	.word	index@(_ZN36_GLOBAL__N__0b762c63_4_k_cu_fff026ee38kvbm_kernels_block_to_universal_kernelI6__halfLNS_11BlockLayoutE0EEEvPKPKT_PKPS3_mmmmmmmm)
        /*0050*/ 	.word	0x00000022


	//----- nvinfo : EIATTR_FRAME_SIZE
	.align		4
.L_13:
        /*0054*/ 	.byte	0x04, 0x11
        /*0056*/ 	.short	(.L_15 - .L_14)
	.align		4
.L_14:
        /*0058*/ 	.word	index@($__internal_23_$__cuda_sm20_div_u64)
        /*005c*/ 	.word	0x00000000


	//----- nvinfo : EIATTR_FRAME_SIZE
	.align		4
.L_15:
        /*0060*/ 	.byte	0x04, 0x11
        /*0062*/ 	.short	(.L_17 - .L_16)
	.align		4
.L_16:
        /*0064*/ 	.word	index@(_ZN36_GLOBAL__N__0b762c63_4_k_cu_fff026ee38kvbm_kernels_block_to_universal_kernelI6__halfLNS_11BlockLayoutE0EEEvPKPKT_PKPS3_mmmmmmmm)
        /*0068*/ 	.word	0x00000000


	//----- nvinfo : EIATTR_REGCOUNT
	.align		4
.L_17:
        /*006c*/ 	.byte	0x04, 0x2f
        /*006e*/ 	.short	(.L_19 - .L_18)
	.align		4
.L_18:
        /*0070*/ 	.word	index@(_ZN36_GLOBAL__N__0b762c63_4_k_cu_fff026ee38kvbm_kernels_block_to_universal_kernelI6__halfLNS_11BlockLayoutE1EEEvPKPKT_PKPS3_mmmmmmmm)
        /*0074*/ 	.word	0x00000020


	//----- nvinfo : EIATTR_FRAME_SIZE
	.align		4
.L_19:
        /*0078*/ 	.byte	0x04, 0x11
        /*007a*/ 	.short	(.L_21 - .L_20)
	.align		4
.L_20:
        /*007c*/ 	.word	index@($__internal_22_$__cuda_sm20_div_u64)
        /*0080*/ 	.word	0x00000000


	//----- nvinfo : EIATTR_FRAME_SIZE
	.align		4
.L_21:
        /*0084*/ 	.byte	0x04, 0x11
        /*0086*/ 	.short	(.L_23 - .L_22)
	.align		4
.L_22:
        /*0088*/ 	.word	index@(_ZN36_GLOBAL__N__0b762c63_4_k_cu_fff026ee38kvbm_kernels_block_to_universal_kernelI6__halfLNS_11BlockLayoutE1EEEvPKPKT_PKPS3_mmmmmmmm)
        /*008c*/ 	.word	0x00000000


	//----- nvinfo : EIATTR_REGCOUNT
	.align		4
.L_23:
        /*0090*/ 	.byte	0x04, 0x2f
        /*0092*/ 	.short	(.L_25 - .L_24)
	.align		4
.L_24:
        /*0094*/ 	.word	index@(_ZN36_GLOBAL__N__0b762c63_4_k_cu_fff026ee38kvbm_kernels_block_to_universal_kernelI13__nv_bfloat16LNS_11BlockLayoutE0EEEvPKPKT_PKPS3_mmmmmmmm)
        /*0098*/ 	.word	0x00000022


	//----- nvinfo : EIATTR_FRAME_SIZE
	.align		4
.L_25:
        /*009c*/ 	.byte	0x04, 0x11
        /*009e*/ 	.short	(.L_27 - .L_26)
	.align		4
.L_26:
        /*00a0*/ 	.word	index@($__internal_21_$__cuda_sm20_div_u64)
        /*00a4*/ 	.word	0x00000000


	//----- nvinfo : EIATTR_FRAME_SIZE
	.align		4
.L_27:
        /*00a8*/ 	.byte	0x04, 0x11
        /*00aa*/ 	.short	(.L_29 - .L_28)
	.align		4
.L_28:
        /*00ac*/ 	.word	index@(_ZN36_GLOBAL__N__0b762c63_4_k_cu_fff026ee38kvbm_kernels_block_to_universal_kernelI13__nv_bfloat16LNS_11BlockLayoutE0EEEvPKPKT_PKPS3_mmmmmmmm)
        /*00b0*/ 	.word	0x00000000


	//----- nvinfo : EIATTR_REGCOUNT
	.align		4
.L_29:
        /*00b4*/ 	.byte	0x04, 0x2f
        /*00b6*/ 	.short	(.L_31 - .L_30)
	.align		4
.L_30:
        /*00b8*/ 	.word	index@(_ZN36_GLOBAL__N__0b762c63_4_k_cu_fff026ee38kvbm_kernels_block_to_universal_kernelI13__nv_bfloat16LNS_11BlockLayoutE1EEEvPKPKT_PKPS3_mmmmmmmm)
        /*00bc*/ 	.word	0x00000020


	//----- nvinfo : EIATTR_FRAME_SIZE
	.align		4
.L_31:
        /*00c0*/ 	.byte	0x04, 0x11
        /*00c2*/ 	.short	(.L_33 - .L_32)
	.align		4
.L_32:
        /*00c4*/ 	.word	index@($__internal_20_$__cuda_sm20_div_u64)
        /*00c8*/ 	.word	0x00000000


	//----- nvinfo : EIATTR_FRAME_SIZE
	.align		4
.L_33:
        /*00cc*/ 	.byte	0x04, 0x11
        /*00ce*/ 	.short	(.L_35 - .L_34)
	.align		4
.L_34:
        /*00d0*/ 	.word	index@(_ZN36_GLOBAL__N__0b762c63_4_k_cu_fff026ee38kvbm_kernels_block_to_universal_kernelI13__nv_bfloat16LNS_11BlockLayoutE1EEEvPKPKT_PKPS3_mmmmmmmm)
        /*00d4*/ 	.word	0x00000000


	//----- nvinfo : EIATTR_REGCOUNT
	.align		4
.L_35:
        /*00d8*/ 	.byte	0x04, 0x2f
        /*00da*/ 	.short	(.L_37 - .L_36)
	.align		4
.L_36:
        /*00dc*/ 	.word	index@(_ZN36_GLOBAL__N__0b762c63_4_k_cu_fff026ee38kvbm_kernels_block_to_universal_kernelIfLNS_11BlockLayoutE0EEEvPKPKT_PKPS2_mmmmmmmm)
        /*00e0*/ 	.word	0x00000022


	//----- nvinfo : EIATTR_FRAME_SIZE
	.align		4
.L_37:
        /*00e4*/ 	.byte	0x04, 0x11
        /*00e6*/ 	.short	(.L_39 - .L_38)
	.align		4
.L_38:
        /*00e8*/ 	.word	index@($__internal_19_$__cuda_sm20_div_u64)
        /*00ec*/ 	.word	0x00000000


	//----- nvinfo : EIATTR_FRAME_SIZE
	.align		4
.L_39:
        /*00f0*/ 	.byte	0x04, 0x11
        /*00f2*/ 	.short	(.L_41 - .L_40)
	.align		4
.L_40:
        /*00f4*/ 	.word	index@(_ZN36_GLOBAL__N__0b762c63_4_k_cu_fff026ee38kvbm_kernels_block_to_universal_kernelIfLNS_11BlockLayoutE0EEEvPKPKT_PKPS2_mmmmmmmm)
        /*00f8*/ 	.word	0x00000000


	//----- nvinfo : EIATTR_REGCOUNT
	.align		4
.L_41:
        /*00fc*/ 	.byte	0x04, 0x2f
        /*00fe*/ 	.short	(.L_43 - .L_42)
	.align		4
.L_42:
        /*0100*/ 	.word	index@(_ZN36_GLOBAL__N__0b762c63_4_k_cu_fff026ee38kvbm_kernels_block_to_universal_kernelIfLNS_11BlockLayoutE1EEEvPKPKT_PKPS2_mmmmmmmm)
        /*0104*/ 	.word	0x00000020


	//----- nvinfo : EIATTR_FRAME_SIZE
	.align		4
.L_43:
        /*0108*/ 	.byte	0x04, 0x11
        /*010a*/ 	.short	(.L_45 - .L_44)
	.align		4
.L_44:
        /*010c*/ 	.word	index@($__internal_18_$__cuda_sm20_div_u64)
        /*0110*/ 	.word	0x00000000


	//----- nvinfo : EIATTR_FRAME_SIZE
	.align		4
.L_45:
        /*0114*/ 	.byte	0x04, 0x11
        /*0116*/ 	.short	(.L_47 - .L_46)
	.align		4
.L_46:
        /*0118*/ 	.word	index@(_ZN36_GLOBAL__N__0b762c63_4_k_cu_fff026ee38kvbm_kernels_block_to_universal_kernelIfLNS_11BlockLayoutE1EEEvPKPKT_PKPS2_mmmmmmmm)
        /*011c*/ 	.word	0x00000000


	//----- nvinfo : EIATTR_REGCOUNT
	.align		4
.L_47:
        /*0120*/ 	.byte	0x04, 0x2f
        /*0122*/ 	.short	(.L_49 - .L_48)
	.align		4
.L_48:
        /*0124*/ 	.word	index@(_ZN36_GLOBAL__N__0b762c63_4_k_cu_fff026ee38kvbm_kernels_block_to_universal_kernelIdLNS_11BlockLayoutE0EEEvPKPKT_PKPS2_mmmmmmmm)
        /*0128*/ 	.word	0x00000022


	//----- nvinfo : EIATTR_FRAME_SIZE
	.align		4
.L_49:
        /*012c*/ 	.byte	0x04, 0x11
        /*012e*/ 	.short	(.L_51 - .L_50)
	.align		4
.L_50:
        /*0130*/ 	.word	index@($__internal_17_$__cuda_sm20_div_u64)
        /*0134*/ 	.word	0x00000000


	//----- nvinfo : EIATTR_FRAME_SIZE
	.align		4
.L_51:
        /*0138*/ 	.byte	0x04, 0x11
        /*013a*/ 	.short	(.L_53 - .L_52)
	.align		4
.L_52:
        /*013c*/ 	.word	index@(_ZN36_GLOBAL__N__0b762c63_4_k_cu_fff026ee38kvbm_kernels_block_to_universal_kernelIdLNS_11BlockLayoutE0EEEvPKPKT_PKPS2_mmmmmmmm)
        /*0140*/ 	.word	0x00000000


	//----- nvinfo : EIATTR_REGCOUNT
	.align		4
.L_53:
        /*0144*/ 	.byte	0x04, 0x2f
        /*0146*/ 	.short	(.L_55 - .L_54)
	.align		4
.L_54:
        /*0148*/ 	.word	index@(_ZN36_GLOBAL__N__0b762c63_4_k_cu_fff026ee38kvbm_kernels_block_to_universal_kernelIdLNS_11BlockLayoutE1EEEvPKPKT_PKPS2_mmmmmmmm)
        /*014c*/ 	.word	0x00000020


	//----- nvinfo : EIATTR_FRAME_SIZE
	.align		4
.L_55:
        /*0150*/ 	.byte	0x04, 0x11
        /*0152*/ 	.short	(.L_57 - .L_56)
	.align		4
.L_56:
        /*0154*/ 	.word	index@($__internal_16_$__cuda_sm20_div_u64)
        /*0158*/ 	.word	0x00000000


	//----- nvinfo : EIATTR_FRAME_SIZE
	.align		4
.L_57:
        /*015c*/ 	.byte	0x04, 0x11
        /*015e*/ 	.short	(.L_59 - .L_58)
	.align		4
.L_58:
        /*0160*/ 	.word	index@(_ZN36_GLOBAL__N__0b762c63_4_k_cu_fff026ee38kvbm_kernels_block_to_universal_kernelIdLNS_11BlockLayoutE1EEEvPKPKT_PKPS2_mmmmmmmm)
        /*0164*/ 	.word	0x00000000


	//----- nvinfo : EIATTR_REGCOUNT
	.align		4
.L_59:
        /*0168*/ 	.byte	0x04, 0x2f
        /*016a*/ 	.short	(.L_61 - .L_60)
	.align		4
.L_60:
        /*016c*/ 	.word	index@(_ZN36_GLOBAL__N__0b762c63_4_k_cu_fff026ee38kvbm_kernels_universal_to_block_kernelI6__halfLNS_11BlockLayoutE0EEEvPKPKT_PKPS3_mmmmmmmm)
        /*0170*/ 	.word	0x00000022


	//----- nvinfo : EIATTR_FRAME_SIZE
	.align		4
.L_61:
        /*0174*/ 	.byte	0x04, 0x11
        /*0176*/ 	.short	(.L_63 - .L_62)
	.align		4
.L_62:
        /*0178*/ 	.word	index@($__internal_15_$__cuda_sm20_div_u64)
        /*017c*/ 	.word	0x00000000


	//----- nvinfo : EIATTR_FRAME_SIZE
	.align		4
.L_63:
        /*0180*/ 	.byte	0x04, 0x11
        /*0182*/ 	.short	(.L_65 - .L_64)
	.align		4
.L_64:
        /*0184*/ 	.word	index@(_ZN36_GLOBAL__N__0b762c63_4_k_cu_fff026ee38kvbm_kernels_universal_to_block_kernelI6__halfLNS_11BlockLayoutE0EEEvPKPKT_PKPS3_mmmmmmmm)
        /*0188*/ 	.word	0x00000000


	//----- nvinfo : EIATTR_REGCOUNT
	.align		4
.L_65:
        /*018c*/ 	.byte	0x04, 0x2f
        /*018e*/ 	.short	(.L_67 - .L_66)
	.align		4
.L_66:
        /*0190*/ 	.word	index@(_ZN36_GLOBAL__N__0b762c63_4_k_cu_fff026ee38kvbm_kernels_universal_to_block_kernelI6__halfLNS_11BlockLayoutE1EEEvPKPKT_PKPS3_mmmmmmmm)
        /*0194*/ 	.word	0x00000020


	//----- nvinfo : EIATTR_FRAME_SIZE
	.align		4
.L_67:
        /*0198*/ 	.byte	0x04, 0x11
        /*019a*/ 	.short	(.L_69 - .L_68)
	.align		4
.L_68:
        /*019c*/ 	.word	index@($__internal_14_$__cuda_sm20_div_u64)
        /*01a0*/ 	.word	0x00000000


	//----- nvinfo : EIATTR_FRAME_SIZE
	.align		4
.L_69:
        /*01a4*/ 	.byte	0x04, 0x11
        /*01a6*/ 	.short	(.L_71 - .L_70)
	.align		4
.L_70:
        /*01a8*/ 	.word	index@(_ZN36_GLOBAL__N__0b762c63_4_k_cu_fff026ee38kvbm_kernels_universal_to_block_kernelI6__halfLNS_11BlockLayoutE1EEEvPKPKT_PKPS3_mmmmmmmm)
        /*01ac*/ 	.word	0x00000000


	//----- nvinfo : EIATTR_REGCOUNT
	.align		4
.L_71:
        /*01b0*/ 	.byte	0x04, 0x2f
        /*01b2*/ 	.short	(.L_73 - .L_72)
	.align		4
.L_72:
        /*01b4*/ 	.word	index@(_ZN36_GLOBAL__N__0b762c63_4_k_cu_fff026ee38kvbm_kernels_universal_to_block_kernelI13__nv_bfloat16LNS_11BlockLayoutE0EEEvPKPKT_PKPS3_mmmmmmmm)
        /*01b8*/ 	.word	0x00000022


	//----- nvinfo : EIATTR_FRAME_SIZE
	.align		4
.L_73:
        /*01bc*/ 	.byte	0x04, 0x11
        /*01be*/ 	.short	(.L_75 - .L_74)
	.align		4
.L_74:
        /*01c0*/ 	.word	index@($__internal_13_$__cuda_sm20_div_u64)
        /*01c4*/ 	.word	0x00000000


	//----- nvinfo : EIATTR_FRAME_SIZE
	.align		4
.L_75:
        /*01c8*/ 	.byte	0x04, 0x11
        /*01ca*/ 	.short	(.L_77 - .L_76)
	.align		4
.L_76:
        /*01cc*/ 	.word	index@(_ZN36_GLOBAL__N__0b762c63_4_k_cu_fff026ee38kvbm_kernels_universal_to_block_kernelI13__nv_bfloat16LNS_11BlockLayoutE0EEEvPKPKT_PKPS3_mmmmmmmm)
        /*01d0*/ 	.word	0x00000000


	//----- nvinfo : EIATTR_REGCOUNT
	.align		4
.L_77:
        /*01d4*/ 	.byte	0x04, 0x2f
        /*01d6*/ 	.short	(.L_79 - .L_78)
	.align		4
.L_78:
        /*01d8*/ 	.word	index@(_ZN36_GLOBAL__N__0b762c63_4_k_cu_fff026ee38kvbm_kernels_universal_to_block_kernelI13__nv_bfloat16LNS_11BlockLayoutE1EEEvPKPKT_PKPS3_mmmmmmmm)
        /*01dc*/ 	.word	0x00000020


	//----- nvinfo : EIATTR_FRAME_SIZE
	.align		4
.L_79:
        /*01e0*/ 	.byte	0x04, 0x11
        /*01e2*/ 	.short	(.L_81 - .L_80)
	.align		4
.L_80:
        /*01e4*/ 	.word	index@($__internal_12_$__cuda_sm20_div_u64)
        /*01e8*/ 	.word	0x00000000


	//----- nvinfo : EIATTR_FRAME_SIZE
	.align		4
.L_81:
        /*01ec*/ 	.byte	0x04, 0x11
        /*01ee*/ 	.short	(.L_83 - .L_82)
	.align		4
.L_82:
        /*01f0*/ 	.word	index@(_ZN36_GLOBAL__N__0b762c63_4_k_cu_fff026ee38kvbm_kernels_universal_to_block_kernelI13__nv_bfloat16LNS_11BlockLayoutE1EEEvPKPKT_PKPS3_mmmmmmmm)
        /*01f4*/ 	.word	0x00000000


	//----- nvinfo : EIATTR_REGCOUNT
	.align		4
.L_83:
        /*01f8*/ 	.byte	0x04, 0x2f
        /*01fa*/ 	.short	(.L_85 - .L_84)
	.align		4
.L_84:
        /*01fc*/ 	.word	index@(_ZN36_GLOBAL__N__0b762c63_4_k_cu_fff026ee38kvbm_kernels_universal_to_block_kernelIfLNS_11BlockLayoutE0EEEvPKPKT_PKPS2_mmmmmmmm)
        /*0200*/ 	.word	0x00000022


	//----- nvinfo : EIATTR_FRAME_SIZE
	.align		4
.L_85:
        /*0204*/ 	.byte	0x04, 0x11
        /*0206*/ 	.short	(.L_87 - .L_86)
	.align		4
.L_86:
        /*0208*/ 	.word	index@($__internal_11_$__cuda_sm20_div_u64)
        /*020c*/ 	.word	0x00000000


	//----- nvinfo : EIATTR_FRAME_SIZE
	.align		4
.L_87:
        /*0210*/ 	.byte	0x04, 0x11
        /*0212*/ 	.short	(.L_89 - .L_88)
	.align		4
.L_88:
        /*0214*/ 	.word	index@(_ZN36_GLOBAL__N__0b762c63_4_k_cu_fff026ee38kvbm_kernels_universal_to_block_kernelIfLNS_11BlockLayoutE0EEEvPKPKT_PKPS2_mmmmmmmm)
        /*0218*/ 	.word	0x00000000


	//----- nvinfo : EIATTR_REGCOUNT
	.align		4
.L_89:
        /*021c*/ 	.byte	0x04, 0x2f
        /*021e*/ 	.short	(.L_91 - .L_90)
	.align		4
.L_90:
        /*0220*/ 	.word	index@(_ZN36_GLOBAL__N__0b762c63_4_k_cu_fff026ee38kvbm_kernels_universal_to_block_kernelIfLNS_11BlockLayoutE1EEEvPKPKT_PKPS2_mmmmmmmm)
        /*0224*/ 	.word	0x00000020


	//----- nvinfo : EIATTR_FRAME_SIZE
	.align		4
.L_91:
        /*0228*/ 	.byte	0x04, 0x11
        /*022a*/ 	.short	(.L_93 - .L_92)
	.align		4
.L_92:
        /*022c*/ 	.word	index@($__internal_10_$__cuda_sm20_div_u64)
        /*0230*/ 	.word	0x00000000


	//----- nvinfo : EIATTR_FRAME_SIZE
	.align		4
.L_93:
        /*0234*/ 	.byte	0x04, 0x11
        /*0236*/ 	.short	(.L_95 - .L_94)
	.align		4
.L_94:
        /*0238*/ 	.word	index@(_ZN36_GLOBAL__N__0b762c63_4_k_cu_fff026ee38kvbm_kernels_universal_to_block_kernelIfLNS_11BlockLayoutE1EEEvPKPKT_PKPS2_mmmmmmmm)
        /*023c*/ 	.word	0x00000000


	//----- nvinfo : EIATTR_REGCOUNT
	.align		4
.L_95:
        /*0240*/ 	.byte	0x04, 0x2f
        /*0242*/ 	.short	(.L_97 - .L_96)
	.align		4
.L_96:
        /*0244*/ 	.word	index@(_ZN36_GLOBAL__N__0b762c63_4_k_cu_fff026ee38kvbm_kernels_universal_to_block_kernelIdLNS_11BlockLayoutE0EEEvPKPKT_PKPS2_mmmmmmmm)
        /*0248*/ 	.word	0x00000022


	//----- nvinfo : EIATTR_FRAME_SIZE
	.align		4
.L_97:
        /*024c*/ 	.byte	0x04, 0x11
        /*024e*/ 	.short	(.L_99 - .L_98)
	.align		4
.L_98:
        /*0250*/ 	.word	index@($__internal_9_$__cuda_sm20_div_u64)
        /*0254*/ 	.word	0x00000000


	//----- nvinfo : EIATTR_FRAME_SIZE
	.align		4
.L_99:
        /*0258*/ 	.byte	0x04, 0x11
        /*025a*/ 	.short	(.L_101 - .L_100)
	.align		4
.L_100:
        /*025c*/ 	.word	index@(_ZN36_GLOBAL__N__0b762c63_4_k_cu_fff026ee38kvbm_kernels_universal_to_block_kernelIdLNS_11BlockLayoutE0EEEvPKPKT_PKPS2_mmmmmmmm)
        /*0260*/ 	.word	0x00000000


	//----- nvinfo : EIATTR_REGCOUNT
	.align		4
.L_101:
        /*0264*/ 	.byte	0x04, 0x2f
        /*0266*/ 	.short	(.L_103 - .L_102)
	.align		4
.L_102:
        /*0268*/ 	.word	index@(_ZN36_GLOBAL__N__0b762c63_4_k_cu_fff026ee38kvbm_kernels_universal_to_block_kernelIdLNS_11BlockLayoutE1EEEvPKPKT_PKPS2_mmmmmmmm)
        /*026c*/ 	.word	0x00000020


	//----- nvinfo : EIATTR_FRAME_SIZE
	.align		4
.L_103:
        /*0270*/ 	.byte	0x04, 0x11
        /*0272*/ 	.short	(.L_105 - .L_104)
	.align		4
.L_104:
        /*0274*/ 	.word	index@($__internal_8_$__cuda_sm20_div_u64)
        /*0278*/ 	.word	0x00000000


	//----- nvinfo : EIATTR_FRAME_SIZE
	.align		4
.L_105:
        /*027c*/ 	.byte	0x04, 0x11
        /*027e*/ 	.short	(.L_107 - .L_106)
	.align		4
.L_106:
        /*0280*/ 	.word	index@(_ZN36_GLOBAL__N__0b762c63_4_k_cu_fff026ee38kvbm_kernels_universal_to_block_kernelIdLNS_11BlockLayoutE1EEEvPKPKT_PKPS2_mmmmmmmm)
        /*0284*/ 	.word	0x00000000


	//----- nvinfo : EIATTR_REGCOUNT
	.align		4
.L_107:
        /*0288*/ 	.byte	0x04, 0x2f
        /*028a*/ 	.short	(.L_109 - .L_108)
	.align		4
.L_108:
        /*028c*/ 	.word	index@(_ZN36_GLOBAL__N__0b762c63_4_k_cu_fff026ee36kvbm_kernels_operational_pack_kernelI6__halfEEvPKPKT_PKPS2_mmmm)
        /*0290*/ 	.word	0x0000001a


	//----- nvinfo : EIATTR_FRAME_SIZE
	.align		4
.L_109:
        /*0294*/ 	.byte	0x04, 0x11
        /*0296*/ 	.short	(.L_111 - .L_110)
	.align		4
.L_110:
        /*0298*/ 	.word	index@($__internal_7_$__cuda_sm20_div_u64)
        /*029c*/ 	.word	0x00000000


	//----- nvinfo : EIATTR_FRAME_SIZE
	.align		4
.L_111:
        /*02a0*/ 	.byte	0x04, 0x11
        /*02a2*/ 	.short	(.L_113 - .L_112)
	.align		4
.L_112:
        /*02a4*/ 	.word	index@(_ZN36_GLOBAL__N__0b762c63_4_k_cu_fff026ee36kvbm_kernels_operational_pack_kernelI6__halfEEvPKPKT_PKPS2_mmmm)
        /*02a8*/ 	.word	0x00000000


	//----- nvinfo : EIATTR_REGCOUNT
	.align		4
.L_113:
        /*02ac*/ 	.byte	0x04, 0x2f
        /*02ae*/ 	.short	(.L_115 - .L_114)
	.align		4
.L_114:
        /*02b0*/ 	.word	index@(_ZN36_GLOBAL__N__0b762c63_4_k_cu_fff026ee38kvbm_kernels_operational_unpack_kernelI6__halfEEvPKPKT_PKPS2_mmmm)
        /*02b4*/ 	.word	0x0000001a


	//----- nvinfo : EIATTR_FRAME_SIZE
	.align		4
.L_115:
        /*02b8*/ 	.byte	0x04, 0x11
        /*02ba*/ 	.short	(.L_117 - .L_116)
	.align		4
.L_116:
        /*02bc*/ 	.word	index@($__internal_6_$__cuda_sm20_div_u64)
        /*02c0*/ 	.word	0x00000000


	//----- nvinfo : EIATTR_FRAME_SIZE
	.align		4
.L_117:
        /*02c4*/ 	.byte	0x04, 0x11
        /*02c6*/ 	.short	(.L_119 - .L_118)
	.align		4
.L_118:
        /*02c8*/ 	.word	index@(_ZN36_GLOBAL__N__0b762c63_4_k_cu_fff026ee38kvbm_kernels_operational_unpack_kernelI6__halfEEvPKPKT_PKPS2_mmmm)
        /*02cc*/ 	.word	0x00000000


	//----- nvinfo : EIATTR_REGCOUNT
	.align		4
.L_119:
        /*02d0*/ 	.byte	0x04, 0x2f
        /*02d2*/ 	.short	(.L_121 - .L_120)
	.align		4
.L_120:
        /*02d4*/ 	.word	index@(_ZN36_GLOBAL__N__0b762c63_4_k_cu_fff026ee36kvbm_kernels_operational_pack_kernelI13__nv_bfloat16EEvPKPKT_PKPS2_mmmm)
        /*02d8*/ 	.word	0x0000001a


	//----- nvinfo : EIATTR_FRAME_SIZE
	.align		4
.L_121:
        /*02dc*/ 	.byte	0x04, 0x11
        /*02de*/ 	.short	(.L_123 - .L_122)
	.align		4
.L_122:
        /*02e0*/ 	.word	index@($__internal_5_$__cuda_sm20_div_u64)
        /*02e4*/ 	.word	0x00000000


	//----- nvinfo : EIATTR_FRAME_SIZE
	.align		4
.L_123:
        /*02e8*/ 	.byte	0x04, 0x11
        /*02ea*/ 	.short	(.L_125 - .L_124)
	.align		4
.L_124:
        /*02ec*/ 	.word	index@(_ZN36_GLOBAL__N__0b762c63_4_k_cu_fff026ee36kvbm_kernels_operational_pack_kernelI13__nv_bfloat16EEvPKPKT_PKPS2_mmmm)
        /*02f0*/ 	.word	0x00000000


	//----- nvinfo : EIATTR_REGCOUNT
	.align		4
.L_125:
        /*02f4*/ 	.byte	0x04, 0x2f
        /*02f6*/ 	.short	(.L_127 - .L_126)
	.align		4
.L_126:
        /*02f8*/ 	.word	index@(_ZN36_GLOBAL__N__0b762c63_4_k_cu_fff026ee38kvbm_kernels_operational_unpack_kernelI13__nv_bfloat16EEvPKPKT_PKPS2_mmmm)
        /*02fc*/ 	.word	0x0000001a


	//----- nvinfo : EIATTR_FRAME_SIZE
	.align		4
.L_127:
        /*0300*/ 	.byte	0x04, 0x11
        /*0302*/ 	.short	(.L_129 - .L_128)
	.align		4
.L_128:
        /*0304*/ 	.word	index@($__internal_4_$__cuda_sm20_div_u64)
        /*0308*/ 	.word	0x00000000


	//----- nvinfo : EIATTR_FRAME_SIZE
	.align		4
.L_129:
        /*030c*/ 	.byte	0x04, 0x11
        /*030e*/ 	.short	(.L_131 - .L_130)
	.align		4
.L_130:
        /*0310*/ 	.word	index@(_ZN36_GLOBAL__N__0b762c63_4_k_cu_fff026ee38kvbm_kernels_operational_unpack_kernelI13__nv_bfloat16EEvPKPKT_PKPS2_mmmm)
        /*0314*/ 	.word	0x00000000


	//----- nvinfo : EIATTR_REGCOUNT
	.align		4
.L_131:
        /*0318*/ 	.byte	0x04, 0x2f
        /*031a*/ 	.short	(.L_133 - .L_132)
	.align		4
.L_132:
        /*031c*/ 	.word	index@(_ZN36_GLOBAL__N__0b762c63_4_k_cu_fff026ee36kvbm_kernels_operational_pack_kernelIfEEvPKPKT_PKPS1_mmmm)
        /*0320*/ 	.word	0x0000001a


	//----- nvinfo : EIATTR_FRAME_SIZE
	.align		4
.L_133:
        /*0324*/ 	.byte	0x04, 0x11
        /*0326*/ 	.short	(.L_135 - .L_134)
	.align		4
.L_134:
        /*0328*/ 	.word	index@($__internal_3_$__cuda_sm20_div_u64)
        /*032c*/ 	.word	0x00000000


	//----- nvinfo : EIATTR_FRAME_SIZE
	.align		4
.L_135:
        /*0330*/ 	.byte	0x04, 0x11
        /*0332*/ 	.short	(.L_137 - .L_136)
	.align		4
.L_136:
        /*0334*/ 	.word	index@(_ZN36_GLOBAL__N__0b762c63_4_k_cu_fff026ee36kvbm_kernels_operational_pack_kernelIfEEvPKPKT_PKPS1_mmmm)
        /*0338*/ 	.word	0x00000000


	//----- nvinfo : EIATTR_REGCOUNT
	.align		4
.L_137:
        /*033c*/ 	.byte	0x04, 0x2f
        /*033e*/ 	.short	(.L_139 - .L_138)
	.align		4
.L_138:
        /*0340*/ 	.word	index@(_ZN36_GLOBAL__N__0b762c63_4_k_cu_fff026ee38kvbm_kernels_operational_unpack_kernelIfEEvPKPKT_PKPS1_mmmm)
        /*0344*/ 	.word	0x0000001a


	//----- nvinfo : EIATTR_FRAME_SIZE
	.align		4
.L_139:
        /*0348*/ 	.byte	0x04, 0x11
        /*034a*/ 	.short	(.L_141 - .L_140)
	.align		4
.L_140:
        /*034c*/ 	.word	index@($__internal_2_$__cuda_sm20_div_u64)
        /*0350*/ 	.word	0x00000000


	//----- nvinfo : EIATTR_FRAME_SIZE
	.align		4
.L_141:
        /*0354*/ 	.byte	0x04, 0x11
        /*0356*/ 	.short	(.L_143 - .L_142)
	.align		4
.L_142:
        /*0358*/ 	.word	index@(_ZN36_GLOBAL__N__0b762c63_4_k_cu_fff026ee38kvbm_kernels_operational_unpack_kernelIfEEvPKPKT_PKPS1_mmmm)
        /*035c*/ 	.word	0x00000000


	//----- nvinfo : EIATTR_REGCOUNT
	.align		4
.L_143:
        /*0360*/ 	.byte	0x04, 0x2f
        /*0362*/ 	.short	(.L_145 - .L_144)
	.align		4
.L_144:
        /*0364*/ 	.word	index@(_ZN36_GLOBAL__N__0b762c63_4_k_cu_fff026ee36kvbm_kernels_operational_pack_kernelIdEEvPKPKT_PKPS1_mmmm)
        /*0368*/ 	.word	0x0000001a


	//----- nvinfo : EIATTR_FRAME_SIZE
	.align		4
.L_145:
        /*036c*/ 	.byte	0x04, 0x11
        /*036e*/ 	.short	(.L_147 - .L_146)
	.align		4
.L_146:
        /*0370*/ 	.word	index@($__internal_1_$__cuda_sm20_div_u64)
        /*0374*/ 	.word	0x00000000


	//----- nvinfo : EIATTR_FRAME_SIZE
	.align		4
.L_147:
        /*0378*/ 	.byte	0x04, 0x11
        /*037a*/ 	.short	(.L_149 - .L_148)
	.align		4
.L_148:
        /*037c*/ 	.word	index@(_ZN36_GLOBAL__N__0b762c63_4_k_cu_fff026ee36kvbm_kernels_operational_pack_kernelIdEEvPKPKT_PKPS1_mmmm)
        /*0380*/ 	.word	0x00000000


	//----- nvinfo : EIATTR_REGCOUNT
	.align		4
.L_149:
        /*0384*/ 	.byte	0x04, 0x2f
        /*0386*/ 	.short	(.L_151 - .L_150)
	.align		4
.L_150:
        /*0388*/ 	.word	index@(_ZN36_GLOBAL__N__0b762c63_4_k_cu_fff026ee38kvbm_kernels_operational_unpack_kernelIdEEvPKPKT_PKPS1_mmmm)
        /*038c*/ 	.word	0x0000001a


	//----- nvinfo : EIATTR_FRAME_SIZE
	.align		4
.L_151:
        /*0390*/ 	.byte	0x04, 0x11
        /*0392*/ 	.short	(.L_153 - .L_152)
	.align		4
.L_152:
        /*0394*/ 	.word	index@($__internal_0_$__cuda_sm20_div_u64)
        /*0398*/ 	.word	0x00000000


	//----- nvinfo : EIATTR_FRAME_SIZE
	.align		4
.L_153:
        /*039c*/ 	.byte	0x04, 0x11
        /*039e*/ 	.short	(.L_155 - .L_154)
	.align		4
.L_154:
        /*03a0*/ 	.word	index@(_ZN36_GLOBAL__N__0b762c63_4_k_cu_fff026ee38kvbm_kernels_operational_unpack_kernelIdEEvPKPKT_PKPS1_mmmm)
        /*03a4*/ 	.word	0x00000000


	//----- nvinfo : EIATTR_MIN_STACK_SIZE
	.align		4
.L_155:
        /*03a8*/ 	.byte	0x04, 0x12
        /*03aa*/ 	.short	(.L_157 - .L_156)
	.align		4
.L_156:
        /*03ac*/ 	.word	index@(_ZN36_GLOBAL__N__0b762c63_4_k_cu_fff026ee38kvbm_kernels_operational_unpack_kernelIdEEvPKPKT_PKPS1_mmmm)
        /*03b0*/ 	.word	0x00000000


	//----- nvinfo : EIATTR_MIN_STACK_SIZE
	.align		4
.L_157:
        /*03b4*/ 	.byte	0x04, 0x12
        /*03b6*/ 	.short	(.L_159 - .L_158)
	.align		4
.L_158:
        /*03b8*/ 	.word	index@(_ZN36_GLOBAL__N__0b762c63_4_k_cu_fff026ee36kvbm_kernels_operational_pack_kernelIdEEvPKPKT_PKPS1_mmmm)
        /*03bc*/ 	.word	0x00000000


	//----- nvinfo : EIATTR_MIN_STACK_SIZE
	.align		4
.L_159:
        /*03c0*/ 	.byte	0x04, 0x12
        /*03c2*/ 	.short	(.L_161 - .L_160)
	.align		4
.L_160:
        /*03c4*/ 	.word	index@(_ZN36_GLOBAL__N__0b762c63_4_k_cu_fff026ee38kvbm_kernels_operational_unpack_kernelIfEEvPKPKT_PKPS1_mmmm)
        /*03c8*/ 	.word	0x00000000


	//----- nvinfo : EIATTR_MIN_STACK_SIZE
	.align		4
.L_161:
        /*03cc*/ 	.byte	0x04, 0x12
        /*03ce*/ 	.short	(.L_163 - .L_162)
	.align		4
.L_162:
        /*03d0*/ 	.word	index@(_ZN36_GLOBAL__N__0b762c63_4_k_cu_fff026ee36kvbm_kernels_operational_pack_kernelIfEEvPKPKT_PKPS1_mmmm)
        /*03d4*/ 	.word	0x00000000


	//----- nvinfo : EIATTR_MIN_STACK_SIZE
	.align		4
.L_163:
        /*03d8*/ 	.byte	0x04, 0x12
        /*03da*/ 	.short	(.L_165 - .L_164)
	.align		4
.L_164:
        /*03dc*/ 	.word	index@(_ZN36_GLOBAL__N__0b762c63_4_k_cu_fff026ee38kvbm_kernels_operational_unpack_kernelI13__nv_bfloat16EEvPKPKT_PKPS2_mmmm)
        /*03e0*/ 	.word	0x00000000


	//----- nvinfo : EIATTR_MIN_STACK_SIZE
	.align		4
.L_165:
        /*03e4*/ 	.byte	0x04, 0x12
        /*03e6*/ 	.short	(.L_167 - .L_166)
	.align		4
.L_166:
        /*03e8*/ 	.word	index@(_ZN36_GLOBAL__N__0b762c63_4_k_cu_fff026ee36kvbm_kernels_operational_pack_kernelI13__nv_bfloat16EEvPKPKT_PKPS2_mmmm)
        /*03ec*/ 	.word	0x00000000


	//----- nvinfo : EIATTR_MIN_STACK_SIZE
	.align		4
.L_167:
        /*03f0*/ 	.byte	0x04, 0x12
        /*03f2*/ 	.short	(.L_169 - .L_168)
	.align		4
.L_168:
        /*03f4*/ 	.word	index@(_ZN36_GLOBAL__N__0b762c63_4_k_cu_fff026ee38kvbm_kernels_operational_unpack_kernelI6__halfEEvPKPKT_PKPS2_mmmm)
        /*03f8*/ 	.word	0x00000000


	//----- nvinfo : EIATTR_MIN_STACK_SIZE
	.align		4
.L_169:
        /*03fc*/ 	.byte	0x04, 0x12
        /*03fe*/ 	.short	(.L_171 - .L_170)
	.align		4
.L_170:
        /*0400*/ 	.word	index@(_ZN36_GLOBAL__N__0b762c63_4_k_cu_fff026ee36kvbm_kernels_operational_pack_kernelI6__halfEEvPKPKT_PKPS2_mmmm)
        /*0404*/ 	.word	0x00000000


	//----- nvinfo : EIATTR_MIN_STACK_SIZE
	.align		4
.L_171:
        /*0408*/ 	.byte	0x04, 0x12
        /*040a*/ 	.short	(.L_173 - .L_172)
	.align		4
.L_172:
        /*040c*/ 	.word	index@(_ZN36_GLOBAL__N__0b762c63_4_k_cu_fff026ee38kvbm_kernels_universal_to_block_kernelIdLNS_11BlockLayoutE1EEEvPKPKT_PKPS2_mmmmmmmm)
        /*0410*/ 	.word	0x00000000


	//----- nvinfo : EIATTR_MIN_STACK_SIZE
	.align		4
.L_173:
        /*0414*/ 	.byte	0x04, 0x12
        /*0416*/ 	.short	(.L_175 - .L_174)
	.align		4
.L_174:
        /*0418*/ 	.word	index@(_ZN36_GLOBAL__N__0b762c63_4_k_cu_fff026ee38kvbm_kernels_universal_to_block_kernelIdLNS_11BlockLayoutE0EEEvPKPKT_PKPS2_mmmmmmmm)
        /*041c*/ 	.word	0x00000000


	//----- nvinfo : EIATTR_MIN_STACK_SIZE
	.align		4
.L_175:
        /*0420*/ 	.byte	0x04, 0x12
        /*0422*/ 	.short	(.L_177 - .L_176)
	.align		4
.L_176:
        /*0424*/ 	.word	index@(_ZN36_GLOBAL__N__0b762c63_4_k_cu_fff026ee38kvbm_kernels_universal_to_block_kernelIfLNS_11BlockLayoutE1EEEvPKPKT_PKPS2_mmmmmmmm)
        /*0428*/ 	.word	0x00000000


	//----- nvinfo : EIATTR_MIN_STACK_SIZE
	.align		4
.L_177:
        /*042c*/ 	.byte	0x04, 0x12
        /*042e*/ 	.short	(.L_179 - .L_178)
	.align		4
.L_178:
        /*0430*/ 	.word	index@(_ZN36_GLOBAL__N__0b762c63_4_k_cu_fff026ee38kvbm_kernels_universal_to_block_kernelIfLNS_11BlockLayoutE0EEEvPKPKT_PKPS2_mmmmmmmm)
        /*0434*/ 	.word	0x00000000


	//----- nvinfo : EIATTR_MIN_STACK_SIZE
	.align		4
.L_179:
        /*0438*/ 	.byte	0x04, 0x12
        /*043a*/ 	.short	(.L_181 - .L_180)
	.align		4
.L_180:
        /*043c*/ 	.word	index@(_ZN36_GLOBAL__N__0b762c63_4_k_cu_fff026ee38kvbm_kernels_universal_to_block_kernelI13__nv_bfloat16LNS_11BlockLayoutE1EEEvPKPKT_PKPS3_mmmmmmmm)
        /*0440*/ 	.word	0x00000000


	//----- nvinfo : EIATTR_MIN_STACK_SIZE
	.align		4
.L_181:
        /*0444*/ 	.byte	0x04, 0x12
        /*0446*/ 	.short	(.L_183 - .L_182)
	.align		4
.L_182:
        /*0448*/ 	.word	index@(_ZN36_GLOBAL__N__0b762c63_4_k_cu_fff026ee38kvbm_kernels_universal_to_block_kernelI13__nv_bfloat16LNS_11BlockLayoutE0EEEvPKPKT_PKPS3_mmmmmmmm)
        /*044c*/ 	.word	0x00000000


	//----- nvinfo : EIATTR_MIN_STACK_SIZE
	.align		4
.L_183:
        /*0450*/ 	.byte	0x04, 0x12
        /*0452*/ 	.short	(.L_185 - .L_184)
	.align		4
.L_184:
        /*0454*/ 	.word	index@(_ZN36_GLOBAL__N__0b762c63_4_k_cu_fff026ee38kvbm_kernels_universal_to_block_kernelI6__halfLNS_11BlockLayoutE1EEEvPKPKT_PKPS3_mmmmmmmm)
        /*0458*/ 	.word	0x00000000


	//----- nvinfo : EIATTR_MIN_STACK_SIZE
	.align		4
.L_185:
        /*045c*/ 	.byte	0x04, 0x12
        /*045e*/ 	.short	(.L_187 - .L_186)
	.align		4
.L_186:
        /*0460*/ 	.word	index@(_ZN36_GLOBAL__N__0b762c63_4_k_cu_fff026ee38kvbm_kernels_universal_to_block_kernelI6__halfLNS_11BlockLayoutE0EEEvPKPKT_PKPS3_mmmmmmmm)
        /*0464*/ 	.word	0x00000000


	//----- nvinfo : EIATTR_MIN_STACK_SIZE
	.align		4
.L_187:
        /*0468*/ 	.byte	0x04, 0x12
        /*046a*/ 	.short	(.L_189 - .L_188)
	.align		4
.L_188:
        /*046c*/ 	.word	index@(_ZN36_GLOBAL__N__0b762c63_4_k_cu_fff026ee38kvbm_kernels_block_to_universal_kernelIdLNS_11BlockLayoutE1EEEvPKPKT_PKPS2_mmmmmmmm)
        /*0470*/ 	.word	0x00000000


	//----- nvinfo : EIATTR_MIN_STACK_SIZE
	.align		4
.L_189:
        /*0474*/ 	.byte	0x04, 0x12
        /*0476*/ 	.short	(.L_191 - .L_190)
	.align		4
.L_190:
        /*0478*/ 	.word	index@(_ZN36_GLOBAL__N__0b762c63_4_k_cu_fff026ee38kvbm_kernels_block_to_universal_kernelIdLNS_11BlockLayoutE0EEEvPKPKT_PKPS2_mmmmmmmm)
        /*047c*/ 	.word	0x00000000


	//----- nvinfo : EIATTR_MIN_STACK_SIZE
	.align		4
.L_191:
        /*0480*/ 	.byte	0x04, 0x12
        /*0482*/ 	.short	(.L_193 - .L_192)
	.align		4
.L_192:
        /*0484*/ 	.word	index@(_ZN36_GLOBAL__N__0b762c63_4_k_cu_fff026ee38kvbm_kernels_block_to_universal_kernelIfLNS_11BlockLayoutE1EEEvPKPKT_PKPS2_mmmmmmmm)
        /*0488*/ 	.word	0x00000000


	//----- nvinfo : EIATTR_MIN_STACK_SIZE
	.align		4
.L_193:
        /*048c*/ 	.byte	0x04, 0x12
        /*048e*/ 	.short	(.L_195 - .L_194)
	.align		4
.L_194:
        /*0490*/ 	.word	index@(_ZN36_GLOBAL__N__0b762c63_4_k_cu_fff026ee38kvbm_kernels_block_to_universal_kernelIfLNS_11BlockLayoutE0EEEvPKPKT_PKPS2_mmmmmmmm)
        /*0494*/ 	.word	0x00000000


	//----- nvinfo : EIATTR_MIN_STACK_SIZE
	.align		4
.L_195:
        /*0498*/ 	.byte	0x04, 0x12
        /*049a*/ 	.short	(.L_197 - .L_196)
	.align		4
.L_196:
        /*049c*/ 	.word	index@(_ZN36_GLOBAL__N__0b762c63_4_k_cu_fff026ee38kvbm_kernels_block_to_universal_kernelI13__nv_bfloat16LNS_11BlockLayoutE1EEEvPKPKT_PKPS3_mmmmmmmm)
        /*04a0*/ 	.word	0x00000000


	//----- nvinfo : EIATTR_MIN_STACK_SIZE
	.align		4
.L_197:
        /*04a4*/ 	.byte	0x04, 0x12
        /*04a6*/ 	.short	(.L_199 - .L_198)
	.align		4
.L_198:
        /*04a8*/ 	.word	index@(_ZN36_GLOBAL__N__0b762c63_4_k_cu_fff026ee38kvbm_kernels_block_to_universal_kernelI13__nv_bfloat16LNS_11BlockLayoutE0EEEvPKPKT_PKPS3_mmmmmmmm)
        /*04ac*/ 	.word	0x00000000


	//----- nvinfo : EIATTR_MIN_STACK_SIZE
	.align		4
.L_199:
        /*04b0*/ 	.byte	0x04, 0x12
        /*04b2*/ 	.short	(.L_201 - .L_200)
	.align		4
.L_200:
        /*04b4*/ 	.word	index@(_ZN36_GLOBAL__N__0b762c63_4_k_cu_fff026ee38kvbm_kernels_block_to_universal_kernelI6__halfLNS_11BlockLayoutE1EEEvPKPKT_PKPS3_mmmmmmmm)
        /*04b8*/ 	.word	0x00000000


	//----- nvinfo : EIATTR_MIN_STACK_SIZE
	.align		4
.L_201:
        /*04bc*/ 	.byte	0x04, 0x12
        /*04be*/ 	.short	(.L_203 - .L_202)
	.align		4
.L_202:
        /*04c0*/ 	.word	index@(_ZN36_GLOBAL__N__0b762c63_4_k_cu_fff026ee38kvbm_kernels_block_to_universal_kernelI6__halfLNS_11BlockLayoutE0EEEvPKPKT_PKPS3_mmmmmmmm)
        /*04c4*/ 	.word	0x00000000


	//----- nvinfo : EIATTR_MIN_STACK_SIZE
	.align		4
.L_203:
        /*04c8*/ 	.byte	0x04, 0x12
        /*04ca*/ 	.short	(.L_205 - .L_204)
	.align		4
.L_204:
        /*04cc*/ 	.word	index@(_ZN36_GLOBAL__N__0b762c63_4_k_cu_fff026ee47kvbm_kernels_operational_copy_vectorized_kernelEPKPKlPKPlmmmmbii)
        /*04d0*/ 	.word	0x00000000


	//----- nvinfo : EIATTR_MIN_STACK_SIZE
	.align		4
.L_205:
        /*04d4*/ 	.byte	0x04, 0x12
        /*04d6*/ 	.short	(.L_207 - .L_206)
	.align		4
.L_206:
        /*04d8*/ 	.word	index@(_Z35kvbm_kernels_vectorized_copy_kernelPPvS0_mi)
        /*04dc*/ 	.word	0x00000000
.L_207:


//--------------------- .nv.compat                --------------------------
	.section	.nv.compat,"",@"SHT_CUDA_COMPAT_INFO"
	.align	4
        /*0000*/ 	.byte	0x02, 0x09, 0x00, 0x00, 0x02, 0x02, 0x01, 0x00, 0x02, 0x05, 0x05, 0x00, 0x03, 0x07, 0x01, 0x01
        /*0010*/ 	.byte	0x02, 0x03, 0x00, 0x00, 0x02, 0x06, 0x01, 0x00, 0x04, 0x0b, 0x08, 0x00, 0x09, 0x00, 0x00, 0x00
        /*0020*/ 	.byte	0x00, 0x00, 0x00, 0x00


//--------------------- .nv.info._ZN36_GLOBAL__N__0b762c63_4_k_cu_fff026ee38kvbm_kernels_operational_unpack_kernelIdEEvPKPKT_PKPS1_mmmm --------------------------
	.section	.nv.info._ZN36_GLOBAL__N__0b762c63_4_k_cu_fff026ee38kvbm_kernels_operational_unpack_kernelIdEEvPKPKT_PKPS1_mmmm,"",@"SHT_CUDA_INFO"
	.sectionflags	@""
	.align	4


	//----- nvinfo : EIATTR_CUDA_API_VERSION
	.align		4
        /*0000*/ 	.byte	0x04, 0x37
        /*0002*/ 	.short	(.L_209 - .L_208)
.L_208:
        /*0004*/ 	.word	0x00000082


	//----- nvinfo : EIATTR_KPARAM_INFO
	.align		4
.L_209:
        /*0008*/ 	.byte	0x04, 0x17
        /*000a*/ 	.short	(.L_211 - .L_210)
.L_210:
        /*000c*/ 	.word	0x00000000
        /*0010*/ 	.short	0x0005
        /*0012*/ 	.short	0x0028
        /*0014*/ 	.byte	0x00, 0xf0, 0x21, 0x00


	//----- nvinfo : EIATTR_KPARAM_INFO
	.align		4
.L_211:
        /*0018*/ 	.byte	0x04, 0x17
        /*001a*/ 	.short	(.L_213 - .L_212)
.L_212:
        /*001c*/ 	.word	0x00000000
        /*0020*/ 	.short	0x0004
        /*0022*/ 	.short	0x0020
        /*0024*/ 	.byte	0x00, 0xf0, 0x21, 0x00


	//----- nvinfo : EIATTR_KPARAM_INFO
	.align		4
.L_213:
        /*0028*/ 	.byte	0x04, 0x17
        /*002a*/ 	.short	(.L_215 - .L_214)
.L_214:
        /*002c*/ 	.word	0x00000000
        /*0030*/ 	.short	0x0003
        /*0032*/ 	.short	0x0018
        /*0034*/ 	.byte	0x00, 0xf0, 0x21, 0x00


	//----- nvinfo : EIATTR_KPARAM_INFO
	.align		4
.L_215:
        /*0038*/ 	.byte	0x04, 0x17
        /*003a*/ 	.short	(.L_217 - .L_216)
.L_216:
        /*003c*/ 	.word	0x00000000
        /*0040*/ 	.short	0x0002
        /*0042*/ 	.short	0x0010
        /*0044*/ 	.byte	0x00, 0xf0, 0x21, 0x00


	//----- nvinfo : EIATTR_KPARAM_INFO
	.align		4
.L_217:
        /*0048*/ 	.byte	0x04, 0x17
        /*004a*/ 	.short	(.L_219 - .L_218)
.L_218:
        /*004c*/ 	.word	0x00000000
        /*0050*/ 	.short	0x0001
        /*0052*/ 	.short	0x0008
        /*0054*/ 	.byte	0x00, 0xf5, 0x21, 0x00


	//----- nvinfo : EIATTR_KPARAM_INFO
	.align		4
.L_219:
        /*0058*/ 	.byte	0x04, 0x17
        /*005a*/ 	.short	(.L_221 - .L_220)
.L_220:
        /*005c*/ 	.word	0x00000000
        /*0060*/ 	.short	0x0000
        /*0062*/ 	.short	0x0000
        /*0064*/ 	.byte	0x00, 0xf5, 0x21, 0x00


	//----- nvinfo : EIATTR_SPARSE_MMA_MASK
	.align		4
.L_221:
        /*0068*/ 	.byte	0x03, 0x50
        /*006a*/ 	.short	0x0000


	//----- nvinfo : EIATTR_MAXREG_COUNT
	.align		4
        /*006c*/ 	.byte	0x03, 0x1b
        /*006e*/ 	.short	0x00ff


	//----- nvinfo : EIATTR_MERCURY_ISA_VERSION
	.align		4
        /*0070*/ 	.byte	0x03, 0x5f
        /*0072*/ 	.short	0x0101


	//----- nvinfo : EIATTR_VRC_CTA_INIT_COUNT
	.align		4
        /*0074*/ 	.byte	0x02, 0x4a
	.zero		1
	.zero		1


	//----- nvinfo : EIATTR_EXIT_INSTR_OFFSETS
	.align		4
        /*0078*/ 	.byte	0x04, 0x1c
        /*007a*/ 	.short	(.L_223 - .L_222)


	//   ....[0]....
.L_222:
        /*007c*/ 	.word	0x00000170


	//   ....[1]....
        /*0080*/ 	.word	0x00000890


	//----- nvinfo : EIATTR_CRS_STACK_SIZE
	.align		4
.L_223:
        /*0084*/ 	.byte	0x04, 0x1e
        /*0086*/ 	.short	(.L_225 - .L_224)
.L_224:
        /*0088*/ 	.word	0x00000000


	//----- nvinfo : EIATTR_CBANK_PARAM_SIZE
	.align		4
.L_225:
        /*008c*/ 	.byte	0x03, 0x19
        /*008e*/ 	.short	0x0030


	//----- nvinfo : EIATTR_PARAM_CBANK
	.align		4
        /*0090*/ 	.byte	0x04, 0x0a
        /*0092*/ 	.short	(.L_227 - .L_226)
	.align		4
.L_226:
        /*0094*/ 	.word	index@(.nv.constant0._ZN36_GLOBAL__N__0b762c63_4_k_cu_fff026ee38kvbm_kernels_operational_unpack_kernelIdEEvPKPKT_PKPS1_mmmm)
        /*0098*/ 	.short	0x0380
        /*009a*/ 	.short	0x0030


	//----- nvinfo : EIATTR_SW_WAR
	.align		4
.L_227:
        /*009c*/ 	.byte	0x04, 0x36
        /*009e*/ 	.short	(.L_229 - .L_228)
.L_228:
        /*00a0*/ 	.word	0x00000008
.L_229:


//--------------------- .nv.info._ZN36_GLOBAL__N__0b762c63_4_k_cu_fff026ee36kvbm_kernels_operational_pack_kernelIdEEvPKPKT_PKPS1_mmmm --------------------------
	.section	.nv.info._ZN36_GLOBAL__N__0b762c63_4_k_cu_fff026ee36kvbm_kernels_operational_pack_kernelIdEEvPKPKT_PKPS1_mmmm,"",@"SHT_CUDA_INFO"
	.sectionflags	@""
	.align	4


	//----- nvinfo : EIATTR_CUDA_API_VERSION
	.align		4
        /*0000*/ 	.byte	0x04, 0x37
        /*0002*/ 	.short	(.L_231 - .L_230)
.L_230:
        /*0004*/ 	.word	0x00000082


	//----- nvinfo : EIATTR_KPARAM_INFO
	.align		4
.L_231:
        /*0008*/ 	.byte	0x04, 0x17
        /*000a*/ 	.short	(.L_233 - .L_232)
.L_232:
        /*000c*/ 	.word	0x00000000
        /*0010*/ 	.short	0x0005
        /*0012*/ 	.short	0x0028
        /*0014*/ 	.byte	0x00, 0xf0, 0x21, 0x00


	//----- nvinfo : EIATTR_KPARAM_INFO
	.align		4
.L_233:
        /*0018*/ 	.byte	0x04, 0x17
        /*001a*/ 	.short	(.L_235 - .L_234)
.L_234:
        /*001c*/ 	.word	0x00000000
        /*0020*/ 	.short	0x0004
        /*0022*/ 	.short	0x0020
        /*0024*/ 	.byte	0x00, 0xf0, 0x21, 0x00


	//----- nvinfo : EIATTR_KPARAM_INFO
	.align		4
.L_235:
        /*0028*/ 	.byte	0x04, 0x17
        /*002a*/ 	.short	(.L_237 - .L_236)
.L_236:
        /*002c*/ 	.word	0x00000000
        /*0030*/ 	.short	0x0003
        /*0032*/ 	.short	0x0018
        /*0034*/ 	.byte	0x00, 0xf0, 0x21, 0x00


	//----- nvinfo : EIATTR_KPARAM_INFO
	.align		4
.L_237:
        /*0038*/ 	.byte	0x04, 0x17
        /*003a*/ 	.short	(.L_239 - .L_238)
.L_238:
        /*003c*/ 	.word	0x00000000
        /*0040*/ 	.short	0x0002
        /*0042*/ 	.short	0x0010
        /*0044*/ 	.byte	0x00, 0xf0, 0x21, 0x00


	//----- nvinfo : EIATTR_KPARAM_INFO
	.align		4
.L_239:
        /*0048*/ 	.byte	0x04, 0x17
        /*004a*/ 	.short	(.L_241 - .L_240)
.L_240:
        /*004c*/ 	.word	0x00000000
        /*0050*/ 	.short	0x0001
        /*0052*/ 	.short	0x0008
        /*0054*/ 	.byte	0x00, 0xf5, 0x21, 0x00


	//----- nvinfo : EIATTR_KPARAM_INFO
	.align		4
.L_241:
        /*0058*/ 	.byte	0x04, 0x17
        /*005a*/ 	.short	(.L_243 - .L_242)
.L_242:
        /*005c*/ 	.word	0x00000000
        /*0060*/ 	.short	0x0000
        /*0062*/ 	.short	0x0000
        /*0064*/ 	.byte	0x00, 0xf5, 0x21, 0x00


	//----- nvinfo : EIATTR_SPARSE_MMA_MASK
	.align		4
.L_243:
        /*0068*/ 	.byte	0x03, 0x50
        /*006a*/ 	.short	0x0000


	//----- nvinfo : EIATTR_MAXREG_COUNT
	.align		4
        /*006c*/ 	.byte	0x03, 0x1b
        /*006e*/ 	.short	0x00ff


	//----- nvinfo : EIATTR_MERCURY_ISA_VERSION
	.align		4
        /*0070*/ 	.byte	0x03, 0x5f
        /*0072*/ 	.short	0x0101


	//----- nvinfo : EIATTR_VRC_CTA_INIT_COUNT
	.align		4
        /*0074*/ 	.byte	0x02, 0x4a
	.zero		1
	.zero		1


	//----- nvinfo : EIATTR_EXIT_INSTR_OFFSETS
	.align		4
        /*0078*/ 	.byte	0x04, 0x1c
        /*007a*/ 	.short	(.L_245 - .L_244)


	//   ....[0]....
.L_244:
        /*007c*/ 	.word	0x00000170


	//   ....[1]....
        /*0080*/ 	.word	0x00000870


	//----- nvinfo : EIATTR_CRS_STACK_SIZE
	.align		4
.L_245:
        /*0084*/ 	.byte	0x04, 0x1e
        /*0086*/ 	.short	(.L_247 - .L_246)
.L_246:
        /*0088*/ 	.word	0x00000000


	//----- nvinfo : EIATTR_CBANK_PARAM_SIZE
	.align		4
.L_247:
        /*008c*/ 	.byte	0x03, 0x19
        /*008e*/ 	.short	0x0030


	//----- nvinfo : EIATTR_PARAM_CBANK
	.align		4
        /*0090*/ 	.byte	0x04, 0x0a
        /*0092*/ 	.short	(.L_249 - .L_248)
	.align		4
.L_248:
        /*0094*/ 	.word	index@(.nv.constant0._ZN36_GLOBAL__N__0b762c63_4_k_cu_fff026ee36kvbm_kernels_operational_pack_kernelIdEEvPKPKT_PKPS1_mmmm)
        /*0098*/ 	.short	0x0380
        /*009a*/ 	.short	0x0030


	//----- nvinfo : EIATTR_SW_WAR
	.align		4
.L_249:
        /*009c*/ 	.byte	0x04, 0x36
        /*009e*/ 	.short	(.L_251 - .L_250)
.L_250:
        /*00a0*/ 	.word	0x00000008
.L_251:


//--------------------- .nv.info._ZN36_GLOBAL__N__0b762c63_4_k_cu_fff026ee38kvbm_kernels_operational_unpack_kernelIfEEvPKPKT_PKPS1_mmmm --------------------------
	.section	.nv.info._ZN36_GLOBAL__N__0b762c63_4_k_cu_fff026ee38kvbm_kernels_operational_unpack_kernelIfEEvPKPKT_PKPS1_mmmm,"",@"SHT_CUDA_INFO"
	.sectionflags	@""
	.align	4


	//----- nvinfo : EIATTR_CUDA_API_VERSION
	.align		4
        /*0000*/ 	.byte	0x04, 0x37
        /*0002*/ 	.short	(.L_253 - .L_252)
.L_252:
        /*0004*/ 	.word	0x00000082


	//----- nvinfo : EIATTR_KPARAM_INFO
	.align		4
.L_253:
        /*0008*/ 	.byte	0x04, 0x17
        /*000a*/ 	.short	(.L_255 - .L_254)
.L_254:
        /*000c*/ 	.word	0x00000000
        /*0010*/ 	.short	0x0005
        /*0012*/ 	.short	0x0028
        /*0014*/ 	.byte	0x00, 0xf0, 0x21, 0x00


	//----- nvinfo : EIATTR_KPARAM_INFO
	.align		4
.L_255:
        /*0018*/ 	.byte	0x04, 0x17
        /*001a*/ 	.short	(.L_257 - .L_256)
.L_256:
        /*001c*/ 	.word	0x00000000
        /*0020*/ 	.short	0x0004
        /*0022*/ 	.short	0x0020
        /*0024*/ 	.byte	0x00, 0xf0, 0x21, 0x00


	//----- nvinfo : EIATTR_KPARAM_INFO
	.align		4
.L_257:
        /*0028*/ 	.byte	0x04, 0x17
        /*002a*/ 	.short	(.L_259 - .L_258)
.L_258:
        /*002c*/ 	.word	0x00000000
        /*0030*/ 	.short	0x0003
        /*0032*/ 	.short	0x0018
        /*0034*/ 	.byte	0x00, 0xf0, 0x21, 0x00


	//----- nvinfo : EIATTR_KPARAM_INFO
	.align		4
.L_259:
        /*0038*/ 	.byte	0x04, 0x17
        /*003a*/ 	.short	(.L_261 - .L_260)
.L_260:
        /*003c*/ 	.word	0x00000000
        /*0040*/ 	.short	0x0002
        /*0042*/ 	.short	0x0010
        /*0044*/ 	.byte	0x00, 0xf0, 0x21, 0x00


	//----- nvinfo : EIATTR_KPARAM_INFO
	.align		4
.L_261:
        /*0048*/ 	.byte	0x04, 0x17
        /*004a*/ 	.short	(.L_263 - .L_262)
.L_262:
        /*004c*/ 	.word	0x00000000
        /*0050*/ 	.short	0x0001
        /*0052*/ 	.short	0x0008
        /*0054*/ 	.byte	0x00, 0xf5, 0x21, 0x00


	//----- nvinfo : EIATTR_KPARAM_INFO
	.align		4
.L_263:
        /*0058*/ 	.byte	0x04, 0x17
        /*005a*/ 	.short	(.L_265 - .L_264)
.L_264:
        /*005c*/ 	.word	0x00000000
        /*0060*/ 	.short	0x0000
        /*0062*/ 	.short	0x0000
        /*0064*/ 	.byte	0x00, 0xf5, 0x21, 0x00


	//----- nvinfo : EIATTR_SPARSE_MMA_MASK
	.align		4
.L_265:
        /*0068*/ 	.byte	0x03, 0x50
        /*006a*/ 	.short	0x0000


	//----- nvinfo : EIATTR_MAXREG_COUNT
	.align		4
        /*006c*/ 	.byte	0x03, 0x1b
        /*006e*/ 	.short	0x00ff


	//----- nvinfo : EIATTR_MERCURY_ISA_VERSION
	.align		4
        /*0070*/ 	.byte	0x03, 0x5f
        /*0072*/ 	.short	0x0101


	//----- nvinfo : EIATTR_VRC_CTA_INIT_COUNT
	.align		4
        /*0074*/ 	.byte	0x02, 0x4a
	.zero		1
	.zero		1


	//----- nvinfo : EIATTR_EXIT_INSTR_OFFSETS
	.align		4
        /*0078*/ 	.byte	0x04, 0x1c
        /*007a*/ 	.short	(.L_267 - .L_266)


	//   ....[0]....
.L_266:
        /*007c*/ 	.word	0x00000170


	//   ....[1]....
        /*0080*/ 	.word	0x00000890


	//----- nvinfo : EIATTR_CRS_STACK_SIZE
	.align		4
.L_267:
        /*0084*/ 	.byte	0x04, 0x1e
        /*0086*/ 	.short	(.L_269 - .L_268)
.L_268:
        /*0088*/ 	.word	0x00000000


	//----- nvinfo : EIATTR_CBANK_PARAM_SIZE
	.align		4
.L_269:
        /*008c*/ 	.byte	0x03, 0x19
        /*008e*/ 	.short	0x0030


	//----- nvinfo : EIATTR_PARAM_CBANK
	.align		4
        /*0090*/ 	.byte	0x04, 0x0a
        /*0092*/ 	.short	(.L_271 - .L_270)
	.align		4
.L_270:
        /*0094*/ 	.word	index@(.nv.constant0._ZN36_GLOBAL__N__0b762c63_4_k_cu_fff026ee38kvbm_kernels_operational_unpack_kernelIfEEvPKPKT_PKPS1_mmmm)
        /*0098*/ 	.short	0x0380
        /*009a*/ 	.short	0x0030


	//----- nvinfo : EIATTR_SW_WAR
	.align		4
.L_271:
        /*009c*/ 	.byte	0x04, 0x36
        /*009e*/ 	.short	(.L_273 - .L_272)
.L_272:
        /*00a0*/ 	.word	0x00000008
.L_273:


//--------------------- .nv.info._ZN36_GLOBAL__N__0b762c63_4_k_cu_fff026ee36kvbm_kernels_operational_pack_kernelIfEEvPKPKT_PKPS1_mmmm --------------------------
	.section	.nv.info._ZN36_GLOBAL__N__0b762c63_4_k_cu_fff026ee36kvbm_kernels_operational_pack_kernelIfEEvPKPKT_PKPS1_mmmm,"",@"SHT_CUDA_INFO"
	.sectionflags	@""
	.align	4


	//----- nvinfo : EIATTR_CUDA_API_VERSION
	.align		4
        /*0000*/ 	.byte	0x04, 0x37
        /*0002*/ 	.short	(.L_275 - .L_274)
.L_274:
        /*0004*/ 	.word	0x00000082


	//----- nvinfo : EIATTR_KPARAM_INFO
	.align		4
.L_275:
        /*0008*/ 	.byte	0x04, 0x17
        /*000a*/ 	.short	(.L_277 - .L_276)
.L_276:
        /*000c*/ 	.word	0x00000000
        /*0010*/ 	.short	0x0005
        /*0012*/ 	.short	0x0028
        /*0014*/ 	.byte	0x00, 0xf0, 0x21, 0x00


	//----- nvinfo : EIATTR_KPARAM_INFO
	.align		4
.L_277:
        /*0018*/ 	.byte	0x04, 0x17
        /*001a*/ 	.short	(.L_279 - .L_278)
.L_278:
        /*001c*/ 	.word	0x00000000
        /*0020*/ 	.short	0x0004
        /*0022*/ 	.short	0x0020
        /*0024*/ 	.byte	0x00, 0xf0, 0x21, 0x00


	//----- nvinfo : EIATTR_KPARAM_INFO
	.align		4
.L_279:
        /*0028*/ 	.byte	0x04, 0x17
        /*002a*/ 	.short	(.L_281 - .L_280)
.L_280:
        /*002c*/ 	.word	0x00000000
        /*0030*/ 	.short	0x0003
        /*0032*/ 	.short	0x0018
        /*0034*/ 	.byte	0x00, 0xf0, 0x21, 0x00


	//----- nvinfo : EIATTR_KPARAM_INFO
	.align		4
.L_281:
        /*0038*/ 	.byte	0x04, 0x17
        /*003a*/ 	.short	(.L_283 - .L_282)
.L_282:
        /*003c*/ 	.word	0x00000000
        /*0040*/ 	.short	0x0002
        /*0042*/ 	.short	0x0010
        /*0044*/ 	.byte	0x00, 0xf0, 0x21, 0x00


	//----- nvinfo : EIATTR_KPARAM_INFO
	.align		4
.L_283:
        /*0048*/ 	.byte	0x04, 0x17
        /*004a*/ 	.short	(.L_285 - .L_284)
.L_284:
        /*004c*/ 	.word	0x00000000
        /*0050*/ 	.short	0x0001
        /*0052*/ 	.short	0x0008
        /*0054*/ 	.byte	0x00, 0xf5, 0x21, 0x00


	//----- nvinfo : EIATTR_KPARAM_INFO
	.align		4
.L_285:
        /*0058*/ 	.byte	0x04, 0x17
        /*005a*/ 	.short	(.L_287 - .L_286)
.L_286:
        /*005c*/ 	.word	0x00000000
        /*0060*/ 	.short	0x0000
        /*0062*/ 	.short	0x0000
        /*0064*/ 	.byte	0x00, 0xf5, 0x21, 0x00


	//----- nvinfo : EIATTR_SPARSE_MMA_MASK
	.align		4
.L_287:
        /*0068*/ 	.byte	0x03, 0x50
        /*006a*/ 	.short	0x0000


	//----- nvinfo : EIATTR_MAXREG_COUNT
	.align		4
        /*006c*/ 	.byte	0x03, 0x1b
        /*006e*/ 	.short	0x00ff


	//----- nvinfo : EIATTR_MERCURY_ISA_VERSION
	.align		4
        /*0070*/ 	.byte	0x03, 0x5f
        /*0072*/ 	.short	0x0101


	//----- nvinfo : EIATTR_VRC_CTA_INIT_COUNT
	.align		4
        /*0074*/ 	.byte	0x02, 0x4a
	.zero		1
	.zero		1


	//----- nvinfo : EIATTR_EXIT_INSTR_OFFSETS
	.align		4
        /*0078*/ 	.byte	0x04, 0x1c
        /*007a*/ 	.short	(.L_289 - .L_288)


	//   ....[0]....
.L_288:
        /*007c*/ 	.word	0x00000170


	//   ....[1]....
        /*0080*/ 	.word	0x00000870


	//----- nvinfo : EIATTR_CRS_STACK_SIZE
	.align		4
.L_289:
        /*0084*/ 	.byte	0x04, 0x1e
        /*0086*/ 	.short	(.L_291 - .L_290)
.L_290:
        /*0088*/ 	.word	0x00000000


	//----- nvinfo : EIATTR_CBANK_PARAM_SIZE
	.align		4
.L_291:
        /*008c*/ 	.byte	0x03, 0x19
        /*008e*/ 	.short	0x0030


	//----- nvinfo : EIATTR_PARAM_CBANK
	.align		4
        /*0090*/ 	.byte	0x04, 0x0a
        /*0092*/ 	.short	(.L_293 - .L_292)
	.align		4
.L_292:
        /*0094*/ 	.word	index@(.nv.constant0._ZN36_GLOBAL__N__0b762c63_4_k_cu_fff026ee36kvbm_kernels_operational_pack_kernelIfEEvPKPKT_PKPS1_mmmm)
        /*0098*/ 	.short	0x0380
        /*009a*/ 	.short	0x0030


	//----- nvinfo : EIATTR_SW_WAR
	.align		4
.L_293:
        /*009c*/ 	.byte	0x04, 0x36
        /*009e*/ 	.short	(.L_295 - .L_294)
.L_294:
        /*00a0*/ 	.word	0x00000008
.L_295:


//--------------------- .nv.info._ZN36_GLOBAL__N__0b762c63_4_k_cu_fff026ee38kvbm_kernels_operational_unpack_kernelI13__nv_bfloat16EEvPKPKT_PKPS2_mmmm --------------------------
	.section	.nv.info._ZN36_GLOBAL__N__0b762c63_4_k_cu_fff026ee38kvbm_kernels_operational_unpack_kernelI13__nv_bfloat16EEvPKPKT_PKPS2_mmmm,"",@"SHT_CUDA_INFO"
	.sectionflags	@""
	.align	4


	//----- nvinfo : EIATTR_CUDA_API_VERSION
	.align		4
        /*0000*/ 	.byte	0x04, 0x37
        /*0002*/ 	.short	(.L_297 - .L_296)
.L_296:
        /*0004*/ 	.word	0x00000082


	//----- nvinfo : EIATTR_KPARAM_INFO
	.align		4
.L_297:
        /*0008*/ 	.byte	0x04, 0x17
        /*000a*/ 	.short	(.L_299 - .L_298)
.L_298:
        /*000c*/ 	.word	0x00000000
        /*0010*/ 	.short	0x0005
        /*0012*/ 	.short	0x0028
        /*0014*/ 	.byte	0x00, 0xf0, 0x21, 0x00


	//----- nvinfo : EIATTR_KPARAM_INFO
	.align		4
.L_299:
        /*0018*/ 	.byte	0x04, 0x17
        /*001a*/ 	.short	(.L_301 - .L_300)
.L_300:
        /*001c*/ 	.word	0x00000000
        /*0020*/ 	.short	0x0004
        /*0022*/ 	.short	0x0020
        /*0024*/ 	.byte	0x00, 0xf0, 0x21, 0x00


	//----- nvinfo : EIATTR_KPARAM_INFO
	.align		4
.L_301:
        /*0028*/ 	.byte	0x04, 0x17
        /*002a*/ 	.short	(.L_303 - .L_302)
.L_302:
        /*002c*/ 	.word	0x00000000
        /*0030*/ 	.short	0x0003
        /*0032*/ 	.short	0x0018
        /*0034*/ 	.byte	0x00, 0xf0, 0x21, 0x00


	//----- nvinfo : EIATTR_KPARAM_INFO
	.align		4
.L_303:
        /*0038*/ 	.byte	0x04, 0x17
        /*003a*/ 	.short	(.L_305 - .L_304)
.L_304:
        /*003c*/ 	.word	0x00000000
        /*0040*/ 	.short	0x0002
        /*0042*/ 	.short	0x0010
        /*0044*/ 	.byte	0x00, 0xf0, 0x21, 0x00


	//----- nvinfo : EIATTR_KPARAM_INFO
	.align		4
.L_305:
        /*0048*/ 	.byte	0x04, 0x17
        /*004a*/ 	.short	(.L_307 - .L_306)
.L_306:
        /*004c*/ 	.word	0x00000000
        /*0050*/ 	.short	0x0001
        /*0052*/ 	.short	0x0008
        /*0054*/ 	.byte	0x00, 0xf5, 0x21, 0x00


	//----- nvinfo : EIATTR_KPARAM_INFO
	.align		4
.L_307:
        /*0058*/ 	.byte	0x04, 0x17
        /*005a*/ 	.short	(.L_309 - .L_308)
.L_308:
        /*005c*/ 	.word	0x00000000
        /*0060*/ 	.short	0x0000
        /*0062*/ 	.short	0x0000
        /*0064*/ 	.byte	0x00, 0xf5, 0x21, 0x00


	//----- nvinfo : EIATTR_SPARSE_MMA_MASK
	.align		4
.L_309:
        /*0068*/ 	.byte	0x03, 0x50
        /*006a*/ 	.short	0x0000


	//----- nvinfo : EIATTR_MAXREG_COUNT
	.align		4
        /*006c*/ 	.byte	0x03, 0x1b
        /*006e*/ 	.short	0x00ff


	//----- nvinfo : EIATTR_MERCURY_ISA_VERSION
	.align		4
        /*0070*/ 	.byte	0x03, 0x5f
        /*0072*/ 	.short	0x0101


	//----- nvinfo : EIATTR_VRC_CTA_INIT_COUNT
	.align		4
        /*0074*/ 	.byte	0x02, 0x4a
	.zero		1
	.zero		1


	//----- nvinfo : EIATTR_EXIT_INSTR_OFFSETS
	.align		4
        /*0078*/ 	.byte	0x04, 0x1c
        /*007a*/ 	.short	(.L_311 - .L_310)


	//   ....[0]....
.L_310:
        /*007c*/ 	.word	0x00000170


	//   ....[1]....
        /*0080*/ 	.word	0x00000890


	//----- nvinfo : EIATTR_CRS_STACK_SIZE
	.align		4
.L_311:
        /*0084*/ 	.byte	0x04, 0x1e
        /*0086*/ 	.short	(.L_313 - .L_312)
.L_312:
        /*0088*/ 	.word	0x00000000


	//----- nvinfo : EIATTR_CBANK_PARAM_SIZE
	.align		4
.L_313:
        /*008c*/ 	.byte	0x03, 0x19
        /*008e*/ 	.short	0x0030


	//----- nvinfo : EIATTR_PARAM_CBANK
	.align		4
        /*0090*/ 	.byte	0x04, 0x0a
        /*0092*/ 	.short	(.L_315 - .L_314)
	.align		4
.L_314:
        /*0094*/ 	.word	index@(.nv.constant0._ZN36_GLOBAL__N__0b762c63_4_k_cu_fff026ee38kvbm_kernels_operational_unpack_kernelI13__nv_bfloat16EEvPKPKT_PKPS2_mmmm)
        /*0098*/ 	.short	0x0380
        /*009a*/ 	.short	0x0030


	//----- nvinfo : EIATTR_SW_WAR
	.align		4
.L_315:
        /*009c*/ 	.byte	0x04, 0x36
        /*009e*/ 	.short	(.L_317 - .L_316)
.L_316:
        /*00a0*/ 	.word	0x00000008
.L_317:


//--------------------- .nv.info._ZN36_GLOBAL__N__0b762c63_4_k_cu_fff026ee36kvbm_kernels_operational_pack_kernelI13__nv_bfloat16EEvPKPKT_PKPS2_mmmm --------------------------
	.section	.nv.info._ZN36_GLOBAL__N__0b762c63_4_k_cu_fff026ee36kvbm_kernels_operational_pack_kernelI13__nv_bfloat16EEvPKPKT_PKPS2_mmmm,"",@"SHT_CUDA_INFO"
	.sectionflags	@""
	.align	4


	//----- nvinfo : EIATTR_CUDA_API_VERSION
	.align		4
        /*0000*/ 	.byte	0x04, 0x37
        /*0002*/ 	.short	(.L_319 - .L_318)
.L_318:
        /*0004*/ 	.word	0x00000082


	//----- nvinfo : EIATTR_KPARAM_INFO
	.align		4
.L_319:
        /*0008*/ 	.byte	0x04, 0x17
        /*000a*/ 	.short	(.L_321 - .L_320)
.L_320:
        /*000c*/ 	.word	0x00000000
        /*0010*/ 	.short	0x0005
        /*0012*/ 	.short	0x0028
        /*0014*/ 	.byte	0x00, 0xf0, 0x21, 0x00


	//----- nvinfo : EIATTR_KPARAM_INFO
	.align		4
.L_321:
        /*0018*/ 	.byte	0x04, 0x17
        /*001a*/ 	.short	(.L_323 - .L_322)
.L_322:
        /*001c*/ 	.word	0x00000000
        /*0020*/ 	.short	0x0004
        /*0022*/ 	.short	0x0020
        /*0024*/ 	.byte	0x00, 0xf0, 0x21, 0x00


	//----- nvinfo : EIATTR_KPARAM_INFO
	.align		4
.L_323:
        /*0028*/ 	.byte	0x04, 0x17
        /*002a*/ 	.short	(.L_325 - .L_324)
.L_324:
        /*002c*/ 	.word	0x00000000
        /*0030*/ 	.short	0x0003
        /*0032*/ 	.short	0x0018
        /*0034*/ 	.byte	0x00, 0xf0, 0x21, 0x00


	//----- nvinfo : EIATTR_KPARAM_INFO
	.align		4
.L_325:
        /*0038*/ 	.byte	0x04, 0x17
        /*003a*/ 	.short	(.L_327 - .L_326)
.L_326:
        /*003c*/ 	.word	0x00000000
        /*0040*/ 	.short	0x0002
        /*0042*/ 	.short	0x0010
        /*0044*/ 	.byte	0x00, 0xf0, 0x21, 0x00


	//----- nvinfo : EIATTR_KPARAM_INFO
	.align		4
.L_327:
        /*0048*/ 	.byte	0x04, 0x17
        /*004a*/ 	.short	(.L_329 - .L_328)
.L_328:
        /*004c*/ 	.word	0x00000000
        /*0050*/ 	.short	0x0001
        /*0052*/ 	.short	0x0008
        /*0054*/ 	.byte	0x00, 0xf5, 0x21, 0x00


	//----- nvinfo : EIATTR_KPARAM_INFO
	.align		4
.L_329:
        /*0058*/ 	.byte	0x04, 0x17
        /*005a*/ 	.short	(.L_331 - .L_330)
.L_330:
        /*005c*/ 	.word	0x00000000
        /*0060*/ 	.short	0x0000
        /*0062*/ 	.short	0x0000
        /*0064*/ 	.byte	0x00, 0xf5, 0x21, 0x00


	//----- nvinfo : EIATTR_SPARSE_MMA_MASK
	.align		4
.L_331:
        /*0068*/ 	.byte	0x03, 0x50
        /*006a*/ 	.short	0x0000


	//----- nvinfo : EIATTR_MAXREG_COUNT
	.align		4
        /*006c*/ 	.byte	0x03, 0x1b
        /*006e*/ 	.short	0x00ff


	//----- nvinfo : EIATTR_MERCURY_ISA_VERSION
	.align		4
        /*0070*/ 	.byte	0x03, 0x5f
        /*0072*/ 	.short	0x0101


	//----- nvinfo : EIATTR_VRC_CTA_INIT_COUNT
	.align		4
        /*0074*/ 	.byte	0x02, 0x4a
	.zero		1
	.zero		1


	//----- nvinfo : EIATTR_EXIT_INSTR_OFFSETS
	.align		4
        /*0078*/ 	.byte	0x04, 0x1c
        /*007a*/ 	.short	(.L_333 - .L_332)


	//   ....[0]....
.L_332:
        /*007c*/ 	.word	0x00000170


	//   ....[1]....
        /*0080*/ 	.word	0x00000870


	//----- nvinfo : EIATTR_CRS_STACK_SIZE
	.align		4
.L_333:
        /*0084*/ 	.byte	0x04, 0x1e
        /*0086*/ 	.short	(.L_335 - .L_334)
.L_334:
        /*0088*/ 	.word	0x00000000


	//----- nvinfo : EIATTR_CBANK_PARAM_SIZE
	.align		4
.L_335:
        /*008c*/ 	.byte	0x03, 0x19
        /*008e*/ 	.short	0x0030


	//----- nvinfo : EIATTR_PARAM_CBANK
	.align		4
        /*0090*/ 	.byte	0x04, 0x0a
        /*0092*/ 	.short	(.L_337 - .L_336)
	.align		4
.L_336:
        /*0094*/ 	.word	index@(.nv.constant0._ZN36_GLOBAL__N__0b762c63_4_k_cu_fff026ee36kvbm_kernels_operational_pack_kernelI13__nv_bfloat16EEvPKPKT_PKPS2_mmmm)
        /*0098*/ 	.short	0x0380
        /*009a*/ 	.short	0x0030


	//----- nvinfo : EIATTR_SW_WAR
	.align		4
.L_337:
        /*009c*/ 	.byte	0x04, 0x36
        /*009e*/ 	.short	(.L_339 - .L_338)
.L_338:
        /*00a0*/ 	.word	0x00000008
.L_339:


//--------------------- .nv.info._ZN36_GLOBAL__N__0b762c63_4_k_cu_fff026ee38kvbm_kernels_operational_unpack_kernelI6__halfEEvPKPKT_PKPS2_mmmm --------------------------
	.section	.nv.info._ZN36_GLOBAL__N__0b762c63_4_k_cu_fff026ee38kvbm_kernels_operational_unpack_kernelI6__halfEEvPKPKT_PKPS2_mmmm,"",@"SHT_CUDA_INFO"
	.sectionflags	@""
	.align	4


	//----- nvinfo : EIATTR_CUDA_API_VERSION
	.align		4
        /*0000*/ 	.byte	0x04, 0x37
        /*0002*/ 	.short	(.L_341 - .L_340)
.L_340:
        /*0004*/ 	.word	0x00000082


	//----- nvinfo : EIATTR_KPARAM_INFO
	.align		4
.L_341:
        /*0008*/ 	.byte	0x04, 0x17
        /*000a*/ 	.short	(.L_343 - .L_342)
.L_342:
        /*000c*/ 	.word	0x00000000
        /*0010*/ 	.short	0x0005
        /*0012*/ 	.short	0x0028
        /*0014*/ 	.byte	0x00, 0xf0, 0x21, 0x00


	//----- nvinfo : EIATTR_KPARAM_INFO
	.align		4
.L_343:
        /*0018*/ 	.byte	0x04, 0x17
        /*001a*/ 	.short	(.L_345 - .L_344)
.L_344:
        /*001c*/ 	.word	0x00000000
        /*0020*/ 	.short	0x0004
        /*0022*/ 	.short	0x0020
        /*0024*/ 	.byte	0x00, 0xf0, 0x21, 0x00


	//----- nvinfo : EIATTR_KPARAM_INFO
	.align		4
.L_345:
        /*0028*/ 	.byte	0x04, 0x17
        /*002a*/ 	.short	(.L_347 - .L_346)
.L_346:
        /*002c*/ 	.word	0x00000000
        /*0030*/ 	.short	0x0003
        /*0032*/ 	.short	0x0018
        /*0034*/ 	.byte	0x00, 0xf0, 0x21, 0x00


	//----- nvinfo : EIATTR_KPARAM_INFO
	.align		4
.L_347:
        /*0038*/ 	.byte	0x04, 0x17
        /*003a*/ 	.short	(.L_349 - .L_348)
.L_348:
        /*003c*/ 	.word	0x00000000
        /*0040*/ 	.short	0x0002
        /*0042*/ 	.short	0x0010
        /*0044*/ 	.byte	0x00, 0xf0, 0x21, 0x00


	//----- nvinfo : EIATTR_KPARAM_INFO
	.align		4
.L_349:
        /*0048*/ 	.byte	0x04, 0x17
        /*004a*/ 	.short	(.L_351 - .L_350)
.L_350:
        /*004c*/ 	.word	0x00000000
        /*0050*/ 	.short	0x0001
        /*0052*/ 	.short	0x0008
        /*0054*/ 	.byte	0x00, 0xf5, 0x21, 0x00


	//----- nvinfo : EIATTR_KPARAM_INFO
	.align		4
.L_351:
        /*0058*/ 	.byte	0x04, 0x17
        /*005a*/ 	.short	(.L_353 - .L_352)
.L_352:
        /*005c*/ 	.word	0x00000000
        /*0060*/ 	.short	0x0000
        /*0062*/ 	.short	0x0000
        /*0064*/ 	.byte	0x00, 0xf5, 0x21, 0x00


	//----- nvinfo : EIATTR_SPARSE_MMA_MASK
	.align		4
.L_353:
        /*0068*/ 	.byte	0x03, 0x50
        /*006a*/ 	.short	0x0000


	//----- nvinfo : EIATTR_MAXREG_COUNT
	.align		4
        /*006c*/ 	.byte	0x03, 0x1b
        /*006e*/ 	.short	0x00ff


	//----- nvinfo : EIATTR_MERCURY_ISA_VERSION
	.align		4
        /*0070*/ 	.byte	0x03, 0x5f
        /*0072*/ 	.short	0x0101


	//----- nvinfo : EIATTR_VRC_CTA_INIT_COUNT
	.align		4
        /*0074*/ 	.byte	0x02, 0x4a
	.zero		1
	.zero		1


	//----- nvinfo : EIATTR_EXIT_INSTR_OFFSETS
	.align		4
        /*0078*/ 	.byte	0x04, 0x1c
        /*007a*/ 	.short	(.L_355 - .L_354)


	//   ....[0]....
.L_354:
        /*007c*/ 	.word	0x00000170


	//   ....[1]....
        /*0080*/ 	.word	0x00000890


	//----- nvinfo : EIATTR_CRS_STACK_SIZE
	.align		4
.L_355:
        /*0084*/ 	.byte	0x04, 0x1e
        /*0086*/ 	.short	(.L_357 - .L_356)
.L_356:
        /*0088*/ 	.word	0x00000000


	//----- nvinfo : EIATTR_CBANK_PARAM_SIZE
	.align		4
.L_357:
        /*008c*/ 	.byte	0x03, 0x19
        /*008e*/ 	.short	0x0030


	//----- nvinfo : EIATTR_PARAM_CBANK
	.align		4
        /*0090*/ 	.byte	0x04, 0x0a
        /*0092*/ 	.short	(.L_359 - .L_358)
	.align		4
.L_358:
        /*0094*/ 	.word	index@(.nv.constant0._ZN36_GLOBAL__N__0b762c63_4_k_cu_fff026ee38kvbm_kernels_operational_unpack_kernelI6__halfEEvPKPKT_PKPS2_mmmm)
        /*0098*/ 	.short	0x0380
        /*009a*/ 	.short	0x0030


	//----- nvinfo : EIATTR_SW_WAR
	.align		4
.L_359:
        /*009c*/ 	.byte	0x04, 0x36
        /*009e*/ 	.short	(.L_361 - .L_360)
.L_360:
        /*00a0*/ 	.word	0x00000008
.L_361:


//--------------------- .nv.info._ZN36_GLOBAL__N__0b762c63_4_k_cu_fff026ee36kvbm_kernels_operational_pack_kernelI6__halfEEvPKPKT_PKPS2_mmmm --------------------------
	.section	.nv.info._ZN36_GLOBAL__N__0b762c63_4_k_cu_fff026ee36kvbm_kernels_operational_pack_kernelI6__halfEEvPKPKT_PKPS2_mmmm,"",@"SHT_CUDA_INFO"
	.sectionflags	@""
	.align	4


	//----- nvinfo : EIATTR_CUDA_API_VERSION
	.align		4
        /*0000*/ 	.byte	0x04, 0x37
        /*0002*/ 	.short	(.L_363 - .L_362)
.L_362:
        /*0004*/ 	.word	0x00000082


	//----- nvinfo : EIATTR_KPARAM_INFO
	.align		4
.L_363:
        /*0008*/ 	.byte	0x04, 0x17
        /*000a*/ 	.short	(.L_365 - .L_364)
.L_364:
        /*000c*/ 	.word	0x00000000
        /*0010*/ 	.short	0x0005
        /*0012*/ 	.short	0x0028
        /*0014*/ 	.byte	0x00, 0xf0, 0x21, 0x00


	//----- nvinfo : EIATTR_KPARAM_INFO
	.align		4
.L_365:
        /*0018*/ 	.byte	0x04, 0x17
        /*001a*/ 	.short	(.L_367 - .L_366)
.L_366:
        /*001c*/ 	.word	0x00000000
        /*0020*/ 	.short	0x0004
        /*0022*/ 	.short	0x0020
        /*0024*/ 	.byte	0x00, 0xf0, 0x21, 0x00


	//----- nvinfo : EIATTR_KPARAM_INFO
	.align		4
.L_367:
        /*0028*/ 	.byte	0x04, 0x17
        /*002a*/ 	.short	(.L_369 - .L_368)
.L_368:
        /*002c*/ 	.word	0x00000000
        /*0030*/ 	.short	0x0003
        /*0032*/ 	.short	0x0018
        /*0034*/ 	.byte	0x00, 0xf0, 0x21, 0x00


	//----- nvinfo : EIATTR_KPARAM_INFO
	.align		4
.L_369:
        /*0038*/ 	.byte	0x04, 0x17
        /*003a*/ 	.short	(.L_371 - .L_370)
.L_370:
        /*003c*/ 	.word	0x00000000
        /*0040*/ 	.short	0x0002
        /*0042*/ 	.short	0x0010
        /*0044*/ 	.byte	0x00, 0xf0, 0x21, 0x00


	//----- nvinfo : EIATTR_KPARAM_INFO
	.align		4
.L_371:
        /*0048*/ 	.byte	0x04, 0x17
        /*004a*/ 	.short	(.L_373 - .L_372)
.L_372:
        /*004c*/ 	.word	0x00000000
        /*0050*/ 	.short	0x0001
        /*0052*/ 	.short	0x0008
        /*0054*/ 	.byte	0x00, 0xf5, 0x21, 0x00


	//----- nvinfo : EIATTR_KPARAM_INFO
	.align		4
.L_373:
        /*0058*/ 	.byte	0x04, 0x17
        /*005a*/ 	.short	(.L_375 - .L_374)
.L_374:
        /*005c*/ 	.word	0x00000000
        /*0060*/ 	.short	0x0000
        /*0062*/ 	.short	0x0000
        /*0064*/ 	.byte	0x00, 0xf5, 0x21, 0x00


	//----- nvinfo : EIATTR_SPARSE_MMA_MASK
	.align		4
.L_375:
        /*0068*/ 	.byte	0x03, 0x50
        /*006a*/ 	.short	0x0000


	//----- nvinfo : EIATTR_MAXREG_COUNT
	.align		4
        /*006c*/ 	.byte	0x03, 0x1b
        /*006e*/ 	.short	0x00ff


	//----- nvinfo : EIATTR_MERCURY_ISA_VERSION
	.align		4
        /*0070*/ 	.byte	0x03, 0x5f
        /*0072*/ 	.short	0x0101


	//----- nvinfo : EIATTR_VRC_CTA_INIT_COUNT
	.align		4
        /*0074*/ 	.byte	0x02, 0x4a
	.zero		1
	.zero		1


	//----- nvinfo : EIATTR_EXIT_INSTR_OFFSETS
	.align		4
        /*0078*/ 	.byte	0x04, 0x1c
        /*007a*/ 	.short	(.L_377 - .L_376)


	//   ....[0]....
.L_376:
        /*007c*/ 	.word	0x00000170


	//   ....[1]....
        /*0080*/ 	.word	0x00000870


	//----- nvinfo : EIATTR_CRS_STACK_SIZE
	.align		4
.L_377:
        /*0084*/ 	.byte	0x04, 0x1e
        /*0086*/ 	.short	(.L_379 - .L_378)
.L_378:
        /*0088*/ 	.word	0x00000000


	//----- nvinfo : EIATTR_CBANK_PARAM_SIZE
	.align		4
.L_379:
        /*008c*/ 	.byte	0x03, 0x19
        /*008e*/ 	.short	0x0030


	//----- nvinfo : EIATTR_PARAM_CBANK
	.align		4
        /*0090*/ 	.byte	0x04, 0x0a
        /*0092*/ 	.short	(.L_381 - .L_380)
	.align		4
.L_380:
        /*0094*/ 	.word	index@(.nv.constant0._ZN36_GLOBAL__N__0b762c63_4_k_cu_fff026ee36kvbm_kernels_operational_pack_kernelI6__halfEEvPKPKT_PKPS2_mmmm)
        /*0098*/ 	.short	0x0380
        /*009a*/ 	.short	0x0030


	//----- nvinfo : EIATTR_SW_WAR
	.align		4
.L_381:
        /*009c*/ 	.byte	0x04, 0x36
        /*009e*/ 	.short	(.L_383 - .L_382)
.L_382:
        /*00a0*/ 	.word	0x00000008
.L_383:


//--------------------- .nv.info._ZN36_GLOBAL__N__0b762c63_4_k_cu_fff026ee38kvbm_kernels_universal_to_block_kernelIdLNS_11BlockLayoutE1EEEvPKPKT_PKPS2_mmmmmmmm --------------------------
	.section	.nv.info._ZN36_GLOBAL__N__0b762c63_4_k_cu_fff026ee38kvbm_kernels_universal_to_block_kernelIdLNS_11BlockLayoutE1EEEvPKPKT_PKPS2_mmmmmmmm,"",@"SHT_CUDA_INFO"
	.sectionflags	@""
	.align	4


	//----- nvinfo : EIATTR_CUDA_API_VERSION
	.align		4
        /*0000*/ 	.byte	0x04, 0x37
        /*0002*/ 	.short	(.L_385 - .L_384)
.L_384:
        /*0004*/ 	.word	0x00000082


	//----- nvinfo : EIATTR_KPARAM_INFO
	.align		4
.L_385:
        /*0008*/ 	.byte	0x04, 0x17
        /*000a*/ 	.short	(.L_387 - .L_386)
.L_386:
        /*000c*/ 	.word	0x00000000
        /*0010*/ 	.short	0x0009
        /*0012*/ 	.short	0x0048
        /*0014*/ 	.byte	0x00, 0xf0, 0x21, 0x00


	//----- nvinfo : EIATTR_KPARAM_INFO
	.align		4
.L_387:
        /*0018*/ 	.byte	0x04, 0x17
        /*001a*/ 	.short	(.L_389 - .L_388)
.L_388:
        /*001c*/ 	.word	0x00000000
        /*0020*/ 	.short	0x0008
        /*0022*/ 	.short	0x0040
        /*0024*/ 	.byte	0x00, 0xf0, 0x21, 0x00


	//----- nvinfo : EIATTR_KPARAM_INFO
	.align		4
.L_389:
        /*0028*/ 	.byte	0x04, 0x17
        /*002a*/ 	.short	(.L_391 - .L_390)
.L_390:
        /*002c*/ 	.word	0x00000000
        /*0030*/ 	.short	0x0007
        /*0032*/ 	.short	0x0038
        /*0034*/ 	.byte	0x00, 0xf0, 0x21, 0x00


	//----- nvinfo : EIATTR_KPARAM_INFO
	.align		4
.L_391:
        /*0038*/ 	.byte	0x04, 0x17
        /*003a*/ 	.short	(.L_393 - .L_392)
.L_392:
        /*003c*/ 	.word	0x00000000
        /*0040*/ 	.short	0x0006
        /*0042*/ 	.short	0x0030
        /*0044*/ 	.byte	0x00, 0xf0, 0x21, 0x00


	//----- nvinfo : EIATTR_KPARAM_INFO
	.align		4
.L_393:
        /*0048*/ 	.byte	0x04, 0x17
        /*004a*/ 	.short	(.L_395 - .L_394)
.L_394:
        /*004c*/ 	.word	0x00000000
        /*0050*/ 	.short	0x0005
        /*0052*/ 	.short	0x0028
        /*0054*/ 	.byte	0x00, 0xf0, 0x21, 0x00


	//----- nvinfo : EIATTR_KPARAM_INFO
	.align		4
.L_395:
        /*0058*/ 	.byte	0x04, 0x17
        /*005a*/ 	.short	(.L_397 - .L_396)
.L_396:
        /*005c*/ 	.word	0x00000000
        /*0060*/ 	.short	0x0004
        /*0062*/ 	.short	0x0020
        /*0064*/ 	.byte	0x00, 0xf0, 0x21, 0x00


	//----- nvinfo : EIATTR_KPARAM_INFO
	.align		4
.L_397:
        /*0068*/ 	.byte	0x04, 0x17
        /*006a*/ 	.short	(.L_399 - .L_398)
.L_398:
        /*006c*/ 	.word	0x00000000
        /*0070*/ 	.short	0x0003
        /*0072*/ 	.short	0x0018
        /*0074*/ 	.byte	0x00, 0xf0, 0x21, 0x00


	//----- nvinfo : EIATTR_KPARAM_INFO
	.align		4
.L_399:
        /*0078*/ 	.byte	0x04, 0x17
        /*007a*/ 	.short	(.L_401 - .L_400)
.L_400:
        /*007c*/ 	.word	0x00000000
        /*0080*/ 	.short	0x0002
        /*0082*/ 	.short	0x0010
        /*0084*/ 	.byte	0x00, 0xf0, 0x21, 0x00


	//----- nvinfo : EIATTR_KPARAM_INFO
	.align		4
.L_401:
        /*0088*/ 	.byte	0x04, 0x17
        /*008a*/ 	.short	(.L_403 - .L_402)
.L_402:
        /*008c*/ 	.word	0x00000000
        /*0090*/ 	.short	0x0001
        /*0092*/ 	.short	0x0008
        /*0094*/ 	.byte	0x00, 0xf5, 0x21, 0x00


	//----- nvinfo : EIATTR_KPARAM_INFO
	.align		4
.L_403:
        /*0098*/ 	.byte	0x04, 0x17
        /*009a*/ 	.short	(.L_405 - .L_404)
.L_404:
        /*009c*/ 	.word	0x00000000
        /*00a0*/ 	.short	0x0000
        /*00a2*/ 	.short	0x0000
        /*00a4*/ 	.byte	0x00, 0xf5, 0x21, 0x00


	//----- nvinfo : EIATTR_SPARSE_MMA_MASK
	.align		4
.L_405:
        /*00a8*/ 	.byte	0x03, 0x50
        /*00aa*/ 	.short	0x0000


	//----- nvinfo : EIATTR_MAXREG_COUNT
	.align		4
        /*00ac*/ 	.byte	0x03, 0x1b
        /*00ae*/ 	.short	0x00ff


	//----- nvinfo : EIATTR_MERCURY_ISA_VERSION
	.align		4
        /*00b0*/ 	.byte	0x03, 0x5f
        /*00b2*/ 	.short	0x0101


	//----- nvinfo : EIATTR_VRC_CTA_INIT_COUNT
	.align		4
        /*00b4*/ 	.byte	0x02, 0x4a
	.zero		1
	.zero		1


	//----- nvinfo : EIATTR_EXIT_INSTR_OFFSETS
	.align		4
        /*00b8*/ 	.byte	0x04, 0x1c
        /*00ba*/ 	.short	(.L_407 - .L_406)


	//   ....[0]....
.L_406:
        /*00bc*/ 	.word	0x00000200


	//   ....[1]....
        /*00c0*/ 	.word	0x000012f0


	//----- nvinfo : EIATTR_CRS_STACK_SIZE
	.align		4
.L_407:
        /*00c4*/ 	.byte	0x04, 0x1e
        /*00c6*/ 	.short	(.L_409 - .L_408)
.L_408:
        /*00c8*/ 	.word	0x00000000


	//----- nvinfo : EIATTR_CBANK_PARAM_SIZE
	.align		4
.L_409:
        /*00cc*/ 	.byte	0x03, 0x19
        /*00ce*/ 	.short	0x0050


	//----- nvinfo : EIATTR_PARAM_CBANK
	.align		4
        /*00d0*/ 	.byte	0x04, 0x0a
        /*00d2*/ 	.short	(.L_411 - .L_410)
	.align		4
.L_410:
        /*00d4*/ 	.word	index@(.nv.constant0._ZN36_GLOBAL__N__0b762c63_4_k_cu_fff026ee38kvbm_kernels_universal_to_block_kernelIdLNS_11BlockLayoutE1EEEvPKPKT_PKPS2_mmmmmmmm)
        /*00d8*/ 	.short	0x0380
        /*00da*/ 	.short	0x0050


	//----- nvinfo : EIATTR_SW_WAR
	.align		4
.L_411:
        /*00dc*/ 	.byte	0x04, 0x36
        /*00de*/ 	.short	(.L_413 - .L_412)
.L_412:
        /*00e0*/ 	.word	0x00000008
.L_413:


//--------------------- .nv.info._ZN36_GLOBAL__N__0b762c63_4_k_cu_fff026ee38kvbm_kernels_universal_to_block_kernelIdLNS_11BlockLayoutE0EEEvPKPKT_PKPS2_mmmmmmmm --------------------------
	.section	.nv.info._ZN36_GLOBAL__N__0b762c63_4_k_cu_fff026ee38kvbm_kernels_universal_to_block_kernelIdLNS_11BlockLayoutE0EEEvPKPKT_PKPS2_mmmmmmmm,"",@"SHT_CUDA_INFO"
	.sectionflags	@""
	.align	4


	//----- nvinfo : EIATTR_CUDA_API_VERSION
	.align		4
        /*0000*/ 	.byte	0x04, 0x37
        /*0002*/ 	.short	(.L_415 - .L_414)
.L_414:
        /*0004*/ 	.word	0x00000082


	//----- nvinfo : EIATTR_KPARAM_INFO
	.align		4
.L_415:
        /*0008*/ 	.byte	0x04, 0x17
        /*000a*/ 	.short	(.L_417 - .L_416)
.L_416:
        /*000c*/ 	.word	0x00000000
        /*0010*/ 	.short	0x0009
        /*0012*/ 	.short	0x0048
        /*0014*/ 	.byte	0x00, 0xf0, 0x21, 0x00


	//----- nvinfo : EIATTR_KPARAM_INFO
	.align		4
.L_417:
        /*0018*/ 	.byte	0x04, 0x17
        /*001a*/ 	.short	(.L_419 - .L_418)
.L_418:
        /*001c*/ 	.word	0x00000000
        /*0020*/ 	.short	0x0008
        /*0022*/ 	.short	0x0040
        /*0024*/ 	.byte	0x00, 0xf0, 0x21, 0x00


	//----- nvinfo : EIATTR_KPARAM_INFO
	.align		4
.L_419:
        /*0028*/ 	.byte	0x04, 0x17
        /*002a*/ 	.short	(.L_421 - .L_420)
.L_420:
        /*002c*/ 	.word	0x00000000
        /*0030*/ 	.short	0x0007
        /*0032*/ 	.short	0x0038
        /*0034*/ 	.byte	0x00, 0xf0, 0x21, 0x00


	//----- nvinfo : EIATTR_KPARAM_INFO
	.align		4
.L_421:
        /*0038*/ 	.byte	0x04, 0x17
        /*003a*/ 	.short	(.L_423 - .L_422)
.L_422:
        /*003c*/ 	.word	0x00000000
        /*0040*/ 	.short	0x0006
        /*0042*/ 	.short	0x0030
        /*0044*/ 	.byte	0x00, 0xf0, 0x21, 0x00


	//----- nvinfo : EIATTR_KPARAM_INFO
	.align		4
.L_423:
        /*0048*/ 	.byte	0x04, 0x17
        /*004a*/ 	.short	(.L_425 - .L_424)
.L_424:
        /*004c*/ 	.word	0x00000000
        /*0050*/ 	.short	0x0005
        /*0052*/ 	.short	0x0028
        /*0054*/ 	.byte	0x00, 0xf0, 0x21, 0x00


	//----- nvinfo : EIATTR_KPARAM_INFO
	.align		4
.L_425:
        /*0058*/ 	.byte	0x04, 0x17
        /*005a*/ 	.short	(.L_427 - .L_426)
.L_426:
        /*005c*/ 	.word	0x00000000
        /*0060*/ 	.short	0x0004
        /*0062*/ 	.short	0x0020
        /*0064*/ 	.byte	0x00, 0xf0, 0x21, 0x00


	//----- nvinfo : EIATTR_KPARAM_INFO
	.align		4
.L_427:
        /*0068*/ 	.byte	0x04, 0x17
        /*006a*/ 	.short	(.L_429 - .L_428)
.L_428:
        /*006c*/ 	.word	0x00000000
        /*0070*/ 	.short	0x0003
        /*0072*/ 	.short	0x0018
        /*0074*/ 	.byte	0x00, 0xf0, 0x21, 0x00


	//----- nvinfo : EIATTR_KPARAM_INFO
	.align		4
.L_429:
        /*0078*/ 	.byte	0x04, 0x17
        /*007a*/ 	.short	(.L_431 - .L_430)
.L_430:
        /*007c*/ 	.word	0x00000000
        /*0080*/ 	.short	0x0002
        /*0082*/ 	.short	0x0010
        /*0084*/ 	.byte	0x00, 0xf0, 0x21, 0x00


	//----- nvinfo : EIATTR_KPARAM_INFO
	.align		4
.L_431:
        /*0088*/ 	.byte	0x04, 0x17
        /*008a*/ 	.short	(.L_433 - .L_432)
.L_432:
        /*008c*/ 	.word	0x00000000
        /*0090*/ 	.short	0x0001
        /*0092*/ 	.short	0x0008
        /*0094*/ 	.byte	0x00, 0xf5, 0x21, 0x00


	//----- nvinfo : EIATTR_KPARAM_INFO
	.align		4
.L_433:
        /*0098*/ 	.byte	0x04, 0x17
        /*009a*/ 	.short	(.L_435 - .L_434)
.L_434:
        /*009c*/ 	.word	0x00000000
        /*00a0*/ 	.short	0x0000
        /*00a2*/ 	.short	0x0000
        /*00a4*/ 	.byte	0x00, 0xf5, 0x21, 0x00


	//----- nvinfo : EIATTR_SPARSE_MMA_MASK
	.align		4
.L_435:
        /*00a8*/ 	.byte	0x03, 0x50
        /*00aa*/ 	.short	0x0000


	//----- nvinfo : EIATTR_MAXREG_COUNT
	.align		4
        /*00ac*/ 	.byte	0x03, 0x1b
        /*00ae*/ 	.short	0x00ff


	//----- nvinfo : EIATTR_MERCURY_ISA_VERSION
	.align		4
        /*00b0*/ 	.byte	0x03, 0x5f
        /*00b2*/ 	.short	0x0101


	//----- nvinfo : EIATTR_VRC_CTA_INIT_COUNT
	.align		4
        /*00b4*/ 	.byte	0x02, 0x4a
	.zero		1
	.zero		1


	//----- nvinfo : EIATTR_EXIT_INSTR_OFFSETS
	.align		4
        /*00b8*/ 	.byte	0x04, 0x1c
        /*00ba*/ 	.short	(.L_437 - .L_436)


	//   ....[0]....
.L_436:
        /*00bc*/ 	.word	0x00000220


	//   ....[1]....
        /*00c0*/ 	.word	0x000012b0


	//----- nvinfo : EIATTR_CRS_STACK_SIZE
	.align		4
.L_437:
        /*00c4*/ 	.byte	0x04, 0x1e
        /*00c6*/ 	.short	(.L_439 - .L_438)
.L_438:
        /*00c8*/ 	.word	0x00000000


	//----- nvinfo : EIATTR_CBANK_PARAM_SIZE
	.align		4
.L_439:
        /*00cc*/ 	.byte	0x03, 0x19
        /*00ce*/ 	.short	0x0050


	//----- nvinfo : EIATTR_PARAM_CBANK
	.align		4
        /*00d0*/ 	.byte	0x04, 0x0a
        /*00d2*/ 	.short	(.L_441 - .L_440)
	.align		4
.L_440:
        /*00d4*/ 	.word	index@(.nv.constant0._ZN36_GLOBAL__N__0b762c63_4_k_cu_fff026ee38kvbm_kernels_universal_to_block_kernelIdLNS_11BlockLayoutE0EEEvPKPKT_PKPS2_mmmmmmmm)
        /*00d8*/ 	.short	0x0380
        /*00da*/ 	.short	0x0050


	//----- nvinfo : EIATTR_SW_WAR
	.align		4
.L_441:
        /*00dc*/ 	.byte	0x04, 0x36
        /*00de*/ 	.short	(.L_443 - .L_442)
.L_442:
        /*00e0*/ 	.word	0x00000008
.L_443:


//--------------------- .nv.info._ZN36_GLOBAL__N__0b762c63_4_k_cu_fff026ee38kvbm_kernels_universal_to_block_kernelIfLNS_11BlockLayoutE1EEEvPKPKT_PKPS2_mmmmmmmm --------------------------
	.section	.nv.info._ZN36_GLOBAL__N__0b762c63_4_k_cu_fff026ee38kvbm_kernels_universal_to_block_kernelIfLNS_11BlockLayoutE1EEEvPKPKT_PKPS2_mmmmmmmm,"",@"SHT_CUDA_INFO"
	.sectionflags	@""
	.align	4


	//----- nvinfo : EIATTR_CUDA_API_VERSION
	.align		4
        /*0000*/ 	.byte	0x04, 0x37
        /*0002*/ 	.short	(.L_445 - .L_444)
.L_444:
        /*0004*/ 	.word	0x00000082


	//----- nvinfo : EIATTR_KPARAM_INFO
	.align		4
.L_445:
        /*0008*/ 	.byte	0x04, 0x17
        /*000a*/ 	.short	(.L_447 - .L_446)
.L_446:
        /*000c*/ 	.word	0x00000000
        /*0010*/ 	.short	0x0009
        /*0012*/ 	.short	0x0048
        /*0014*/ 	.byte	0x00, 0xf0, 0x21, 0x00


	//----- nvinfo : EIATTR_KPARAM_INFO
	.align		4
.L_447:
        /*0018*/ 	.byte	0x04, 0x17
        /*001a*/ 	.short	(.L_449 - .L_448)
.L_448:
        /*001c*/ 	.word	0x00000000
        /*0020*/ 	.short	0x0008
        /*0022*/ 	.short	0x0040
        /*0024*/ 	.byte	0x00, 0xf0, 0x21, 0x00


	//----- nvinfo : EIATTR_KPARAM_INFO
	.align		4
.L_449:
        /*0028*/ 	.byte	0x04, 0x17
        /*002a*/ 	.short	(.L_451 - .L_450)
.L_450:
        /*002c*/ 	.word	0x00000000
        /*0030*/ 	.short	0x0007
        /*0032*/ 	.short	0x0038
        /*0034*/ 	.byte	0x00, 0xf0, 0x21, 0x00


	//----- nvinfo : EIATTR_KPARAM_INFO
	.align		4
.L_451:
        /*0038*/ 	.byte	0x04, 0x17
        /*003a*/ 	.short	(.L_453 - .L_452)
.L_452:
        /*003c*/ 	.word	0x00000000
        /*0040*/ 	.short	0x0006
        /*0042*/ 	.short	0x0030
        /*0044*/ 	.byte	0x00, 0xf0, 0x21, 0x00


	//----- nvinfo : EIATTR_KPARAM_INFO
	.align		4
.L_453:
        /*0048*/ 	.byte	0x04, 0x17
        /*004a*/ 	.short	(.L_455 - .L_454)
.L_454:
        /*004c*/ 	.word	0x00000000
        /*0050*/ 	.short	0x0005
        /*0052*/ 	.short	0x0028
        /*0054*/ 	.byte	0x00, 0xf0, 0x21, 0x00


	//----- nvinfo : EIATTR_KPARAM_INFO
	.align		4
.L_455:
        /*0058*/ 	.byte	0x04, 0x17
        /*005a*/ 	.short	(.L_457 - .L_456)
.L_456:
        /*005c*/ 	.word	0x00000000
        /*0060*/ 	.short	0x0004
        /*0062*/ 	.short	0x0020
        /*0064*/ 	.byte	0x00, 0xf0, 0x21, 0x00


	//----- nvinfo : EIATTR_KPARAM_INFO
	.align		4
.L_457:
        /*0068*/ 	.byte	0x04, 0x17
        /*006a*/ 	.short	(.L_459 - .L_458)
.L_458:
        /*006c*/ 	.word	0x00000000
        /*0070*/ 	.short	0x0003
        /*0072*/ 	.short	0x0018
        /*0074*/ 	.byte	0x00, 0xf0, 0x21, 0x00


	//----- nvinfo : EIATTR_KPARAM_INFO
	.align		4
.L_459:
        /*0078*/ 	.byte	0x04, 0x17
        /*007a*/ 	.short	(.L_461 - .L_460)
.L_460:
        /*007c*/ 	.word	0x00000000
        /*0080*/ 	.short	0x0002
        /*0082*/ 	.short	0x0010
        /*0084*/ 	.byte	0x00, 0xf0, 0x21, 0x00


	//----- nvinfo : EIATTR_KPARAM_INFO
	.align		4
.L_461:
        /*0088*/ 	.byte	0x04, 0x17
        /*008a*/ 	.short	(.L_463 - .L_462)
.L_462:
        /*008c*/ 	.word	0x00000000
        /*0090*/ 	.short	0x0001
        /*0092*/ 	.short	0x0008
        /*0094*/ 	.byte	0x00, 0xf5, 0x21, 0x00


	//----- nvinfo : EIATTR_KPARAM_INFO
	.align		4
.L_463:
        /*0098*/ 	.byte	0x04, 0x17
        /*009a*/ 	.short	(.L_465 - .L_464)
.L_464:
        /*009c*/ 	.word	0x00000000
        /*00a0*/ 	.short	0x0000
        /*00a2*/ 	.short	0x0000
        /*00a4*/ 	.byte	0x00, 0xf5, 0x21, 0x00


	//----- nvinfo : EIATTR_SPARSE_MMA_MASK
	.align		4
.L_465:
        /*00a8*/ 	.byte	0x03, 0x50
        /*00aa*/ 	.short	0x0000


	//----- nvinfo : EIATTR_MAXREG_COUNT
	.align		4
        /*00ac*/ 	.byte	0x03, 0x1b
        /*00ae*/ 	.short	0x00ff


	//----- nvinfo : EIATTR_MERCURY_ISA_VERSION
	.align		4
        /*00b0*/ 	.byte	0x03, 0x5f
        /*00b2*/ 	.short	0x0101


	//----- nvinfo : EIATTR_VRC_CTA_INIT_COUNT
	.align		4
        /*00b4*/ 	.byte	0x02, 0x4a
	.zero		1
	.zero		1


	//----- nvinfo : EIATTR_EXIT_INSTR_OFFSETS
	.align		4
        /*00b8*/ 	.byte	0x04, 0x1c
        /*00ba*/ 	.short	(.L_467 - .L_466)


	//   ....[0]....
.L_466:
        /*00bc*/ 	.word	0x00000200


	//   ....[1]....
        /*00c0*/ 	.word	0x00001300


	//----- nvinfo : EIATTR_CRS_STACK_SIZE
	.align		4
.L_467:
        /*00c4*/ 	.byte	0x04, 0x1e
        /*00c6*/ 	.short	(.L_469 - .L_468)
.L_468:
        /*00c8*/ 	.word	0x00000000


	//----- nvinfo : EIATTR_CBANK_PARAM_SIZE
	.align		4
.L_469:
        /*00cc*/ 	.byte	0x03, 0x19
        /*00ce*/ 	.short	0x0050


	//----- nvinfo : EIATTR_PARAM_CBANK
	.align		4
        /*00d0*/ 	.byte	0x04, 0x0a
        /*00d2*/ 	.short	(.L_471 - .L_470)
	.align		4
.L_470:
        /*00d4*/ 	.word	index@(.nv.constant0._ZN36_GLOBAL__N__0b762c63_4_k_cu_fff026ee38kvbm_kernels_universal_to_block_kernelIfLNS_11BlockLayoutE1EEEvPKPKT_PKPS2_mmmmmmmm)
        /*00d8*/ 	.short	0x0380
        /*00da*/ 	.short	0x0050


	//----- nvinfo : EIATTR_SW_WAR
	.align		4
.L_471:
        /*00dc*/ 	.byte	0x04, 0x36
        /*00de*/ 	.short	(.L_473 - .L_472)
.L_472:
        /*00e0*/ 	.word	0x00000008
.L_473:


//--------------------- .nv.info._ZN36_GLOBAL__N__0b762c63_4_k_cu_fff026ee38kvbm_kernels_universal_to_block_kernelIfLNS_11BlockLayoutE0EEEvPKPKT_PKPS2_mmmmmmmm --------------------------
	.section	.nv.info._ZN36_GLOBAL__N__0b762c63_4_k_cu_fff026ee38kvbm_kernels_universal_to_block_kernelIfLNS_11BlockLayoutE0EEEvPKPKT_PKPS2_mmmmmmmm,"",@"SHT_CUDA_INFO"
	.sectionflags	@""
	.align	4


	//----- nvinfo : EIATTR_CUDA_API_VERSION
	.align		4
        /*0000*/ 	.byte	0x04, 0x37
        /*0002*/ 	.short	(.L_475 - .L_474)
.L_474:
        /*0004*/ 	.word	0x00000082


	//----- nvinfo : EIATTR_KPARAM_INFO
	.align		4
.L_475:
        /*0008*/ 	.byte	0x04, 0x17
        /*000a*/ 	.short	(.L_477 - .L_476)
.L_476:
        /*000c*/ 	.word	0x00000000
        /*0010*/ 	.short	0x0009
        /*0012*/ 	.short	0x0048
        /*0014*/ 	.byte	0x00, 0xf0, 0x21, 0x00


	//----- nvinfo : EIATTR_KPARAM_INFO
	.align		4
.L_477:
        /*0018*/ 	.byte	0x04, 0x17
        /*001a*/ 	.short	(.L_479 - .L_478)
.L_478:
        /*001c*/ 	.word	0x00000000
        /*0020*/ 	.short	0x0008
        /*0022*/ 	.short	0x0040
        /*0024*/ 	.byte	0x00, 0xf0, 0x21, 0x00


	//----- nvinfo : EIATTR_KPARAM_INFO
	.align		4
.L_479:
        /*0028*/ 	.byte	0x04, 0x17
        /*002a*/ 	.short	(.L_481 - .L_480)
.L_480:
        /*002c*/ 	.word	0x00000000
        /*0030*/ 	.short	0x0007
        /*0032*/ 	.short	0x0038
        /*0034*/ 	.byte	0x00, 0xf0, 0x21, 0x00


	//----- nvinfo : EIATTR_KPARAM_INFO
	.align		4
.L_481:
        /*0038*/ 	.byte	0x04, 0x17
        /*003a*/ 	.short	(.L_483 - .L_482)
.L_482:
        /*003c*/ 	.word	0x00000000
        /*0040*/ 	.short	0x0006
        /*0042*/ 	.short	0x0030
        /*0044*/ 	.byte	0x00, 0xf0, 0x21, 0x00


	//----- nvinfo : EIATTR_KPARAM_INFO
	.align		4
.L_483:
        /*0048*/ 	.byte	0x04, 0x17
        /*004a*/ 	.short	(.L_485 - .L_484)
.L_484:
        /*004c*/ 	.word	0x00000000
        /*0050*/ 	.short	0x0005
        /*0052*/ 	.short	0x0028
        /*0054*/ 	.byte	0x00, 0xf0, 0x21, 0x00


	//----- nvinfo : EIATTR_KPARAM_INFO
	.align		4
.L_485:
        /*0058*/ 	.byte	0x04, 0x17
        /*005a*/ 	.short	(.L_487 - .L_486)
.L_486:
        /*005c*/ 	.word	0x00000000
        /*0060*/ 	.short	0x0004
        /*0062*/ 	.short	0x0020
        /*0064*/ 	.byte	0x00, 0xf0, 0x21, 0x00


	//----- nvinfo : EIATTR_KPARAM_INFO
	.align		4
.L_487:
        /*0068*/ 	.byte	0x04, 0x17
        /*006a*/ 	.short	(.L_489 - .L_488)
.L_488:
        /*006c*/ 	.word	0x00000000
        /*0070*/ 	.short	0x0003
        /*0072*/ 	.short	0x0018
        /*0074*/ 	.byte	0x00, 0xf0, 0x21, 0x00


	//----- nvinfo : EIATTR_KPARAM_INFO
	.align		4
.L_489:
        /*0078*/ 	.byte	0x04, 0x17
        /*007a*/ 	.short	(.L_491 - .L_490)
.L_490:
        /*007c*/ 	.word	0x00000000
        /*0080*/ 	.short	0x0002
        /*0082*/ 	.short	0x0010
        /*0084*/ 	.byte	0x00, 0xf0, 0x21, 0x00


	//----- nvinfo : EIATTR_KPARAM_INFO
	.align		4
.L_491:
        /*0088*/ 	.byte	0x04, 0x17
        /*008a*/ 	.short	(.L_493 - .L_492)
.L_492:
        /*008c*/ 	.word	0x00000000
        /*0090*/ 	.short	0x0001
        /*0092*/ 	.short	0x0008
        /*0094*/ 	.byte	0x00, 0xf5, 0x21, 0x00


	//----- nvinfo : EIATTR_KPARAM_INFO
	.align		4
.L_493:
        /*0098*/ 	.byte	0x04, 0x17
        /*009a*/ 	.short	(.L_495 - .L_494)
.L_494:
        /*009c*/ 	.word	0x00000000
        /*00a0*/ 	.short	0x0000
        /*00a2*/ 	.short	0x0000
        /*00a4*/ 	.byte	0x00, 0xf5, 0x21, 0x00


	//----- nvinfo : EIATTR_SPARSE_MMA_MASK
	.align		4
.L_495:
        /*00a8*/ 	.byte	0x03, 0x50
        /*00aa*/ 	.short	0x0000


	//----- nvinfo : EIATTR_MAXREG_COUNT
	.align		4
        /*00ac*/ 	.byte	0x03, 0x1b
        /*00ae*/ 	.short	0x00ff


	//----- nvinfo : EIATTR_MERCURY_ISA_VERSION
	.align		4
        /*00b0*/ 	.byte	0x03, 0x5f
        /*00b2*/ 	.short	0x0101


	//----- nvinfo : EIATTR_VRC_CTA_INIT_COUNT
	.align		4
        /*00b4*/ 	.byte	0x02, 0x4a
	.zero		1
	.zero		1


	//----- nvinfo : EIATTR_EXIT_INSTR_OFFSETS
	.align		4
        /*00b8*/ 	.byte	0x04, 0x1c
        /*00ba*/ 	.short	(.L_497 - .L_496)


	//   ....[0]....
.L_496:
        /*00bc*/ 	.word	0x00000220


	//   ....[1]....
        /*00c0*/ 	.word	0x000012b0


	//----- nvinfo : EIATTR_CRS_STACK_SIZE
	.align		4
.L_497:
        /*00c4*/ 	.byte	0x04, 0x1e
        /*00c6*/ 	.short	(.L_499 - .L_498)
.L_498:
        /*00c8*/ 	.word	0x00000000


	//----- nvinfo : EIATTR_CBANK_PARAM_SIZE
	.align		4
.L_499:
        /*00cc*/ 	.byte	0x03, 0x19
        /*00ce*/ 	.short	0x0050


	//----- nvinfo : EIATTR_PARAM_CBANK
	.align		4
        /*00d0*/ 	.byte	0x04, 0x0a
        /*00d2*/ 	.short	(.L_501 - .L_500)
	.align		4
.L_500:
        /*00d4*/ 	.word	index@(.nv.constant0._ZN36_GLOBAL__N__0b762c63_4_k_cu_fff026ee38kvbm_kernels_universal_to_block_kernelIfLNS_11BlockLayoutE0EEEvPKPKT_PKPS2_mmmmmmmm)
        /*00d8*/ 	.short	0x0380
        /*00da*/ 	.short	0x0050


	//----- nvinfo : EIATTR_SW_WAR
	.align		4
.L_501:
        /*00dc*/ 	.byte	0x04, 0x36
        /*00de*/ 	.short	(.L_503 - .L_502)
.L_502:
        /*00e0*/ 	.word	0x00000008
.L_503:


//--------------------- .nv.info._ZN36_GLOBAL__N__0b762c63_4_k_cu_fff026ee38kvbm_kernels_universal_to_block_kernelI13__nv_bfloat16LNS_11BlockLayoutE1EEEvPKPKT_PKPS3_mmmmmmmm --------------------------
	.section	.nv.info._ZN36_GLOBAL__N__0b762c63_4_k_cu_fff026ee38kvbm_kernels_universal_to_block_kernelI13__nv_bfloat16LNS_11BlockLayoutE1EEEvPKPKT_PKPS3_mmmmmmmm,"",@"SHT_CUDA_INFO"
	.sectionflags	@""
	.align	4


	//----- nvinfo : EIATTR_CUDA_API_VERSION
	.align		4
        /*0000*/ 	.byte	0x04, 0x37
        /*0002*/ 	.short	(.L_505 - .L_504)
.L_504:
        /*0004*/ 	.word	0x00000082


	//----- nvinfo : EIATTR_KPARAM_INFO
	.align		4
.L_505:
        /*0008*/ 	.byte	0x04, 0x17
        /*000a*/ 	.short	(.L_507 - .L_506)
.L_506:
        /*000c*/ 	.word	0x00000000
        /*0010*/ 	.short	0x0009
        /*0012*/ 	.short	0x0048
        /*0014*/ 	.byte	0x00, 0xf0, 0x21, 0x00


	//----- nvinfo : EIATTR_KPARAM_INFO
	.align		4
.L_507:
        /*0018*/ 	.byte	0x04, 0x17
        /*001a*/ 	.short	(.L_509 - .L_508)
.L_508:
        /*001c*/ 	.word	0x00000000
        /*0020*/ 	.short	0x0008
        /*0022*/ 	.short	0x0040
        /*0024*/ 	.byte	0x00, 0xf0, 0x21, 0x00


	//----- nvinfo : EIATTR_KPARAM_INFO
	.align		4
.L_509:
        /*0028*/ 	.byte	0x04, 0x17
        /*002a*/ 	.short	(.L_511 - .L_510)
.L_510:
        /*002c*/ 	.word	0x00000000
        /*0030*/ 	.short	0x0007
        /*0032*/ 	.short	0x0038
        /*0034*/ 	.byte	0x00, 0xf0, 0x21, 0x00


	//----- nvinfo : EIATTR_KPARAM_INFO
	.align		4
.L_511:
        /*0038*/ 	.byte	0x04, 0x17
        /*003a*/ 	.short	(.L_513 - .L_512)
.L_512:
        /*003c*/ 	.word	0x00000000
        /*0040*/ 	.short	0x0006
        /*0042*/ 	.short	0x0030
        /*0044*/ 	.byte	0x00, 0xf0, 0x21, 0x00


	//----- nvinfo : EIATTR_KPARAM_INFO
	.align		4
.L_513:
        /*0048*/ 	.byte	0x04, 0x17
        /*004a*/ 	.short	(.L_515 - .L_514)
.L_514:
        /*004c*/ 	.word	0x00000000
        /*0050*/ 	.short	0x0005
        /*0052*/ 	.short	0x0028
        /*0054*/ 	.byte	0x00, 0xf0, 0x21, 0x00


	//----- nvinfo : EIATTR_KPARAM_INFO
	.align		4
.L_515:
        /*0058*/ 	.byte	0x04, 0x17
        /*005a*/ 	.short	(.L_517 - .L_516)
.L_516:
        /*005c*/ 	.word	0x00000000
        /*0060*/ 	.short	0x0004
        /*0062*/ 	.short	0x0020
        /*0064*/ 	.byte	0x00, 0xf0, 0x21, 0x00


	//----- nvinfo : EIATTR_KPARAM_INFO
	.align		4
.L_517:
        /*0068*/ 	.byte	0x04, 0x17
        /*006a*/ 	.short	(.L_519 - .L_518)
.L_518:
        /*006c*/ 	.word	0x00000000
        /*0070*/ 	.short	0x0003
        /*0072*/ 	.short	0x0018
        /*0074*/ 	.byte	0x00, 0xf0, 0x21, 0x00


	//----- nvinfo : EIATTR_KPARAM_INFO
	.align		4
.L_519:
        /*0078*/ 	.byte	0x04, 0x17
        /*007a*/ 	.short	(.L_521 - .L_520)
.L_520:
        /*007c*/ 	.word	0x00000000
        /*0080*/ 	.short	0x0002
        /*0082*/ 	.short	0x0010
        /*0084*/ 	.byte	0x00, 0xf0, 0x21, 0x00


	//----- nvinfo : EIATTR_KPARAM_INFO
	.align		4
.L_521:
        /*0088*/ 	.byte	0x04, 0x17
        /*008a*/ 	.short	(.L_523 - .L_522)
.L_522:
        /*008c*/ 	.word	0x00000000
        /*0090*/ 	.short	0x0001
        /*0092*/ 	.short	0x0008
        /*0094*/ 	.byte	0x00, 0xf5, 0x21, 0x00


	//----- nvinfo : EIATTR_KPARAM_INFO
	.align		4
.L_523:
        /*0098*/ 	.byte	0x04, 0x17
        /*009a*/ 	.short	(.L_525 - .L_524)
.L_524:
        /*009c*/ 	.word	0x00000000
        /*00a0*/ 	.short	0x0000
        /*00a2*/ 	.short	0x0000
        /*00a4*/ 	.byte	0x00, 0xf5, 0x21, 0x00


	//----- nvinfo : EIATTR_SPARSE_MMA_MASK
	.align		4
.L_525:
        /*00a8*/ 	.byte	0x03, 0x50
        /*00aa*/ 	.short	0x0000


	//----- nvinfo : EIATTR_MAXREG_COUNT
	.align		4
        /*00ac*/ 	.byte	0x03, 0x1b
        /*00ae*/ 	.short	0x00ff


	//----- nvinfo : EIATTR_MERCURY_ISA_VERSION
	.align		4
        /*00b0*/ 	.byte	0x03, 0x5f
        /*00b2*/ 	.short	0x0101


	//----- nvinfo : EIATTR_VRC_CTA_INIT_COUNT
	.align		4
        /*00b4*/ 	.byte	0x02, 0x4a
	.zero		1
	.zero		1


	//----- nvinfo : EIATTR_EXIT_INSTR_OFFSETS
	.align		4
        /*00b8*/ 	.byte	0x04, 0x1c
        /*00ba*/ 	.short	(.L_527 - .L_526)


	//   ....[0]....
.L_526:
        /*00bc*/ 	.word	0x00000200


	//   ....[1]....
        /*00c0*/ 	.word	0x00001300


	//----- nvinfo : EIATTR_CRS_STACK_SIZE
	.align		4
.L_527:
        /*00c4*/ 	.byte	0x04, 0x1e
        /*00c6*/ 	.short	(.L_529 - .L_528)
.L_528:
        /*00c8*/ 	.word	0x00000000


	//----- nvinfo : EIATTR_CBANK_PARAM_SIZE
	.align		4
.L_529:
        /*00cc*/ 	.byte	0x03, 0x19
        /*00ce*/ 	.short	0x0050


	//----- nvinfo : EIATTR_PARAM_CBANK
	.align		4
        /*00d0*/ 	.byte	0x04, 0x0a
        /*00d2*/ 	.short	(.L_531 - .L_530)
	.align		4
.L_530:
        /*00d4*/ 	.word	index@(.nv.constant0._ZN36_GLOBAL__N__0b762c63_4_k_cu_fff026ee38kvbm_kernels_universal_to_block_kernelI13__nv_bfloat16LNS_11BlockLayoutE1EEEvPKPKT_PKPS3_mmmmmmmm)
        /*00d8*/ 	.short	0x0380
        /*00da*/ 	.short	0x0050


	//----- nvinfo : EIATTR_SW_WAR
	.align		4
.L_531:
        /*00dc*/ 	.byte	0x04, 0x36
        /*00de*/ 	.short	(.L_533 - .L_532)
.L_532:
        /*00e0*/ 	.word	0x00000008
.L_533:


//--------------------- .nv.info._ZN36_GLOBAL__N__0b762c63_4_k_cu_fff026ee38kvbm_kernels_universal_to_block_kernelI13__nv_bfloat16LNS_11BlockLayoutE0EEEvPKPKT_PKPS3_mmmmmmmm --------------------------
	.section	.nv.info._ZN36_GLOBAL__N__0b762c63_4_k_cu_fff026ee38kvbm_kernels_universal_to_block_kernelI13__nv_bfloat16LNS_11BlockLayoutE0EEEvPKPKT_PKPS3_mmmmmmmm,"",@"SHT_CUDA_INFO"
	.sectionflags	@""
	.align	4


	//----- nvinfo : EIATTR_CUDA_API_VERSION
	.align		4
        /*0000*/ 	.byte	0x04, 0x37
        /*0002*/ 	.short	(.L_535 - .L_534)
.L_534:
        /*0004*/ 	.word	0x00000082


	//----- nvinfo : EIATTR_KPARAM_INFO
	.align		4
.L_535:
        /*0008*/ 	.byte	0x04, 0x17
        /*000a*/ 	.short	(.L_537 - .L_536)
.L_536:
        /*000c*/ 	.word	0x00000000
        /*0010*/ 	.short	0x0009
        /*0012*/ 	.short	0x0048
        /*0014*/ 	.byte	0x00, 0xf0, 0x21, 0x00


	//----- nvinfo : EIATTR_KPARAM_INFO
	.align		4
.L_537:
        /*0018*/ 	.byte	0x04, 0x17
        /*001a*/ 	.short	(.L_539 - .L_538)
.L_538:
        /*001c*/ 	.word	0x00000000
        /*0020*/ 	.short	0x0008
        /*0022*/ 	.short	0x0040
        /*0024*/ 	.byte	0x00, 0xf0, 0x21, 0x00


	//----- nvinfo : EIATTR_KPARAM_INFO
	.align		4
.L_539:
        /*0028*/ 	.byte	0x04, 0x17
        /*002a*/ 	.short	(.L_541 - .L_540)
.L_540:
        /*002c*/ 	.word	0x00000000
        /*0030*/ 	.short	0x0007
        /*0032*/ 	.short	0x0038
        /*0034*/ 	.byte	0x00, 0xf0, 0x21, 0x00


	//----- nvinfo : EIATTR_KPARAM_INFO
	.align		4
.L_541:
        /*0038*/ 	.byte	0x04, 0x17
        /*003a*/ 	.short	(.L_543 - .L_542)
.L_542:
        /*003c*/ 	.word	0x00000000
        /*0040*/ 	.short	0x0006
        /*0042*/ 	.short	0x0030
        /*0044*/ 	.byte	0x00, 0xf0, 0x21, 0x00


	//----- nvinfo : EIATTR_KPARAM_INFO
	.align		4
.L_543:
        /*0048*/ 	.byte	0x04, 0x17
        /*004a*/ 	.short	(.L_545 - .L_544)
.L_544:
        /*004c*/ 	.word	0x00000000
        /*0050*/ 	.short	0x0005
        /*0052*/ 	.short	0x0028
        /*0054*/ 	.byte	0x00, 0xf0, 0x21, 0x00


	//----- nvinfo : EIATTR_KPARAM_INFO
	.align		4
.L_545:
        /*0058*/ 	.byte	0x04, 0x17
        /*005a*/ 	.short	(.L_547 - .L_546)
.L_546:
        /*005c*/ 	.word	0x00000000
        /*0060*/ 	.short	0x0004
        /*0062*/ 	.short	0x0020
        /*0064*/ 	.byte	0x00, 0xf0, 0x21, 0x00


	//----- nvinfo : EIATTR_KPARAM_INFO
	.align		4
.L_547:
        /*0068*/ 	.byte	0x04, 0x17
        /*006a*/ 	.short	(.L_549 - .L_548)
.L_548:
        /*006c*/ 	.word	0x00000000
        /*0070*/ 	.short	0x0003
        /*0072*/ 	.short	0x0018
        /*0074*/ 	.byte	0x00, 0xf0, 0x21, 0x00


	//----- nvinfo : EIATTR_KPARAM_INFO
	.align		4
.L_549:
        /*0078*/ 	.byte	0x04, 0x17
        /*007a*/ 	.short	(.L_551 - .L_550)
.L_550:
        /*007c*/ 	.word	0x00000000
        /*0080*/ 	.short	0x0002
        /*0082*/ 	.short	0x0010
        /*0084*/ 	.byte	0x00, 0xf0, 0x21, 0x00


	//----- nvinfo : EIATTR_KPARAM_INFO
	.align		4
.L_551:
        /*0088*/ 	.byte	0x04, 0x17
        /*008a*/ 	.short	(.L_553 - .L_552)
.L_552:
        /*008c*/ 	.word	0x00000000
        /*0090*/ 	.short	0x0001
        /*0092*/ 	.short	0x0008
        /*0094*/ 	.byte	0x00, 0xf5, 0x21, 0x00


	//----- nvinfo : EIATTR_KPARAM_INFO
	.align		4
.L_553:
        /*0098*/ 	.byte	0x04, 0x17
        /*009a*/ 	.short	(.L_555 - .L_554)
.L_554:
        /*009c*/ 	.word	0x00000000
        /*00a0*/ 	.short	0x0000
        /*00a2*/ 	.short	0x0000
        /*00a4*/ 	.byte	0x00, 0xf5, 0x21, 0x00


	//----- nvinfo : EIATTR_SPARSE_MMA_MASK
	.align		4
.L_555:
        /*00a8*/ 	.byte	0x03, 0x50
        /*00aa*/ 	.short	0x0000


	//----- nvinfo : EIATTR_MAXREG_COUNT
	.align		4
        /*00ac*/ 	.byte	0x03, 0x1b
        /*00ae*/ 	.short	0x00ff


	//----- nvinfo : EIATTR_MERCURY_ISA_VERSION
	.align		4
        /*00b0*/ 	.byte	0x03, 0x5f
        /*00b2*/ 	.short	0x0101


	//----- nvinfo : EIATTR_VRC_CTA_INIT_COUNT
	.align		4
        /*00b4*/ 	.byte	0x02, 0x4a
	.zero		1
	.zero		1


	//----- nvinfo : EIATTR_EXIT_INSTR_OFFSETS
	.align		4
        /*00b8*/ 	.byte	0x04, 0x1c
        /*00ba*/ 	.short	(.L_557 - .L_556)


	//   ....[0]....
.L_556:
        /*00bc*/ 	.word	0x00000220


	//   ....[1]....
        /*00c0*/ 	.word	0x000012b0


	//----- nvinfo : EIATTR_CRS_STACK_SIZE
	.align		4
.L_557:
        /*00c4*/ 	.byte	0x04, 0x1e
        /*00c6*/ 	.short	(.L_559 - .L_558)
.L_558:
        /*00c8*/ 	.word	0x00000000


	//----- nvinfo : EIATTR_CBANK_PARAM_SIZE
	.align		4
.L_559:
        /*00cc*/ 	.byte	0x03, 0x19
        /*00ce*/ 	.short	0x0050


	//----- nvinfo : EIATTR_PARAM_CBANK
	.align		4
        /*00d0*/ 	.byte	0x04, 0x0a
        /*00d2*/ 	.short	(.L_561 - .L_560)
	.align		4
.L_560:
        /*00d4*/ 	.word	index@(.nv.constant0._ZN36_GLOBAL__N__0b762c63_4_k_cu_fff026ee38kvbm_kernels_universal_to_block_kernelI13__nv_bfloat16LNS_11BlockLayoutE0EEEvPKPKT_PKPS3_mmmmmmmm)
        /*00d8*/ 	.short	0x0380
        /*00da*/ 	.short	0x0050


	//----- nvinfo : EIATTR_SW_WAR
	.align		4
.L_561:
        /*00dc*/ 	.byte	0x04, 0x36
        /*00de*/ 	.short	(.L_563 - .L_562)
.L_562:
        /*00e0*/ 	.word	0x00000008
.L_563:


//--------------------- .nv.info._ZN36_GLOBAL__N__0b762c63_4_k_cu_fff026ee38kvbm_kernels_universal_to_block_kernelI6__halfLNS_11BlockLayoutE1EEEvPKPKT_PKPS3_mmmmmmmm --------------------------
	.section	.nv.info._ZN36_GLOBAL__N__0b762c63_4_k_cu_fff026ee38kvbm_kernels_universal_to_block_kernelI6__halfLNS_11BlockLayoutE1EEEvPKPKT_PKPS3_mmmmmmmm,"",@"SHT_CUDA_INFO"
	.sectionflags	@""
	.align	4


	//----- nvinfo : EIATTR_CUDA_API_VERSION
	.align		4
        /*0000*/ 	.byte	0x04, 0x37
        /*0002*/ 	.short	(.L_565 - .L_564)
.L_564:
        /*0004*/ 	.word	0x00000082


	//----- nvinfo : EIATTR_KPARAM_INFO
	.align		4
.L_565:
        /*0008*/ 	.byte	0x04, 0x17
        /*000a*/ 	.short	(.L_567 - .L_566)
.L_566:
        /*000c*/ 	.word	0x00000000
        /*0010*/ 	.short	0x0009
        /*0012*/ 	.short	0x0048
        /*0014*/ 	.byte	0x00, 0xf0, 0x21, 0x00


	//----- nvinfo : EIATTR_KPARAM_INFO
	.align		4
.L_567:
        /*0018*/ 	.byte	0x04, 0x17
        /*001a*/ 	.short	(.L_569 - .L_568)
.L_568:
        /*001c*/ 	.word	0x00000000
        /*0020*/ 	.short	0x0008
        /*0022*/ 	.short	0x0040
        /*0024*/ 	.byte	0x00, 0xf0, 0x21, 0x00


	//----- nvinfo : EIATTR_KPARAM_INFO
	.align		4
.L_569:
        /*0028*/ 	.byte	0x04, 0x17
        /*002a*/ 	.short	(.L_571 - .L_570)
.L_570:
        /*002c*/ 	.word	0x00000000
        /*0030*/ 	.short	0x0007
        /*0032*/ 	.short	0x0038
        /*0034*/ 	.byte	0x00, 0xf0, 0x21, 0x00


	//----- nvinfo : EIATTR_KPARAM_INFO
	.align		4
.L_571:
        /*0038*/ 	.byte	0x04, 0x17
        /*003a*/ 	.short	(.L_573 - .L_572)
.L_572:
        /*003c*/ 	.word	0x00000000
        /*0040*/ 	.short	0x0006
        /*0042*/ 	.short	0x0030
        /*0044*/ 	.byte	0x00, 0xf0, 0x21, 0x00


	//----- nvinfo : EIATTR_KPARAM_INFO
	.align		4
.L_573:
        /*0048*/ 	.byte	0x04, 0x17
        /*004a*/ 	.short	(.L_575 - .L_574)
.L_574:
        /*004c*/ 	.word	0x00000000
        /*0050*/ 	.short	0x0005
        /*0052*/ 	.short	0x0028
        /*0054*/ 	.byte	0x00, 0xf0, 0x21, 0x00


	//----- nvinfo : EIATTR_KPARAM_INFO
	.align		4
.L_575:
        /*0058*/ 	.byte	0x04, 0x17
        /*005a*/ 	.short	(.L_577 - .L_576)
.L_576:
        /*005c*/ 	.word	0x00000000
        /*0060*/ 	.short	0x0004
        /*0062*/ 	.short	0x0020
        /*0064*/ 	.byte	0x00, 0xf0, 0x21, 0x00


	//----- nvinfo : EIATTR_KPARAM_INFO
	.align		4
.L_577:
        /*0068*/ 	.byte	0x04, 0x17
        /*006a*/ 	.short	(.L_579 - .L_578)
.L_578:
        /*006c*/ 	.word	0x00000000
        /*0070*/ 	.short	0x0003
        /*0072*/ 	.short	0x0018
        /*0074*/ 	.byte	0x00, 0xf0, 0x21, 0x00


	//----- nvinfo : EIATTR_KPARAM_INFO
	.align		4
.L_579:
        /*0078*/ 	.byte	0x04, 0x17
        /*007a*/ 	.short	(.L_581 - .L_580)
.L_580:
        /*007c*/ 	.word	0x00000000
        /*0080*/ 	.short	0x0002
        /*0082*/ 	.short	0x0010
        /*0084*/ 	.byte	0x00, 0xf0, 0x21, 0x00


	//----- nvinfo : EIATTR_KPARAM_INFO
	.align		4
.L_581:
        /*0088*/ 	.byte	0x04, 0x17
        /*008a*/ 	.short	(.L_583 - .L_582)
.L_582:
        /*008c*/ 	.word	0x00000000
        /*0090*/ 	.short	0x0001
        /*0092*/ 	.short	0x0008
        /*0094*/ 	.byte	0x00, 0xf5, 0x21, 0x00


	//----- nvinfo : EIATTR_KPARAM_INFO
	.align		4
.L_583:
        /*0098*/ 	.byte	0x04, 0x17
        /*009a*/ 	.short	(.L_585 - .L_584)
.L_584:
        /*009c*/ 	.word	0x00000000
        /*00a0*/ 	.short	0x0000
        /*00a2*/ 	.short	0x0000
        /*00a4*/ 	.byte	0x00, 0xf5, 0x21, 0x00


	//----- nvinfo : EIATTR_SPARSE_MMA_MASK
	.align		4
.L_585:
        /*00a8*/ 	.byte	0x03, 0x50
        /*00aa*/ 	.short	0x0000


	//----- nvinfo : EIATTR_MAXREG_COUNT
	.align		4
        /*00ac*/ 	.byte	0x03, 0x1b
        /*00ae*/ 	.short	0x00ff


	//----- nvinfo : EIATTR_MERCURY_ISA_VERSION
	.align		4
        /*00b0*/ 	.byte	0x03, 0x5f
        /*00b2*/ 	.short	0x0101


	//----- nvinfo : EIATTR_VRC_CTA_INIT_COUNT
	.align		4
        /*00b4*/ 	.byte	0x02, 0x4a
	.zero		1
	.zero		1


	//----- nvinfo : EIATTR_EXIT_INSTR_OFFSETS
	.align		4
        /*00b8*/ 	.byte	0x04, 0x1c
        /*00ba*/ 	.short	(.L_587 - .L_586)


	//   ....[0]....
.L_586:
        /*00bc*/ 	.word	0x00000200


	//   ....[1]....
        /*00c0*/ 	.word	0x00001300


	//----- nvinfo : EIATTR_CRS_STACK_SIZE
	.align		4
.L_587:
        /*00c4*/ 	.byte	0x04, 0x1e
        /*00c6*/ 	.short	(.L_589 - .L_588)
.L_588:
        /*00c8*/ 	.word	0x00000000


	//----- nvinfo : EIATTR_CBANK_PARAM_SIZE
	.align		4
.L_589:
        /*00cc*/ 	.byte	0x03, 0x19
        /*00ce*/ 	.short	0x0050


	//----- nvinfo : EIATTR_PARAM_CBANK
	.align		4
        /*00d0*/ 	.byte	0x04, 0x0a
        /*00d2*/ 	.short	(.L_591 - .L_590)
	.align		4
.L_590:
        /*00d4*/ 	.word	index@(.nv.constant0._ZN36_GLOBAL__N__0b762c63_4_k_cu_fff026ee38kvbm_kernels_universal_to_block_kernelI6__halfLNS_11BlockLayoutE1EEEvPKPKT_PKPS3_mmmmmmmm)
        /*00d8*/ 	.short	0x0380
        /*00da*/ 	.short	0x0050


	//----- nvinfo : EIATTR_SW_WAR
	.align		4
.L_591:
        /*00dc*/ 	.byte	0x04, 0x36
        /*00de*/ 	.short	(.L_593 - .L_592)
.L_592:
        /*00e0*/ 	.word	0x00000008
.L_593:


//--------------------- .nv.info._ZN36_GLOBAL__N__0b762c63_4_k_cu_fff026ee38kvbm_kernels_universal_to_block_kernelI6__halfLNS_11BlockLayoutE0EEEvPKPKT_PKPS3_mmmmmmmm --------------------------
	.section	.nv.info._ZN36_GLOBAL__N__0b762c63_4_k_cu_fff026ee38kvbm_kernels_universal_to_block_kernelI6__halfLNS_11BlockLayoutE0EEEvPKPKT_PKPS3_mmmmmmmm,"",@"SHT_CUDA_INFO"
	.sectionflags	@""
	.align	4


	//----- nvinfo : EIATTR_CUDA_API_VERSION
	.align		4
        /*0000*/ 	.byte	0x04, 0x37
        /*0002*/ 	.short	(.L_595 - .L_594)
.L_594:
        /*0004*/ 	.word	0x00000082


	//----- nvinfo : EIATTR_KPARAM_INFO
	.align		4
.L_595:
        /*0008*/ 	.byte	0x04, 0x17
        /*000a*/ 	.short	(.L_597 - .L_596)
.L_596:
        /*000c*/ 	.word	0x00000000
        /*0010*/ 	.short	0x0009
        /*0012*/ 	.short	0x0048
        /*0014*/ 	.byte	0x00, 0xf0, 0x21, 0x00


	//----- nvinfo : EIATTR_KPARAM_INFO
	.align		4
.L_597:
        /*0018*/ 	.byte	0x04, 0x17
        /*001a*/ 	.short	(.L_599 - .L_598)
.L_598:
        /*001c*/ 	.word	0x00000000
        /*0020*/ 	.short	0x0008
        /*0022*/ 	.short	0x0040
        /*0024*/ 	.byte	0x00, 0xf0, 0x21, 0x00


	//----- nvinfo : EIATTR_KPARAM_INFO
	.align		4
.L_599:
        /*0028*/ 	.byte	0x04, 0x17
        /*002a*/ 	.short	(.L_601 - .L_600)
.L_600:
        /*002c*/ 	.word	0x00000000
        /*0030*/ 	.short	0x0007
        /*0032*/ 	.short	0x0038
        /*0034*/ 	.byte	0x00, 0xf0, 0x21, 0x00


	//----- nvinfo : EIATTR_KPARAM_INFO
	.align		4
.L_601:
        /*0038*/ 	.byte	0x04, 0x17
        /*003a*/ 	.short	(.L_603 - .L_602)
.L_602:
        /*003c*/ 	.word	0x00000000
        /*0040*/ 	.short	0x0006
        /*0042*/ 	.short	0x0030
        /*0044*/ 	.byte	0x00, 0xf0, 0x21, 0x00


	//----- nvinfo : EIATTR_KPARAM_INFO
	.align		4
.L_603:
        /*0048*/ 	.byte	0x04, 0x17
        /*004a*/ 	.short	(.L_605 - .L_604)
.L_604:
        /*004c*/ 	.word	0x00000000
        /*0050*/ 	.short	0x0005
        /*0052*/ 	.short	0x0028
        /*0054*/ 	.byte	0x00, 0xf0, 0x21, 0x00


	//----- nvinfo : EIATTR_KPARAM_INFO
	.align		4
.L_605:
        /*0058*/ 	.byte	0x04, 0x17
        /*005a*/ 	.short	(.L_607 - .L_606)
.L_606:
        /*005c*/ 	.word	0x00000000
        /*0060*/ 	.short	0x0004
        /*0062*/ 	.short	0x0020
        /*0064*/ 	.byte	0x00, 0xf0, 0x21, 0x00


	//----- nvinfo : EIATTR_KPARAM_INFO
	.align		4
.L_607:
        /*0068*/ 	.byte	0x04, 0x17
        /*006a*/ 	.short	(.L_609 - .L_608)
.L_608:
        /*006c*/ 	.word	0x00000000
        /*0070*/ 	.short	0x0003
        /*0072*/ 	.short	0x0018
        /*0074*/ 	.byte	0x00, 0xf0, 0x21, 0x00


	//----- nvinfo : EIATTR_KPARAM_INFO
	.align		4
.L_609:
        /*0078*/ 	.byte	0x04, 0x17
        /*007a*/ 	.short	(.L_611 - .L_610)
.L_610:
        /*007c*/ 	.word	0x00000000
        /*0080*/ 	.short	0x0002
        /*0082*/ 	.short	0x0010
        /*0084*/ 	.byte	0x00, 0xf0, 0x21, 0x00


	//----- nvinfo : EIATTR_KPARAM_INFO
	.align		4
.L_611:
        /*0088*/ 	.byte	0x04, 0x17
        /*008a*/ 	.short	(.L_613 - .L_612)
.L_612:
        /*008c*/ 	.word	0x00000000
        /*0090*/ 	.short	0x0001
        /*0092*/ 	.short	0x0008
        /*0094*/ 	.byte	0x00, 0xf5, 0x21, 0x00


	//----- nvinfo : EIATTR_KPARAM_INFO
	.align		4
.L_613:
        /*0098*/ 	.byte	0x04, 0x17
        /*009a*/ 	.short	(.L_615 - .L_614)
.L_614:
        /*009c*/ 	.word	0x00000000
        /*00a0*/ 	.short	0x0000
        /*00a2*/ 	.short	0x0000
        /*00a4*/ 	.byte	0x00, 0xf5, 0x21, 0x00


	//----- nvinfo : EIATTR_SPARSE_MMA_MASK
	.align		4
.L_615:
        /*00a8*/ 	.byte	0x03, 0x50
        /*00aa*/ 	.short	0x0000


	//----- nvinfo : EIATTR_MAXREG_COUNT
	.align		4
        /*00ac*/ 	.byte	0x03, 0x1b
        /*00ae*/ 	.short	0x00ff


	//----- nvinfo : EIATTR_MERCURY_ISA_VERSION
	.align		4
        /*00b0*/ 	.byte	0x03, 0x5f
        /*00b2*/ 	.short	0x0101


	//----- nvinfo : EIATTR_VRC_CTA_INIT_COUNT
	.align		4
        /*00b4*/ 	.byte	0x02, 0x4a
	.zero		1
	.zero		1


	//----- nvinfo : EIATTR_EXIT_INSTR_OFFSETS
	.align		4
        /*00b8*/ 	.byte	0x04, 0x1c
        /*00ba*/ 	.short	(.L_617 - .L_616)


	//   ....[0]....
.L_616:
        /*00bc*/ 	.word	0x00000220


	//   ....[1]....
        /*00c0*/ 	.word	0x000012b0


	//----- nvinfo : EIATTR_CRS_STACK_SIZE
	.align		4
.L_617:
        /*00c4*/ 	.byte	0x04, 0x1e
        /*00c6*/ 	.short	(.L_619 - .L_618)
.L_618:
        /*00c8*/ 	.word	0x00000000


	//----- nvinfo : EIATTR_CBANK_PARAM_SIZE
	.align		4
.L_619:
        /*00cc*/ 	.byte	0x03, 0x19
        /*00ce*/ 	.short	0x0050


	//----- nvinfo : EIATTR_PARAM_CBANK
	.align		4
        /*00d0*/ 	.byte	0x04, 0x0a
        /*00d2*/ 	.short	(.L_621 - .L_620)
	.align		4
.L_620:
        /*00d4*/ 	.word	index@(.nv.constant0._ZN36_GLOBAL__N__0b762c63_4_k_cu_fff026ee38kvbm_kernels_universal_to_block_kernelI6__halfLNS_11BlockLayoutE0EEEvPKPKT_PKPS3_mmmmmmmm)
        /*00d8*/ 	.short	0x0380
        /*00da*/ 	.short	0x0050


	//----- nvinfo : EIATTR_SW_WAR
	.align		4
.L_621:
        /*00dc*/ 	.byte	0x04, 0x36
        /*00de*/ 	.short	(.L_623 - .L_622)
.L_622:
        /*00e0*/ 	.word	0x00000008
.L_623:


//--------------------- .nv.info._ZN36_GLOBAL__N__0b762c63_4_k_cu_fff026ee38kvbm_kernels_block_to_universal_kernelIdLNS_11BlockLayoutE1EEEvPKPKT_PKPS2_mmmmmmmm --------------------------
	.section	.nv.info._ZN36_GLOBAL__N__0b762c63_4_k_cu_fff026ee38kvbm_kernels_block_to_universal_kernelIdLNS_11BlockLayoutE1EEEvPKPKT_PKPS2_mmmmmmmm,"",@"SHT_CUDA_INFO"
	.sectionflags	@""
	.align	4


	//----- nvinfo : EIATTR_CUDA_API_VERSION
	.align		4
        /*0000*/ 	.byte	0x04, 0x37
        /*0002*/ 	.short	(.L_625 - .L_624)
.L_624:
        /*0004*/ 	.word	0x00000082


	//----- nvinfo : EIATTR_KPARAM_INFO
	.align		4
.L_625:
        /*0008*/ 	.byte	0x04, 0x17
        /*000a*/ 	.short	(.L_627 - .L_626)
.L_626:
        /*000c*/ 	.word	0x00000000
        /*0010*/ 	.short	0x0009
        /*0012*/ 	.short	0x0048
        /*0014*/ 	.byte	0x00, 0xf0, 0x21, 0x00


	//----- nvinfo : EIATTR_KPARAM_INFO
	.align		4
.L_627:
        /*0018*/ 	.byte	0x04, 0x17
        /*001a*/ 	.short	(.L_629 - .L_628)
.L_628:
        /*001c*/ 	.word	0x00000000
        /*0020*/ 	.short	0x0008
        /*0022*/ 	.short	0x0040
        /*0024*/ 	.byte	0x00, 0xf0, 0x21, 0x00


	//----- nvinfo : EIATTR_KPARAM_INFO
	.align		4
.L_629:
        /*0028*/ 	.byte	0x04, 0x17
        /*002a*/ 	.short	(.L_631 - .L_630)
.L_630:
        /*002c*/ 	.word	0x00000000
        /*0030*/ 	.short	0x0007
        /*0032*/ 	.short	0x0038
        /*0034*/ 	.byte	0x00, 0xf0, 0x21, 0x00


	//----- nvinfo : EIATTR_KPARAM_INFO
	.align		4
.L_631:
        /*0038*/ 	.byte	0x04, 0x17
        /*003a*/ 	.short	(.L_633 - .L_632)
.L_632:
        /*003c*/ 	.word	0x00000000
        /*0040*/ 	.short	0x0006
        /*0042*/ 	.short	0x0030
        /*0044*/ 	.byte	0x00, 0xf0, 0x21, 0x00


	//----- nvinfo : EIATTR_KPARAM_INFO
	.align		4
.L_633:
        /*0048*/ 	.byte	0x04, 0x17
        /*004a*/ 	.short	(.L_635 - .L_634)
.L_634:
        /*004c*/ 	.word	0x00000000
        /*0050*/ 	.short	0x0005
        /*0052*/ 	.short	0x0028
        /*0054*/ 	.byte	0x00, 0xf0, 0x21, 0x00


	//----- nvinfo : EIATTR_KPARAM_INFO
	.align		4
.L_635:
        /*0058*/ 	.byte	0x04, 0x17
        /*005a*/ 	.short	(.L_637 - .L_636)
.L_636:
        /*005c*/ 	.word	0x00000000
        /*0060*/ 	.short	0x0004
        /*0062*/ 	.short	0x0020
        /*0064*/ 	.byte	0x00, 0xf0, 0x21, 0x00


	//----- nvinfo : EIATTR_KPARAM_INFO
	.align		4
.L_637:
        /*0068*/ 	.byte	0x04, 0x17
        /*006a*/ 	.short	(.L_639 - .L_638)
.L_638:
        /*006c*/ 	.word	0x00000000
        /*0070*/ 	.short	0x0003
        /*0072*/ 	.short	0x0018
        /*0074*/ 	.byte	0x00, 0xf0, 0x21, 0x00


	//----- nvinfo : EIATTR_KPARAM_INFO
	.align		4
.L_639:
        /*0078*/ 	.byte	0x04, 0x17
        /*007a*/ 	.short	(.L_641 - .L_640)
.L_640:
        /*007c*/ 	.word	0x00000000
        /*0080*/ 	.short	0x0002
        /*0082*/ 	.short	0x0010
        /*0084*/ 	.byte	0x00, 0xf0, 0x21, 0x00


	//----- nvinfo : EIATTR_KPARAM_INFO
	.align		4
.L_641:
        /*0088*/ 	.byte	0x04, 0x17
        /*008a*/ 	.short	(.L_643 - .L_642)
.L_642:
        /*008c*/ 	.word	0x00000000
        /*0090*/ 	.short	0x0001
        /*0092*/ 	.short	0x0008
        /*0094*/ 	.byte	0x00, 0xf5, 0x21, 0x00


	//----- nvinfo : EIATTR_KPARAM_INFO
	.align		4
.L_643:
        /*0098*/ 	.byte	0x04, 0x17
        /*009a*/ 	.short	(.L_645 - .L_644)
.L_644:
        /*009c*/ 	.word	0x00000000
        /*00a0*/ 	.short	0x0000
        /*00a2*/ 	.short	0x0000
        /*00a4*/ 	.byte	0x00, 0xf5, 0x21, 0x00


	//----- nvinfo : EIATTR_SPARSE_MMA_MASK
	.align		4
.L_645:
        /*00a8*/ 	.byte	0x03, 0x50
        /*00aa*/ 	.short	0x0000


	//----- nvinfo : EIATTR_MAXREG_COUNT
	.align		4
        /*00ac*/ 	.byte	0x03, 0x1b
        /*00ae*/ 	.short	0x00ff


	//----- nvinfo : EIATTR_MERCURY_ISA_VERSION
	.align		4
        /*00b0*/ 	.byte	0x03, 0x5f
        /*00b2*/ 	.short	0x0101


	//----- nvinfo : EIATTR_VRC_CTA_INIT_COUNT
	.align		4
        /*00b4*/ 	.byte	0x02, 0x4a
	.zero		1
	.zero		1


	//----- nvinfo : EIATTR_EXIT_INSTR_OFFSETS
	.align		4
        /*00b8*/ 	.byte	0x04, 0x1c
        /*00ba*/ 	.short	(.L_647 - .L_646)


	//   ....[0]....
.L_646:
        /*00bc*/ 	.word	0x00000200


	//   ....[1]....
        /*00c0*/ 	.word	0x00001310


	//----- nvinfo : EIATTR_CRS_STACK_SIZE
	.align		4
.L_647:
        /*00c4*/ 	.byte	0x04, 0x1e
        /*00c6*/ 	.short	(.L_649 - .L_648)
.L_648:
        /*00c8*/ 	.word	0x00000000


	//----- nvinfo : EIATTR_CBANK_PARAM_SIZE
	.align		4
.L_649:
        /*00cc*/ 	.byte	0x03, 0x19
        /*00ce*/ 	.short	0x0050


	//----- nvinfo : EIATTR_PARAM_CBANK
	.align		4
        /*00d0*/ 	.byte	0x04, 0x0a
        /*00d2*/ 	.short	(.L_651 - .L_650)
	.align		4
.L_650:
        /*00d4*/ 	.word	index@(.nv.constant0._ZN36_GLOBAL__N__0b762c63_4_k_cu_fff026ee38kvbm_kernels_block_to_universal_kernelIdLNS_11BlockLayoutE1EEEvPKPKT_PKPS2_mmmmmmmm)
        /*00d8*/ 	.short	0x0380
        /*00da*/ 	.short	0x0050


	//----- nvinfo : EIATTR_SW_WAR
	.align		4
.L_651:
        /*00dc*/ 	.byte	0x04, 0x36
        /*00de*/ 	.short	(.L_653 - .L_652)
.L_652:
        /*00e0*/ 	.word	0x00000008
.L_653:


//--------------------- .nv.info._ZN36_GLOBAL__N__0b762c63_4_k_cu_fff026ee38kvbm_kernels_block_to_universal_kernelIdLNS_11BlockLayoutE0EEEvPKPKT_PKPS2_mmmmmmmm --------------------------
	.section	.nv.info._ZN36_GLOBAL__N__0b762c63_4_k_cu_fff026ee38kvbm_kernels_block_to_universal_kernelIdLNS_11BlockLayoutE0EEEvPKPKT_PKPS2_mmmmmmmm,"",@"SHT_CUDA_INFO"
	.sectionflags	@""
	.align	4


	//----- nvinfo : EIATTR_CUDA_API_VERSION
	.align		4
        /*0000*/ 	.byte	0x04, 0x37
        /*0002*/ 	.short	(.L_655 - .L_654)
.L_654:
        /*0004*/ 	.word	0x00000082


	//----- nvinfo : EIATTR_KPARAM_INFO
	.align		4
.L_655:
        /*0008*/ 	.byte	0x04, 0x17
        /*000a*/ 	.short	(.L_657 - .L_656)
.L_656:
        /*000c*/ 	.word	0x00000000
        /*0010*/ 	.short	0x0009
        /*0012*/ 	.short	0x0048
        /*0014*/ 	.byte	0x00, 0xf0, 0x21, 0x00


	//----- nvinfo : EIATTR_KPARAM_INFO
	.align		4
.L_657:
        /*0018*/ 	.byte	0x04, 0x17
        /*001a*/ 	.short	(.L_659 - .L_658)
.L_658:
        /*001c*/ 	.word	0x00000000
        /*0020*/ 	.short	0x0008
        /*0022*/ 	.short	0x0040
        /*0024*/ 	.byte	0x00, 0xf0, 0x21, 0x00


	//----- nvinfo : EIATTR_KPARAM_INFO
	.align		4
.L_659:
        /*0028*/ 	.byte	0x04, 0x17
        /*002a*/ 	.short	(.L_661 - .L_660)
.L_660:
        /*002c*/ 	.word	0x00000000
        /*0030*/ 	.short	0x0007
        /*0032*/ 	.short	0x0038
        /*0034*/ 	.byte	0x00, 0xf0, 0x21, 0x00


	//----- nvinfo : EIATTR_KPARAM_INFO
	.align		4
.L_661:
        /*0038*/ 	.byte	0x04, 0x17
        /*003a*/ 	.short	(.L_663 - .L_662)
.L_662:
        /*003c*/ 	.word	0x00000000
        /*0040*/ 	.short	0x0006
        /*0042*/ 	.short	0x0030
        /*0044*/ 	.byte	0x00, 0xf0, 0x21, 0x00


	//----- nvinfo : EIATTR_KPARAM_INFO
	.align		4
.L_663:
        /*0048*/ 	.byte	0x04, 0x17
        /*004a*/ 	.short	(.L_665 - .L_664)
.L_664:
        /*004c*/ 	.word	0x00000000
        /*0050*/ 	.short	0x0005
        /*0052*/ 	.short	0x0028
        /*0054*/ 	.byte	0x00, 0xf0, 0x21, 0x00


	//----- nvinfo : EIATTR_KPARAM_INFO
	.align		4
.L_665:
        /*0058*/ 	.byte	0x04, 0x17
        /*005a*/ 	.short	(.L_667 - .L_666)
.L_666:
        /*005c*/ 	.word	0x00000000
        /*0060*/ 	.short	0x0004
        /*0062*/ 	.short	0x0020
        /*0064*/ 	.byte	0x00, 0xf0, 0x21, 0x00


	//----- nvinfo : EIATTR_KPARAM_INFO
	.align		4
.L_667:
        /*0068*/ 	.byte	0x04, 0x17
        /*006a*/ 	.short	(.L_669 - .L_668)
.L_668:
        /*006c*/ 	.word	0x00000000
        /*0070*/ 	.short	0x0003
        /*0072*/ 	.short	0x0018
        /*0074*/ 	.byte	0x00, 0xf0, 0x21, 0x00


	//----- nvinfo : EIATTR_KPARAM_INFO
	.align		4
.L_669:
        /*0078*/ 	.byte	0x04, 0x17
        /*007a*/ 	.short	(.L_671 - .L_670)
.L_670:
        /*007c*/ 	.word	0x00000000
        /*0080*/ 	.short	0x0002
        /*0082*/ 	.short	0x0010
        /*0084*/ 	.byte	0x00, 0xf0, 0x21, 0x00


	//----- nvinfo : EIATTR_KPARAM_INFO
	.align		4
.L_671:
        /*0088*/ 	.byte	0x04, 0x17
        /*008a*/ 	.short	(.L_673 - .L_672)
.L_672:
        /*008c*/ 	.word	0x00000000
        /*0090*/ 	.short	0x0001
        /*0092*/ 	.short	0x0008
        /*0094*/ 	.byte	0x00, 0xf5, 0x21, 0x00


	//----- nvinfo : EIATTR_KPARAM_INFO
	.align		4
.L_673:
        /*0098*/ 	.byte	0x04, 0x17
        /*009a*/ 	.short	(.L_675 - .L_674)
.L_674:
        /*009c*/ 	.word	0x00000000
        /*00a0*/ 	.short	0x0000
        /*00a2*/ 	.short	0x0000
        /*00a4*/ 	.byte	0x00, 0xf5, 0x21, 0x00


	//----- nvinfo : EIATTR_SPARSE_MMA_MASK
	.align		4
.L_675:
        /*00a8*/ 	.byte	0x03, 0x50
        /*00aa*/ 	.short	0x0000


	//----- nvinfo : EIATTR_MAXREG_COUNT
	.align		4
        /*00ac*/ 	.byte	0x03, 0x1b
        /*00ae*/ 	.short	0x00ff


	//----- nvinfo : EIATTR_MERCURY_ISA_VERSION
	.align		4
        /*00b0*/ 	.byte	0x03, 0x5f
        /*00b2*/ 	.short	0x0101


	//----- nvinfo : EIATTR_VRC_CTA_INIT_COUNT
	.align		4
        /*00b4*/ 	.byte	0x02, 0x4a
	.zero		1
	.zero		1


	//----- nvinfo : EIATTR_EXIT_INSTR_OFFSETS
	.align		4
        /*00b8*/ 	.byte	0x04, 0x1c
        /*00ba*/ 	.short	(.L_677 - .L_676)


	//   ....[0]....
.L_676:
        /*00bc*/ 	.word	0x00000220


	//   ....[1]....
        /*00c0*/ 	.word	0x00001280


	//----- nvinfo : EIATTR_CRS_STACK_SIZE
	.align		4
.L_677:
        /*00c4*/ 	.byte	0x04, 0x1e
        /*00c6*/ 	.short	(.L_679 - .L_678)
.L_678:
        /*00c8*/ 	.word	0x00000000


	//----- nvinfo : EIATTR_CBANK_PARAM_SIZE
	.align		4
.L_679:
        /*00cc*/ 	.byte	0x03, 0x19
        /*00ce*/ 	.short	0x0050


	//----- nvinfo : EIATTR_PARAM_CBANK
	.align		4
        /*00d0*/ 	.byte	0x04, 0x0a
        /*00d2*/ 	.short	(.L_681 - .L_680)
	.align		4
.L_680:
        /*00d4*/ 	.word	index@(.nv.constant0._ZN36_GLOBAL__N__0b762c63_4_k_cu_fff026ee38kvbm_kernels_block_to_universal_kernelIdLNS_11BlockLayoutE0EEEvPKPKT_PKPS2_mmmmmmmm)
        /*00d8*/ 	.short	0x0380
        /*00da*/ 	.short	0x0050


	//----- nvinfo : EIATTR_SW_WAR
	.align		4
.L_681:
        /*00dc*/ 	.byte	0x04, 0x36
        /*00de*/ 	.short	(.L_683 - .L_682)
.L_682:
        /*00e0*/ 	.word	0x00000008
.L_683:


//--------------------- .nv.info._ZN36_GLOBAL__N__0b762c63_4_k_cu_fff026ee38kvbm_kernels_block_to_universal_kernelIfLNS_11BlockLayoutE1EEEvPKPKT_PKPS2_mmmmmmmm --------------------------
	.section	.nv.info._ZN36_GLOBAL__N__0b762c63_4_k_cu_fff026ee38kvbm_kernels_block_to_universal_kernelIfLNS_11BlockLayoutE1EEEvPKPKT_PKPS2_mmmmmmmm,"",@"SHT_CUDA_INFO"
	.sectionflags	@""
	.align	4


	//----- nvinfo : EIATTR_CUDA_API_VERSION
	.align		4
        /*0000*/ 	.byte	0x04, 0x37
        /*0002*/ 	.short	(.L_685 - .L_684)
.L_684:
        /*0004*/ 	.word	0x00000082


	//----- nvinfo : EIATTR_KPARAM_INFO
	.align		4
.L_685:
        /*0008*/ 	.byte	0x04, 0x17
        /*000a*/ 	.short	(.L_687 - .L_686)
.L_686:
        /*000c*/ 	.word	0x00000000
        /*0010*/ 	.short	0x0009
        /*0012*/ 	.short	0x0048
        /*0014*/ 	.byte	0x00, 0xf0, 0x21, 0x00


	//----- nvinfo : EIATTR_KPARAM_INFO
	.align		4
.L_687:
        /*0018*/ 	.byte	0x04, 0x17
        /*001a*/ 	.short	(.L_689 - .L_688)
.L_688:
        /*001c*/ 	.word	0x00000000
        /*0020*/ 	.short	0x0008
        /*0022*/ 	.short	0x0040
        /*0024*/ 	.byte	0x00, 0xf0, 0x21, 0x00


	//----- nvinfo : EIATTR_KPARAM_INFO
	.align		4
.L_689:
        /*0028*/ 	.byte	0x04, 0x17
        /*002a*/ 	.short	(.L_691 - .L_690)
.L_690:
        /*002c*/ 	.word	0x00000000
        /*0030*/ 	.short	0x0007
        /*0032*/ 	.short	0x0038
        /*0034*/ 	.byte	0x00, 0xf0, 0x21, 0x00


	//----- nvinfo : EIATTR_KPARAM_INFO
	.align		4
.L_691:
        /*0038*/ 	.byte	0x04, 0x17
        /*003a*/ 	.short	(.L_693 - .L_692)
.L_692:
        /*003c*/ 	.word	0x00000000
        /*0040*/ 	.short	0x0006
        /*0042*/ 	.short	0x0030
        /*0044*/ 	.byte	0x00, 0xf0, 0x21, 0x00


	//----- nvinfo : EIATTR_KPARAM_INFO
	.align		4
.L_693:
        /*0048*/ 	.byte	0x04, 0x17
        /*004a*/ 	.short	(.L_695 - .L_694)
.L_694:
        /*004c*/ 	.word	0x00000000
        /*0050*/ 	.short	0x0005
        /*0052*/ 	.short	0x0028
        /*0054*/ 	.byte	0x00, 0xf0, 0x21, 0x00


	//----- nvinfo : EIATTR_KPARAM_INFO
	.align		4
.L_695:
        /*0058*/ 	.byte	0x04, 0x17
        /*005a*/ 	.short	(.L_697 - .L_696)
.L_696:
        /*005c*/ 	.word	0x00000000
        /*0060*/ 	.short	0x0004
        /*0062*/ 	.short	0x0020
        /*0064*/ 	.byte	0x00, 0xf0, 0x21, 0x00


	//----- nvinfo : EIATTR_KPARAM_INFO
	.align		4
.L_697:
        /*0068*/ 	.byte	0x04, 0x17
        /*006a*/ 	.short	(.L_699 - .L_698)
.L_698:
        /*006c*/ 	.word	0x00000000
        /*0070*/ 	.short	0x0003
        /*0072*/ 	.short	0x0018
        /*0074*/ 	.byte	0x00, 0xf0, 0x21, 0x00


	//----- nvinfo : EIATTR_KPARAM_INFO
	.align		4
.L_699:
        /*0078*/ 	.byte	0x04, 0x17
        /*007a*/ 	.short	(.L_701 - .L_700)
.L_700:
        /*007c*/ 	.word	0x00000000
        /*0080*/ 	.short	0x0002
        /*0082*/ 	.short	0x0010
        /*0084*/ 	.byte	0x00, 0xf0, 0x21, 0x00


	//----- nvinfo : EIATTR_KPARAM_INFO
	.align		4
.L_701:
        /*0088*/ 	.byte	0x04, 0x17
        /*008a*/ 	.short	(.L_703 - .L_702)
.L_702:
        /*008c*/ 	.word	0x00000000
        /*0090*/ 	.short	0x0001
        /*0092*/ 	.short	0x0008
        /*0094*/ 	.byte	0x00, 0xf5, 0x21, 0x00


	//----- nvinfo : EIATTR_KPARAM_INFO
	.align		4
.L_703:
        /*0098*/ 	.byte	0x04, 0x17
        /*009a*/ 	.short	(.L_705 - .L_704)
.L_704:
        /*009c*/ 	.word	0x00000000
        /*00a0*/ 	.short	0x0000
        /*00a2*/ 	.short	0x0000
        /*00a4*/ 	.byte	0x00, 0xf5, 0x21, 0x00


	//----- nvinfo : EIATTR_SPARSE_MMA_MASK
	.align		4
.L_705:
        /*00a8*/ 	.byte	0x03, 0x50
        /*00aa*/ 	.short	0x0000


	//----- nvinfo : EIATTR_MAXREG_COUNT
	.align		4
        /*00ac*/ 	.byte	0x03, 0x1b
        /*00ae*/ 	.short	0x00ff


	//----- nvinfo : EIATTR_MERCURY_ISA_VERSION
	.align		4
        /*00b0*/ 	.byte	0x03, 0x5f
        /*00b2*/ 	.short	0x0101


	//----- nvinfo : EIATTR_VRC_CTA_INIT_COUNT
	.align		4
        /*00b4*/ 	.byte	0x02, 0x4a
	.zero		1
	.zero		1


	//----- nvinfo : EIATTR_EXIT_INSTR_OFFSETS
	.align		4
        /*00b8*/ 	.byte	0x04, 0x1c
        /*00ba*/ 	.short	(.L_707 - .L_706)


	//   ....[0]....
.L_706:
        /*00bc*/ 	.word	0x00000200


	//   ....[1]....
        /*00c0*/ 	.word	0x00001310


	//----- nvinfo : EIATTR_CRS_STACK_SIZE
	.align		4
.L_707:
        /*00c4*/ 	.byte	0x04, 0x1e
        /*00c6*/ 	.short	(.L_709 - .L_708)
.L_708:
        /*00c8*/ 	.word	0x00000000


	//----- nvinfo : EIATTR_CBANK_PARAM_SIZE
	.align		4
.L_709:
        /*00cc*/ 	.byte	0x03, 0x19
        /*00ce*/ 	.short	0x0050


	//----- nvinfo : EIATTR_PARAM_CBANK
	.align		4
        /*00d0*/ 	.byte	0x04, 0x0a
        /*00d2*/ 	.short	(.L_711 - .L_710)
	.align		4
.L_710:
        /*00d4*/ 	.word	index@(.nv.constant0._ZN36_GLOBAL__N__0b762c63_4_k_cu_fff026ee38kvbm_kernels_block_to_universal_kernelIfLNS_11BlockLayoutE1EEEvPKPKT_PKPS2_mmmmmmmm)
        /*00d8*/ 	.short	0x0380
        /*00da*/ 	.short	0x0050


	//----- nvinfo : EIATTR_SW_WAR
	.align		4
.L_711:
        /*00dc*/ 	.byte	0x04, 0x36
        /*00de*/ 	.short	(.L_713 - .L_712)
.L_712:
        /*00e0*/ 	.word	0x00000008
.L_713:


//--------------------- .nv.info._ZN36_GLOBAL__N__0b762c63_4_k_cu_fff026ee38kvbm_kernels_block_to_universal_kernelIfLNS_11BlockLayoutE0EEEvPKPKT_PKPS2_mmmmmmmm --------------------------
	.section	.nv.info._ZN36_GLOBAL__N__0b762c63_4_k_cu_fff026ee38kvbm_kernels_block_to_universal_kernelIfLNS_11BlockLayoutE0EEEvPKPKT_PKPS2_mmmmmmmm,"",@"SHT_CUDA_INFO"
	.sectionflags	@""
	.align	4


	//----- nvinfo : EIATTR_CUDA_API_VERSION
	.align		4
        /*0000*/ 	.byte	0x04, 0x37
        /*0002*/ 	.short	(.L_715 - .L_714)
.L_714:
        /*0004*/ 	.word	0x00000082


	//----- nvinfo : EIATTR_KPARAM_INFO
	.align		4
.L_715:
        /*0008*/ 	.byte	0x04, 0x17
        /*000a*/ 	.short	(.L_717 - .L_716)
.L_716:
        /*000c*/ 	.word	0x00000000
        /*0010*/ 	.short	0x0009
        /*0012*/ 	.short	0x0048
        /*0014*/ 	.byte	0x00, 0xf0, 0x21, 0x00


	//----- nvinfo : EIATTR_KPARAM_INFO
	.align		4
.L_717:
        /*0018*/ 	.byte	0x04, 0x17
        /*001a*/ 	.short	(.L_719 - .L_718)
.L_718:
        /*001c*/ 	.word	0x00000000
        /*0020*/ 	.short	0x0008
        /*0022*/ 	.short	0x0040
        /*0024*/ 	.byte	0x00, 0xf0, 0x21, 0x00


	//----- nvinfo : EIATTR_KPARAM_INFO
	.align		4
.L_719:
        /*0028*/ 	.byte	0x04, 0x17
        /*002a*/ 	.short	(.L_721 - .L_720)
.L_720:
        /*002c*/ 	.word	0x00000000
        /*0030*/ 	.short	0x0007
        /*0032*/ 	.short	0x0038
        /*0034*/ 	.byte	0x00, 0xf0, 0x21, 0x00


	//----- nvinfo : EIATTR_KPARAM_INFO
	.align		4
.L_721:
        /*0038*/ 	.byte	0x04, 0x17
        /*003a*/ 	.short	(.L_723 - .L_722)
.L_722:
        /*003c*/ 	.word	0x00000000
        /*0040*/ 	.short	0x0006
        /*0042*/ 	.short	0x0030
        /*0044*/ 	.byte	0x00, 0xf0, 0x21, 0x00


	//----- nvinfo : EIATTR_KPARAM_INFO
	.align		4
.L_723:
        /*0048*/ 	.byte	0x04, 0x17
        /*004a*/ 	.short	(.L_725 - .L_724)
.L_724:
        /*004c*/ 	.word	0x00000000
        /*0050*/ 	.short	0x0005
        /*0052*/ 	.short	0x0028
        /*0054*/ 	.byte	0x00, 0xf0, 0x21, 0x00


	//----- nvinfo : EIATTR_KPARAM_INFO
	.align		4
.L_725:
        /*0058*/ 	.byte	0x04, 0x17
        /*005a*/ 	.short	(.L_727 - .L_726)
.L_726:
        /*005c*/ 	.word	0x00000000
        /*0060*/ 	.short	0x0004
        /*0062*/ 	.short	0x0020
        /*0064*/ 	.byte	0x00, 0xf0, 0x21, 0x00


	//----- nvinfo : EIATTR_KPARAM_INFO
	.align		4
.L_727:
        /*0068*/ 	.byte	0x04, 0x17
        /*006a*/ 	.short	(.L_729 - .L_728)
.L_728:
        /*006c*/ 	.word	0x00000000
        /*0070*/ 	.short	0x0003
        /*0072*/ 	.short	0x0018
        /*0074*/ 	.byte	0x00, 0xf0, 0x21, 0x00


	//----- nvinfo : EIATTR_KPARAM_INFO
	.align		4
.L_729:
        /*0078*/ 	.byte	0x04, 0x17
        /*007a*/ 	.short	(.L_731 - .L_730)
.L_730:
        /*007c*/ 	.word	0x00000000
        /*0080*/ 	.short	0x0002
        /*0082*/ 	.short	0x0010
        /*0084*/ 	.byte	0x00, 0xf0, 0x21, 0x00


	//----- nvinfo : EIATTR_KPARAM_INFO
	.align		4
.L_731:
        /*0088*/ 	.byte	0x04, 0x17
        /*008a*/ 	.short	(.L_733 - .L_732)
.L_732:
        /*008c*/ 	.word	0x00000000
        /*0090*/ 	.short	0x0001
        /*0092*/ 	.short	0x0008
        /*0094*/ 	.byte	0x00, 0xf5, 0x21, 0x00


	//----- nvinfo : EIATTR_KPARAM_INFO
	.align		4
.L_733:
        /*0098*/ 	.byte	0x04, 0x17
        /*009a*/ 	.short	(.L_735 - .L_734)
.L_734:
        /*009c*/ 	.word	0x00000000
        /*00a0*/ 	.short	0x0000
        /*00a2*/ 	.short	0x0000
        /*00a4*/ 	.byte	0x00, 0xf5, 0x21, 0x00


	//----- nvinfo : EIATTR_SPARSE_MMA_MASK
	.align		4
.L_735:
        /*00a8*/ 	.byte	0x03, 0x50
        /*00aa*/ 	.short	0x0000


	//----- nvinfo : EIATTR_MAXREG_COUNT
	.align		4
        /*00ac*/ 	.byte	0x03, 0x1b
        /*00ae*/ 	.short	0x00ff


	//----- nvinfo : EIATTR_MERCURY_ISA_VERSION
	.align		4
        /*00b0*/ 	.byte	0x03, 0x5f
        /*00b2*/ 	.short	0x0101


	//----- nvinfo : EIATTR_VRC_CTA_INIT_COUNT
	.align		4
        /*00b4*/ 	.byte	0x02, 0x4a
	.zero		1
	.zero		1


	//----- nvinfo : EIATTR_EXIT_INSTR_OFFSETS
	.align		4
        /*00b8*/ 	.byte	0x04, 0x1c
        /*00ba*/ 	.short	(.L_737 - .L_736)


	//   ....[0]....
.L_736:
        /*00bc*/ 	.word	0x00000220


	//   ....[1]....
        /*00c0*/ 	.word	0x00001280


	//----- nvinfo : EIATTR_CRS_STACK_SIZE
	.align		4
.L_737:
        /*00c4*/ 	.byte	0x04, 0x1e
        /*00c6*/ 	.short	(.L_739 - .L_738)
.L_738:
        /*00c8*/ 	.word	0x00000000


	//----- nvinfo : EIATTR_CBANK_PARAM_SIZE
	.align		4
.L_739:
        /*00cc*/ 	.byte	0x03, 0x19
        /*00ce*/ 	.short	0x0050


	//----- nvinfo : EIATTR_PARAM_CBANK
	.align		4
        /*00d0*/ 	.byte	0x04, 0x0a
        /*00d2*/ 	.short	(.L_741 - .L_740)
	.align		4
.L_740:
        /*00d4*/ 	.word	index@(.nv.constant0._ZN36_GLOBAL__N__0b762c63_4_k_cu_fff026ee38kvbm_kernels_block_to_universal_kernelIfLNS_11BlockLayoutE0EEEvPKPKT_PKPS2_mmmmmmmm)
        /*00d8*/ 	.short	0x0380
        /*00da*/ 	.short	0x0050


	//----- nvinfo : EIATTR_SW_WAR
	.align		4
.L_741:
        /*00dc*/ 	.byte	0x04, 0x36
        /*00de*/ 	.short	(.L_743 - .L_742)
.L_742:
        /*00e0*/ 	.word	0x00000008
.L_743:


//--------------------- .nv.info._ZN36_GLOBAL__N__0b762c63_4_k_cu_fff026ee38kvbm_kernels_block_to_universal_kernelI13__nv_bfloat16LNS_11BlockLayoutE1EEEvPKPKT_PKPS3_mmmmmmmm --------------------------
	.section	.nv.info._ZN36_GLOBAL__N__0b762c63_4_k_cu_fff026ee38kvbm_kernels_block_to_universal_kernelI13__nv_bfloat16LNS_11BlockLayoutE1EEEvPKPKT_PKPS3_mmmmmmmm,"",@"SHT_CUDA_INFO"
	.sectionflags	@""
	.align	4


	//----- nvinfo : EIATTR_CUDA_API_VERSION
	.align		4
        /*0000*/ 	.byte	0x04, 0x37
        /*0002*/ 	.short	(.L_745 - .L_744)
.L_744:
        /*0004*/ 	.word	0x00000082


	//----- nvinfo : EIATTR_KPARAM_INFO
	.align		4
.L_745:
        /*0008*/ 	.byte	0x04, 0x17
        /*000a*/ 	.short	(.L_747 - .L_746)
.L_746:
        /*000c*/ 	.word	0x00000000
        /*0010*/ 	.short	0x0009
        /*0012*/ 	.short	0x0048
        /*0014*/ 	.byte	0x00, 0xf0, 0x21, 0x00


	//----- nvinfo : EIATTR_KPARAM_INFO
	.align		4
.L_747:
        /*0018*/ 	.byte	0x04, 0x17
        /*001a*/ 	.short	(.L_749 - .L_748)
.L_748:
        /*001c*/ 	.word	0x00000000
        /*0020*/ 	.short	0x0008
        /*0022*/ 	.short	0x0040
        /*0024*/ 	.byte	0x00, 0xf0, 0x21, 0x00


	//----- nvinfo : EIATTR_KPARAM_INFO
	.align		4
.L_749:
        /*0028*/ 	.byte	0x04, 0x17
        /*002a*/ 	.short	(.L_751 - .L_750)
.L_750:
        /*002c*/ 	.word	0x00000000
        /*0030*/ 	.short	0x0007
        /*0032*/ 	.short	0x0038
        /*0034*/ 	.byte	0x00, 0xf0, 0x21, 0x00


	//----- nvinfo : EIATTR_KPARAM_INFO
	.align		4
.L_751:
        /*0038*/ 	.byte	0x04, 0x17
        /*003a*/ 	.short	(.L_753 - .L_752)
.L_752:
        /*003c*/ 	.word	0x00000000
        /*0040*/ 	.short	0x0006
        /*0042*/ 	.short	0x0030
        /*0044*/ 	.byte	0x00, 0xf0, 0x21, 0x00


	//----- nvinfo : EIATTR_KPARAM_INFO
	.align		4
.L_753:
        /*0048*/ 	.byte	0x04, 0x17
        /*004a*/ 	.short	(.L_755 - .L_754)
.L_754:
        /*004c*/ 	.word	0x00000000
        /*0050*/ 	.short	0x0005
        /*0052*/ 	.short	0x0028
        /*0054*/ 	.byte	0x00, 0xf0, 0x21, 0x00


	//----- nvinfo : EIATTR_KPARAM_INFO
	.align		4
.L_755:
        /*0058*/ 	.byte	0x04, 0x17
        /*005a*/ 	.short	(.L_757 - .L_756)
.L_756:
        /*005c*/ 	.word	0x00000000
        /*0060*/ 	.short	0x0004
        /*0062*/ 	.short	0x0020
        /*0064*/ 	.byte	0x00, 0xf0, 0x21, 0x00


	//----- nvinfo : EIATTR_KPARAM_INFO
	.align		4
.L_757:
        /*0068*/ 	.byte	0x04, 0x17
        /*006a*/ 	.short	(.L_759 - .L_758)
.L_758:
        /*006c*/ 	.word	0x00000000
        /*0070*/ 	.short	0x0003
        /*0072*/ 	.short	0x0018
        /*0074*/ 	.byte	0x00, 0xf0, 0x21, 0x00


	//----- nvinfo : EIATTR_KPARAM_INFO
	.align		4
.L_759:
        /*0078*/ 	.byte	0x04, 0x17
        /*007a*/ 	.short	(.L_761 - .L_760)
.L_760:
        /*007c*/ 	.word	0x00000000
        /*0080*/ 	.short	0x0002
        /*0082*/ 	.short	0x0010
        /*0084*/ 	.byte	0x00, 0xf0, 0x21, 0x00


	//----- nvinfo : EIATTR_KPARAM_INFO
	.align		4
.L_761:
        /*0088*/ 	.byte	0x04, 0x17
        /*008a*/ 	.short	(.L_763 - .L_762)
.L_762:
        /*008c*/ 	.word	0x00000000
        /*0090*/ 	.short	0x0001
        /*0092*/ 	.short	0x0008
        /*0094*/ 	.byte	0x00, 0xf5, 0x21, 0x00


	//----- nvinfo : EIATTR_KPARAM_INFO
	.align		4
.L_763:
        /*0098*/ 	.byte	0x04, 0x17
        /*009a*/ 	.short	(.L_765 - .L_764)
.L_764:
        /*009c*/ 	.word	0x00000000
        /*00a0*/ 	.short	0x0000
        /*00a2*/ 	.short	0x0000
        /*00a4*/ 	.byte	0x00, 0xf5, 0x21, 0x00


	//----- nvinfo : EIATTR_SPARSE_MMA_MASK
	.align		4
.L_765:
        /*00a8*/ 	.byte	0x03, 0x50
        /*00aa*/ 	.short	0x0000


	//----- nvinfo : EIATTR_MAXREG_COUNT
	.align		4
        /*00ac*/ 	.byte	0x03, 0x1b
        /*00ae*/ 	.short	0x00ff


	//----- nvinfo : EIATTR_MERCURY_ISA_VERSION
	.align		4
        /*00b0*/ 	.byte	0x03, 0x5f
        /*00b2*/ 	.short	0x0101


	//----- nvinfo : EIATTR_VRC_CTA_INIT_COUNT
	.align		4
        /*00b4*/ 	.byte	0x02, 0x4a
	.zero		1
	.zero		1


	//----- nvinfo : EIATTR_EXIT_INSTR_OFFSETS
	.align		4
        /*00b8*/ 	.byte	0x04, 0x1c
        /*00ba*/ 	.short	(.L_767 - .L_766)


	//   ....[0]....
.L_766:
        /*00bc*/ 	.word	0x00000200


	//   ....[1]....
        /*00c0*/ 	.word	0x00001310


	//----- nvinfo : EIATTR_CRS_STACK_SIZE
	.align		4
.L_767:
        /*00c4*/ 	.byte	0x04, 0x1e
        /*00c6*/ 	.short	(.L_769 - .L_768)
.L_768:
        /*00c8*/ 	.word	0x00000000


	//----- nvinfo : EIATTR_CBANK_PARAM_SIZE
	.align		4
.L_769:
        /*00cc*/ 	.byte	0x03, 0x19
        /*00ce*/ 	.short	0x0050


	//----- nvinfo : EIATTR_PARAM_CBANK
	.align		4
        /*00d0*/ 	.byte	0x04, 0x0a
        /*00d2*/ 	.short	(.L_771 - .L_770)
	.align		4
.L_770:
        /*00d4*/ 	.word	index@(.nv.constant0._ZN36_GLOBAL__N__0b762c63_4_k_cu_fff026ee38kvbm_kernels_block_to_universal_kernelI13__nv_bfloat16LNS_11BlockLayoutE1EEEvPKPKT_PKPS3_mmmmmmmm)
        /*00d8*/ 	.short	0x0380
        /*00da*/ 	.short	0x0050


	//----- nvinfo : EIATTR_SW_WAR
	.align		4
.L_771:
        /*00dc*/ 	.byte	0x04, 0x36
        /*00de*/ 	.short	(.L_773 - .L_772)
.L_772:
        /*00e0*/ 	.word	0x00000008
.L_773:


//--------------------- .nv.info._ZN36_GLOBAL__N__0b762c63_4_k_cu_fff026ee38kvbm_kernels_block_to_universal_kernelI13__nv_bfloat16LNS_11BlockLayoutE0EEEvPKPKT_PKPS3_mmmmmmmm --------------------------
	.section	.nv.info._ZN36_GLOBAL__N__0b762c63_4_k_cu_fff026ee38kvbm_kernels_block_to_universal_kernelI13__nv_bfloat16LNS_11BlockLayoutE0EEEvPKPKT_PKPS3_mmmmmmmm,"",@"SHT_CUDA_INFO"
	.sectionflags	@""
	.align	4


	//----- nvinfo : EIATTR_CUDA_API_VERSION
	.align		4
        /*0000*/ 	.byte	0x04, 0x37
        /*0002*/ 	.short	(.L_775 - .L_774)
.L_774:
        /*0004*/ 	.word	0x00000082


	//----- nvinfo : EIATTR_KPARAM_INFO
	.align		4
.L_775:
        /*0008*/ 	.byte	0x04, 0x17
        /*000a*/ 	.short	(.L_777 - .L_776)
.L_776:
        /*000c*/ 	.word	0x00000000
        /*0010*/ 	.short	0x0009
        /*0012*/ 	.short	0x0048
        /*0014*/ 	.byte	0x00, 0xf0, 0x21, 0x00


	//----- nvinfo : EIATTR_KPARAM_INFO
	.align		4
.L_777:
        /*0018*/ 	.byte	0x04, 0x17
        /*001a*/ 	.short	(.L_779 - .L_778)
.L_778:
        /*001c*/ 	.word	0x00000000
        /*0020*/ 	.short	0x0008
        /*0022*/ 	.short	0x0040
        /*0024*/ 	.byte	0x00, 0xf0, 0x21, 0x00


	//----- nvinfo : EIATTR_KPARAM_INFO
	.align		4
.L_779:
        /*0028*/ 	.byte	0x04, 0x17
        /*002a*/ 	.short	(.L_781 - .L_780)
.L_780:
        /*002c*/ 	.word	0x00000000
        /*0030*/ 	.short	0x0007
        /*0032*/ 	.short	0x0038
        /*0034*/ 	.byte	0x00, 0xf0, 0x21, 0x00


	//----- nvinfo : EIATTR_KPARAM_INFO
	.align		4
.L_781:
        /*0038*/ 	.byte	0x04, 0x17
        /*003a*/ 	.short	(.L_783 - .L_782)
.L_782:
        /*003c*/ 	.word	0x00000000
        /*0040*/ 	.short	0x0006
        /*0042*/ 	.short	0x0030
        /*0044*/ 	.byte	0x00, 0xf0, 0x21, 0x00


	//----- nvinfo : EIATTR_KPARAM_INFO
	.align		4
.L_783:
        /*0048*/ 	.byte	0x04, 0x17
        /*004a*/ 	.short	(.L_785 - .L_784)
.L_784:
        /*004c*/ 	.word	0x00000000
        /*0050*/ 	.short	0x0005
        /*0052*/ 	.short	0x0028
        /*0054*/ 	.byte	0x00, 0xf0, 0x21, 0x00


	//----- nvinfo : EIATTR_KPARAM_INFO
	.align		4
.L_785:
        /*0058*/ 	.byte	0x04, 0x17
        /*005a*/ 	.short	(.L_787 - .L_786)
.L_786:
        /*005c*/ 	.word	0x00000000
        /*0060*/ 	.short	0x0004
        /*0062*/ 	.short	0x0020
        /*0064*/ 	.byte	0x00, 0xf0, 0x21, 0x00


	//----- nvinfo : EIATTR_KPARAM_INFO
	.align		4
.L_787:
        /*0068*/ 	.byte	0x04, 0x17
        /*006a*/ 	.short	(.L_789 - .L_788)
.L_788:
        /*006c*/ 	.word	0x00000000
        /*0070*/ 	.short	0x0003
        /*0072*/ 	.short	0x0018
        /*0074*/ 	.byte	0x00, 0xf0, 0x21, 0x00


	//----- nvinfo : EIATTR_KPARAM_INFO
	.align		4
.L_789:
        /*0078*/ 	.byte	0x04, 0x17
        /*007a*/ 	.short	(.L_791 - .L_790)
.L_790:
        /*007c*/ 	.word	0x00000000
        /*0080*/ 	.short	0x0002
        /*0082*/ 	.short	0x0010
        /*0084*/ 	.byte	0x00, 0xf0, 0x21, 0x00


	//----- nvinfo : EIATTR_KPARAM_INFO
	.align		4
.L_791:
        /*0088*/ 	.byte	0x04, 0x17
        /*008a*/ 	.short	(.L_793 - .L_792)
.L_792:
        /*008c*/ 	.word	0x00000000
        /*0090*/ 	.short	0x0001
        /*0092*/ 	.short	0x0008
        /*0094*/ 	.byte	0x00, 0xf5, 0x21, 0x00


	//----- nvinfo : EIATTR_KPARAM_INFO
	.align		4
.L_793:
        /*0098*/ 	.byte	0x04, 0x17
        /*009a*/ 	.short	(.L_795 - .L_794)
.L_794:
        /*009c*/ 	.word	0x00000000
        /*00a0*/ 	.short	0x0000
        /*00a2*/ 	.short	0x0000
        /*00a4*/ 	.byte	0x00, 0xf5, 0x21, 0x00


	//----- nvinfo : EIATTR_SPARSE_MMA_MASK
	.align		4
.L_795:
        /*00a8*/ 	.byte	0x03, 0x50
        /*00aa*/ 	.short	0x0000


	//----- nvinfo : EIATTR_MAXREG_COUNT
	.align		4
        /*00ac*/ 	.byte	0x03, 0x1b
        /*00ae*/ 	.short	0x00ff


	//----- nvinfo : EIATTR_MERCURY_ISA_VERSION
	.align		4
        /*00b0*/ 	.byte	0x03, 0x5f
        /*00b2*/ 	.short	0x0101


	//----- nvinfo : EIATTR_VRC_CTA_INIT_COUNT
	.align		4
        /*00b4*/ 	.byte	0x02, 0x4a
	.zero		1
	.zero		1


	//----- nvinfo : EIATTR_EXIT_INSTR_OFFSETS
	.align		4
        /*00b8*/ 	.byte	0x04, 0x1c
        /*00ba*/ 	.short	(.L_797 - .L_796)


	//   ....[0]....
.L_796:
        /*00bc*/ 	.word	0x00000220


	//   ....[1]....
        /*00c0*/ 	.word	0x00001280


	//----- nvinfo : EIATTR_CRS_STACK_SIZE
	.align		4
.L_797:
        /*00c4*/ 	.byte	0x04, 0x1e
        /*00c6*/ 	.short	(.L_799 - .L_798)
.L_798:
        /*00c8*/ 	.word	0x00000000


	//----- nvinfo : EIATTR_CBANK_PARAM_SIZE
	.align		4
.L_799:
        /*00cc*/ 	.byte	0x03, 0x19
        /*00ce*/ 	.short	0x0050


	//----- nvinfo : EIATTR_PARAM_CBANK
	.align		4
        /*00d0*/ 	.byte	0x04, 0x0a
        /*00d2*/ 	.short	(.L_801 - .L_800)
	.align		4
.L_800:
        /*00d4*/ 	.word	index@(.nv.constant0._ZN36_GLOBAL__N__0b762c63_4_k_cu_fff026ee38kvbm_kernels_block_to_universal_kernelI13__nv_bfloat16LNS_11BlockLayoutE0EEEvPKPKT_PKPS3_mmmmmmmm)
        /*00d8*/ 	.short	0x0380
        /*00da*/ 	.short	0x0050


	//----- nvinfo : EIATTR_SW_WAR
	.align		4
.L_801:
        /*00dc*/ 	.byte	0x04, 0x36
        /*00de*/ 	.short	(.L_803 - .L_802)
.L_802:
        /*00e0*/ 	.word	0x00000008
.L_803:


//--------------------- .nv.info._ZN36_GLOBAL__N__0b762c63_4_k_cu_fff026ee38kvbm_kernels_block_to_universal_kernelI6__halfLNS_11BlockLayoutE1EEEvPKPKT_PKPS3_mmmmmmmm --------------------------
	.section	.nv.info._ZN36_GLOBAL__N__0b762c63_4_k_cu_fff026ee38kvbm_kernels_block_to_universal_kernelI6__halfLNS_11BlockLayoutE1EEEvPKPKT_PKPS3_mmmmmmmm,"",@"SHT_CUDA_INFO"
	.sectionflags	@""
	.align	4


	//----- nvinfo : EIATTR_CUDA_API_VERSION
	.align		4
        /*0000*/ 	.byte	0x04, 0x37
        /*0002*/ 	.short	(.L_805 - .L_804)
.L_804:
        /*0004*/ 	.word	0x00000082


	//----- nvinfo : EIATTR_KPARAM_INFO
	.align		4
.L_805:
        /*0008*/ 	.byte	0x04, 0x17
        /*000a*/ 	.short	(.L_807 - .L_806)
.L_806:
        /*000c*/ 	.word	0x00000000
        /*0010*/ 	.short	0x0009
        /*0012*/ 	.short	0x0048
        /*0014*/ 	.byte	0x00, 0xf0, 0x21, 0x00


	//----- nvinfo : EIATTR_KPARAM_INFO
	.align		4
.L_807:
        /*0018*/ 	.byte	0x04, 0x17
        /*001a*/ 	.short	(.L_809 - .L_808)
.L_808:
        /*001c*/ 	.word	0x00000000
        /*0020*/ 	.short	0x0008
        /*0022*/ 	.short	0x0040
        /*0024*/ 	.byte	0x00, 0xf0, 0x21, 0x00


	//----- nvinfo : EIATTR_KPARAM_INFO
	.align		4
.L_809:
        /*0028*/ 	.byte	0x04, 0x17
        /*002a*/ 	.short	(.L_811 - .L_810)
.L_810:
        /*002c*/ 	.word	0x00000000
        /*0030*/ 	.short	0x0007
        /*0032*/ 	.short	0x0038
        /*0034*/ 	.byte	0x00, 0xf0, 0x21, 0x00


	//----- nvinfo : EIATTR_KPARAM_INFO
	.align		4
.L_811:
        /*0038*/ 	.byte	0x04, 0x17
        /*003a*/ 	.short	(.L_813 - .L_812)
.L_812:
        /*003c*/ 	.word	0x00000000
        /*0040*/ 	.short	0x0006
        /*0042*/ 	.short	0x0030
        /*0044*/ 	.byte	0x00, 0xf0, 0x21, 0x00


	//----- nvinfo : EIATTR_KPARAM_INFO
	.align		4
.L_813:
        /*0048*/ 	.byte	0x04, 0x17
        /*004a*/ 	.short	(.L_815 - .L_814)
.L_814:
        /*004c*/ 	.word	0x00000000
        /*0050*/ 	.short	0x0005
        /*0052*/ 	.short	0x0028
        /*0054*/ 	.byte	0x00, 0xf0, 0x21, 0x00


	//----- nvinfo : EIATTR_KPARAM_INFO
	.align		4
.L_815:
        /*0058*/ 	.byte	0x04, 0x17
        /*005a*/ 	.short	(.L_817 - .L_816)
.L_816:
        /*005c*/ 	.word	0x00000000
        /*0060*/ 	.short	0x0004
        /*0062*/ 	.short	0x0020
        /*0064*/ 	.byte	0x00, 0xf0, 0x21, 0x00


	//----- nvinfo : EIATTR_KPARAM_INFO
	.align		4
.L_817:
        /*0068*/ 	.byte	0x04, 0x17
        /*006a*/ 	.short	(.L_819 - .L_818)
.L_818:
        /*006c*/ 	.word	0x00000000
        /*0070*/ 	.short	0x0003
        /*0072*/ 	.short	0x0018
        /*0074*/ 	.byte	0x00, 0xf0, 0x21, 0x00


	//----- nvinfo : EIATTR_KPARAM_INFO
	.align		4
.L_819:
        /*0078*/ 	.byte	0x04, 0x17
        /*007a*/ 	.short	(.L_821 - .L_820)
.L_820:
        /*007c*/ 	.word	0x00000000
        /*0080*/ 	.short	0x0002
        /*0082*/ 	.short	0x0010
        /*0084*/ 	.byte	0x00, 0xf0, 0x21, 0x00


	//----- nvinfo : EIATTR_KPARAM_INFO
	.align		4
.L_821:
        /*0088*/ 	.byte	0x04, 0x17
        /*008a*/ 	.short	(.L_823 - .L_822)
.L_822:
        /*008c*/ 	.word	0x00000000
        /*0090*/ 	.short	0x0001
        /*0092*/ 	.short	0x0008
        /*0094*/ 	.byte	0x00, 0xf5, 0x21, 0x00


	//----- nvinfo : EIATTR_KPARAM_INFO
	.align		4
.L_823:
        /*0098*/ 	.byte	0x04, 0x17
        /*009a*/ 	.short	(.L_825 - .L_824)
.L_824:
        /*009c*/ 	.word	0x00000000
        /*00a0*/ 	.short	0x0000
        /*00a2*/ 	.short	0x0000
        /*00a4*/ 	.byte	0x00, 0xf5, 0x21, 0x00


	//----- nvinfo : EIATTR_SPARSE_MMA_MASK
	.align		4
.L_825:
        /*00a8*/ 	.byte	0x03, 0x50
        /*00aa*/ 	.short	0x0000


	//----- nvinfo : EIATTR_MAXREG_COUNT
	.align		4
        /*00ac*/ 	.byte	0x03, 0x1b
        /*00ae*/ 	.short	0x00ff


	//----- nvinfo : EIATTR_MERCURY_ISA_VERSION
	.align		4
        /*00b0*/ 	.byte	0x03, 0x5f
        /*00b2*/ 	.short	0x0101


	//----- nvinfo : EIATTR_VRC_CTA_INIT_COUNT
	.align		4
        /*00b4*/ 	.byte	0x02, 0x4a
	.zero		1
	.zero		1


	//----- nvinfo : EIATTR_EXIT_INSTR_OFFSETS
	.align		4
        /*00b8*/ 	.byte	0x04, 0x1c
        /*00ba*/ 	.short	(.L_827 - .L_826)


	//   ....[0]....
.L_826:
        /*00bc*/ 	.word	0x00000200


	//   ....[1]....
        /*00c0*/ 	.word	0x00001310


	//----- nvinfo : EIATTR_CRS_STACK_SIZE
	.align		4
.L_827:
        /*00c4*/ 	.byte	0x04, 0x1e
        /*00c6*/ 	.short	(.L_829 - .L_828)
.L_828:
        /*00c8*/ 	.word	0x00000000


	//----- nvinfo : EIATTR_CBANK_PARAM_SIZE
	.align		4
.L_829:
        /*00cc*/ 	.byte	0x03, 0x19
        /*00ce*/ 	.short	0x0050


	//----- nvinfo : EIATTR_PARAM_CBANK
	.align		4
        /*00d0*/ 	.byte	0x04, 0x0a
        /*00d2*/ 	.short	(.L_831 - .L_830)
	.align		4
.L_830:
        /*00d4*/ 	.word	index@(.nv.constant0._ZN36_GLOBAL__N__0b762c63_4_k_cu_fff026ee38kvbm_kernels_block_to_universal_kernelI6__halfLNS_11BlockLayoutE1EEEvPKPKT_PKPS3_mmmmmmmm)
        /*00d8*/ 	.short	0x0380
        /*00da*/ 	.short	0x0050


	//----- nvinfo : EIATTR_SW_WAR
	.align		4
.L_831:
        /*00dc*/ 	.byte	0x04, 0x36
        /*00de*/ 	.short	(.L_833 - .L_832)
.L_832:
        /*00e0*/ 	.word	0x00000008
.L_833:


//--------------------- .nv.info._ZN36_GLOBAL__N__0b762c63_4_k_cu_fff026ee38kvbm_kernels_block_to_universal_kernelI6__halfLNS_11BlockLayoutE0EEEvPKPKT_PKPS3_mmmmmmmm --------------------------
	.section	.nv.info._ZN36_GLOBAL__N__0b762c63_4_k_cu_fff026ee38kvbm_kernels_block_to_universal_kernelI6__halfLNS_11BlockLayoutE0EEEvPKPKT_PKPS3_mmmmmmmm,"",@"SHT_CUDA_INFO"
	.sectionflags	@""
	.align	4


	//----- nvinfo : EIATTR_CUDA_API_VERSION
	.align		4
        /*0000*/ 	.byte	0x04, 0x37
        /*0002*/ 	.short	(.L_835 - .L_834)
.L_834:
        /*0004*/ 	.word	0x00000082


	//----- nvinfo : EIATTR_KPARAM_INFO
	.align		4
.L_835:
        /*0008*/ 	.byte	0x04, 0x17
        /*000a*/ 	.short	(.L_837 - .L_836)
.L_836:
        /*000c*/ 	.word	0x00000000
        /*0010*/ 	.short	0x0009
        /*0012*/ 	.short	0x0048
        /*0014*/ 	.byte	0x00, 0xf0, 0x21, 0x00


	//----- nvinfo : EIATTR_KPARAM_INFO
	.align		4
.L_837:
        /*0018*/ 	.byte	0x04, 0x17
        /*001a*/ 	.short	(.L_839 - .L_838)
.L_838:
        /*001c*/ 	.word	0x00000000
        /*0020*/ 	.short	0x0008
        /*0022*/ 	.short	0x0040
        /*0024*/ 	.byte	0x00, 0xf0, 0x21, 0x00


	//----- nvinfo : EIATTR_KPARAM_INFO
	.align		4
.L_839:
        /*0028*/ 	.byte	0x04, 0x17
        /*002a*/ 	.short	(.L_841 - .L_840)
.L_840:
        /*002c*/ 	.word	0x00000000
        /*0030*/ 	.short	0x0007
        /*0032*/ 	.short	0x0038
        /*0034*/ 	.byte	0x00, 0xf0, 0x21, 0x00


	//----- nvinfo : EIATTR_KPARAM_INFO
	.align		4
.L_841:
        /*0038*/ 	.byte	0x04, 0x17
        /*003a*/ 	.short	(.L_843 - .L_842)
.L_842:
        /*003c*/ 	.word	0x00000000
        /*0040*/ 	.short	0x0006
        /*0042*/ 	.short	0x0030
        /*0044*/ 	.byte	0x00, 0xf0, 0x21, 0x00


	//----- nvinfo : EIATTR_KPARAM_INFO
	.align		4
.L_843:
        /*0048*/ 	.byte	0x04, 0x17
        /*004a*/ 	.short	(.L_845 - .L_844)
.L_844:
        /*004c*/ 	.word	0x00000000
        /*0050*/ 	.short	0x0005
        /*0052*/ 	.short	0x0028
        /*0054*/ 	.byte	0x00, 0xf0, 0x21, 0x00


	//----- nvinfo : EIATTR_KPARAM_INFO
	.align		4
.L_845:
        /*0058*/ 	.byte	0x04, 0x17
        /*005a*/ 	.short	(.L_847 - .L_846)
.L_846:
        /*005c*/ 	.word	0x00000000
        /*0060*/ 	.short	0x0004
        /*0062*/ 	.short	0x0020
        /*0064*/ 	.byte	0x00, 0xf0, 0x21, 0x00


	//----- nvinfo : EIATTR_KPARAM_INFO
	.align		4
.L_847:
        /*0068*/ 	.byte	0x04, 0x17
        /*006a*/ 	.short	(.L_849 - .L_848)
.L_848:
        /*006c*/ 	.word	0x00000000
        /*0070*/ 	.short	0x0003
        /*0072*/ 	.short	0x0018
        /*0074*/ 	.byte	0x00, 0xf0, 0x21, 0x00


	//----- nvinfo : EIATTR_KPARAM_INFO
	.align		4
.L_849:
        /*0078*/ 	.byte	0x04, 0x17
        /*007a*/ 	.short	(.L_851 - .L_850)
.L_850:
        /*007c*/ 	.word	0x00000000
        /*0080*/ 	.short	0x0002
        /*0082*/ 	.short	0x0010
        /*0084*/ 	.byte	0x00, 0xf0, 0x21, 0x00


	//----- nvinfo : EIATTR_KPARAM_INFO
	.align		4
.L_851:
        /*0088*/ 	.byte	0x04, 0x17
        /*008a*/ 	.short	(.L_853 - .L_852)
.L_852:
        /*008c*/ 	.word	0x00000000
        /*0090*/ 	.short	0x0001
        /*0092*/ 	.short	0x0008
        /*0094*/ 	.byte	0x00, 0xf5, 0x21, 0x00


	//----- nvinfo : EIATTR_KPARAM_INFO
	.align		4
.L_853:
        /*0098*/ 	.byte	0x04, 0x17
        /*009a*/ 	.short	(.L_855 - .L_854)
.L_854:
        /*009c*/ 	.word	0x00000000
        /*00a0*/ 	.short	0x0000
        /*00a2*/ 	.short	0x0000
        /*00a4*/ 	.byte	0x00, 0xf5, 0x21, 0x00


	//----- nvinfo : EIATTR_SPARSE_MMA_MASK
	.align		4
.L_855:
        /*00a8*/ 	.byte	0x03, 0x50
        /*00aa*/ 	.short	0x0000


	//----- nvinfo : EIATTR_MAXREG_COUNT
	.align		4
        /*00ac*/ 	.byte	0x03, 0x1b
        /*00ae*/ 	.short	0x00ff


	//----- nvinfo : EIATTR_MERCURY_ISA_VERSION
	.align		4
        /*00b0*/ 	.byte	0x03, 0x5f
        /*00b2*/ 	.short	0x0101


	//----- nvinfo : EIATTR_VRC_CTA_INIT_COUNT
	.align		4
        /*00b4*/ 	.byte	0x02, 0x4a
	.zero		1
	.zero		1


	//----- nvinfo : EIATTR_EXIT_INSTR_OFFSETS
	.align		4
        /*00b8*/ 	.byte	0x04, 0x1c
        /*00ba*/ 	.short	(.L_857 - .L_856)


	//   ....[0]....
.L_856:
        /*00bc*/ 	.word	0x00000220


	//   ....[1]....
        /*00c0*/ 	.word	0x00001280


	//----- nvinfo : EIATTR_CRS_STACK_SIZE
	.align		4
.L_857:
        /*00c4*/ 	.byte	0x04, 0x1e
        /*00c6*/ 	.short	(.L_859 - .L_858)
.L_858:
        /*00c8*/ 	.word	0x00000000


	//----- nvinfo : EIATTR_CBANK_PARAM_SIZE
	.align		4
.L_859:
        /*00cc*/ 	.byte	0x03, 0x19
        /*00ce*/ 	.short	0x0050


	//----- nvinfo : EIATTR_PARAM_CBANK
	.align		4
        /*00d0*/ 	.byte	0x04, 0x0a
        /*00d2*/ 	.short	(.L_861 - .L_860)
	.align		4
.L_860:
        /*00d4*/ 	.word	index@(.nv.constant0._ZN36_GLOBAL__N__0b762c63_4_k_cu_fff026ee38kvbm_kernels_block_to_universal_kernelI6__halfLNS_11BlockLayoutE0EEEvPKPKT_PKPS3_mmmmmmmm)
        /*00d8*/ 	.short	0x0380
        /*00da*/ 	.short	0x0050


	//----- nvinfo : EIATTR_SW_WAR
	.align		4
.L_861:
        /*00dc*/ 	.byte	0x04, 0x36
        /*00de*/ 	.short	(.L_863 - .L_862)
.L_862:
        /*00e0*/ 	.word	0x00000008
.L_863:


//--------------------- .nv.info._ZN36_GLOBAL__N__0b762c63_4_k_cu_fff026ee47kvbm_kernels_operational_copy_vectorized_kernelEPKPKlPKPlmmmmbii --------------------------
	.section	.nv.info._ZN36_GLOBAL__N__0b762c63_4_k_cu_fff026ee47kvbm_kernels_operational_copy_vectorized_kernelEPKPKlPKPlmmmmbii,"",@"SHT_CUDA_INFO"
	.sectionflags	@""
	.align	4


	//----- nvinfo : EIATTR_CUDA_API_VERSION
	.align		4
        /*0000*/ 	.byte	0x04, 0x37
        /*0002*/ 	.short	(.L_865 - .L_864)
.L_864:
        /*0004*/ 	.word	0x00000082


	//----- nvinfo : EIATTR_KPARAM_INFO
	.align		4
.L_865:
        /*0008*/ 	.byte	0x04, 0x17
        /*000a*/ 	.short	(.L_867 - .L_866)
.L_866:
        /*000c*/ 	.word	0x00000000
        /*0010*/ 	.short	0x0008
        /*0012*/ 	.short	0x0038
        /*0014*/ 	.byte	0x00, 0xf0, 0x11, 0x00


	//----- nvinfo : EIATTR_KPARAM_INFO
	.align		4
.L_867:
        /*0018*/ 	.byte	0x04, 0x17
        /*001a*/ 	.short	(.L_869 - .L_868)
.L_868:
        /*001c*/ 	.word	0x00000000
        /*0020*/ 	.short	0x0007
        /*0022*/ 	.short	0x0034
        /*0024*/ 	.byte	0x00, 0xf0, 0x11, 0x00


	//----- nvinfo : EIATTR_KPARAM_INFO
	.align		4
.L_869:
        /*0028*/ 	.byte	0x04, 0x17
        /*002a*/ 	.short	(.L_871 - .L_870)
.L_870:
        /*002c*/ 	.word	0x00000000
        /*0030*/ 	.short	0x0006
        /*0032*/ 	.short	0x0030
        /*0034*/ 	.byte	0x00, 0xf0, 0x05, 0x00


	//----- nvinfo : EIATTR_KPARAM_INFO
	.align		4
.L_871:
        /*0038*/ 	.byte	0x04, 0x17
        /*003a*/ 	.short	(.L_873 - .L_872)
.L_872:
        /*003c*/ 	.word	0x00000000
        /*0040*/ 	.short	0x0005
        /*0042*/ 	.short	0x0028
        /*0044*/ 	.byte	0x00, 0xf0, 0x21, 0x00


	//----- nvinfo : EIATTR_KPARAM_INFO
	.align		4
.L_873:
        /*0048*/ 	.byte	0x04, 0x17
        /*004a*/ 	.short	(.L_875 - .L_874)
.L_874:
        /*004c*/ 	.word	0x00000000
        /*0050*/ 	.short	0x0004
        /*0052*/ 	.short	0x0020
        /*0054*/ 	.byte	0x00, 0xf0, 0x21, 0x00


	//----- nvinfo : EIATTR_KPARAM_INFO
	.align		4
.L_875:
        /*0058*/ 	.byte	0x04, 0x17
        /*005a*/ 	.short	(.L_877 - .L_876)
.L_876:
        /*005c*/ 	.word	0x00000000
        /*0060*/ 	.short	0x0003
        /*0062*/ 	.short	0x0018
        /*0064*/ 	.byte	0x00, 0xf0, 0x21, 0x00


	//----- nvinfo : EIATTR_KPARAM_INFO
	.align		4
.L_877:
        /*0068*/ 	.byte	0x04, 0x17
        /*006a*/ 	.short	(.L_879 - .L_878)
.L_878:
        /*006c*/ 	.word	0x00000000
        /*0070*/ 	.short	0x0002
        /*0072*/ 	.short	0x0010
        /*0074*/ 	.byte	0x00, 0xf0, 0x21, 0x00


	//----- nvinfo : EIATTR_KPARAM_INFO
	.align		4
.L_879:
        /*0078*/ 	.byte	0x04, 0x17
        /*007a*/ 	.short	(.L_881 - .L_880)
.L_880:
        /*007c*/ 	.word	0x00000000
        /*0080*/ 	.short	0x0001
        /*0082*/ 	.short	0x0008
        /*0084*/ 	.byte	0x00, 0xf5, 0x21, 0x00


	//----- nvinfo : EIATTR_KPARAM_INFO
	.align		4
.L_881:
        /*0088*/ 	.byte	0x04, 0x17
        /*008a*/ 	.short	(.L_883 - .L_882)
.L_882:
        /*008c*/ 	.word	0x00000000
        /*0090*/ 	.short	0x0000
        /*0092*/ 	.short	0x0000
        /*0094*/ 	.byte	0x00, 0xf5, 0x21, 0x00


	//----- nvinfo : EIATTR_SPARSE_MMA_MASK
	.align		4
.L_883:
        /*0098*/ 	.byte	0x03, 0x50
        /*009a*/ 	.short	0x0000


	//----- nvinfo : EIATTR_MAXREG_COUNT
	.align		4
        /*009c*/ 	.byte	0x03, 0x1b
        /*009e*/ 	.short	0x00ff


	//----- nvinfo : EIATTR_MERCURY_ISA_VERSION
	.align		4
        /*00a0*/ 	.byte	0x03, 0x5f
        /*00a2*/ 	.short	0x0101


	//----- nvinfo : EIATTR_VRC_CTA_INIT_COUNT
	.align		4
        /*00a4*/ 	.byte	0x02, 0x4a
	.zero		1
	.zero		1


	//----- nvinfo : EIATTR_EXIT_INSTR_OFFSETS
	.align		4
        /*00a8*/ 	.byte	0x04, 0x1c
        /*00aa*/ 	.short	(.L_885 - .L_884)


	//   ....[0]....
.L_884:
        /*00ac*/ 	.word	0x000000f0


	//   ....[1]....
        /*00b0*/ 	.word	0x00000480


	//   ....[2]....
        /*00b4*/ 	.word	0x00000900


	//   ....[3]....
        /*00b8*/ 	.word	0x00000e90


	//   ....[4]....
        /*00bc*/ 	.word	0x000015a0


	//   ....[5]....
        /*00c0*/ 	.word	0x00001880


	//   ....[6]....
        /*00c4*/ 	.word	0x00001d00


	//   ....[7]....
        /*00c8*/ 	.word	0x00002290


	//   ....[8]....
        /*00cc*/ 	.word	0x00002990


	//----- nvinfo : EIATTR_CRS_STACK_SIZE
	.align		4
.L_885:
        /*00d0*/ 	.byte	0x04, 0x1e
        /*00d2*/ 	.short	(.L_887 - .L_886)
.L_886:
        /*00d4*/ 	.word	0x00000000


	//----- nvinfo : EIATTR_CBANK_PARAM_SIZE
	.align		4
.L_887:
        /*00d8*/ 	.byte	0x03, 0x19
        /*00da*/ 	.short	0x003c


	//----- nvinfo : EIATTR_PARAM_CBANK
	.align		4
        /*00dc*/ 	.byte	0x04, 0x0a
        /*00de*/ 	.short	(.L_889 - .L_888)
	.align		4
.L_888:
        /*00e0*/ 	.word	index@(.nv.constant0._ZN36_GLOBAL__N__0b762c63_4_k_cu_fff026ee47kvbm_kernels_operational_copy_vectorized_kernelEPKPKlPKPlmmmmbii)
        /*00e4*/ 	.short	0x0380
        /*00e6*/ 	.short	0x003c


	//----- nvinfo : EIATTR_SW_WAR
	.align		4
.L_889:
        /*00e8*/ 	.byte	0x04, 0x36
        /*00ea*/ 	.short	(.L_891 - .L_890)
.L_890:
        /*00ec*/ 	.word	0x00000008
.L_891:


//--------------------- .nv.info._Z35kvbm_kernels_vectorized_copy_kernelPPvS0_mi --------------------------
	.section	.nv.info._Z35kvbm_kernels_vectorized_copy_kernelPPvS0_mi,"",@"SHT_CUDA_INFO"
	.sectionflags	@""
	.align	4


	//----- nvinfo : EIATTR_CUDA_API_VERSION
	.align		4
        /*0000*/ 	.byte	0x04, 0x37
        /*0002*/ 	.short	(.L_893 - .L_892)
.L_892:
        /*0004*/ 	.word	0x00000082


	//----- nvinfo : EIATTR_KPARAM_INFO
	.align		4
.L_893:
        /*0008*/ 	.byte	0x04, 0x17
        /*000a*/ 	.short	(.L_895 - .L_894)
.L_894:
        /*000c*/ 	.word	0x00000000
        /*0010*/ 	.short	0x0003
        /*0012*/ 	.short	0x0018
        /*0014*/ 	.byte	0x00, 0xf0, 0x11, 0x00


	//----- nvinfo : EIATTR_KPARAM_INFO
	.align		4
.L_895:
        /*0018*/ 	.byte	0x04, 0x17
        /*001a*/ 	.short	(.L_897 - .L_896)
.L_896:
        /*001c*/ 	.word	0x00000000
        /*0020*/ 	.short	0x0002
        /*0022*/ 	.short	0x0010
        /*0024*/ 	.byte	0x00, 0xf0, 0x21, 0x00


	//----- nvinfo : EIATTR_KPARAM_INFO
	.align		4
.L_897:
        /*0028*/ 	.byte	0x04, 0x17
        /*002a*/ 	.short	(.L_899 - .L_898)
.L_898:
        /*002c*/ 	.word	0x00000000
        /*0030*/ 	.short	0x0001
        /*0032*/ 	.short	0x0008
        /*0034*/ 	.byte	0x00, 0xf5, 0x21, 0x00


	//----- nvinfo : EIATTR_KPARAM_INFO
	.align		4
.L_899:
        /*0038*/ 	.byte	0x04, 0x17
        /*003a*/ 	.short	(.L_901 - .L_900)
.L_900:
        /*003c*/ 	.word	0x00000000
        /*0040*/ 	.short	0x0000
        /*0042*/ 	.short	0x0000
        /*0044*/ 	.byte	0x00, 0xf5, 0x21, 0x00


	//----- nvinfo : EIATTR_SPARSE_MMA_MASK
	.align		4
.L_901:
        /*0048*/ 	.byte	0x03, 0x50
        /*004a*/ 	.short	0x0000


	//----- nvinfo : EIATTR_MAXREG_COUNT
	.align		4
        /*004c*/ 	.byte	0x03, 0x1b
        /*004e*/ 	.short	0x00ff


	//----- nvinfo : EIATTR_MERCURY_ISA_VERSION
	.align		4
        /*0050*/ 	.byte	0x03, 0x5f
        /*0052*/ 	.short	0x0101


	//----- nvinfo : EIATTR_VRC_CTA_INIT_COUNT
	.align		4
        /*0054*/ 	.byte	0x02, 0x4a
	.zero		1
	.zero		1


	//----- nvinfo : EIATTR_EXIT_INSTR_OFFSETS
	.align		4
        /*0058*/ 	.byte	0x04, 0x1c
        /*005a*/ 	.short	(.L_903 - .L_902)


	//   ....[0]....
.L_902:
        /*005c*/ 	.word	0x00000040


	//   ....[1]....
        /*0060*/ 	.word	0x00001dc0


	//----- nvinfo : EIATTR_CRS_STACK_SIZE
	.align		4
.L_903:
        /*0064*/ 	.byte	0x04, 0x1e
        /*0066*/ 	.short	(.L_905 - .L_904)
.L_904:
        /*0068*/ 	.word	0x00000000


	//----- nvinfo : EIATTR_CBANK_PARAM_SIZE
	.align		4
.L_905:
        /*006c*/ 	.byte	0x03, 0x19
        /*006e*/ 	.short	0x001c


	//----- nvinfo : EIATTR_PARAM_CBANK
	.align		4
        /*0070*/ 	.byte	0x04, 0x0a
        /*0072*/ 	.short	(.L_907 - .L_906)
	.align		4
.L_906:
        /*0074*/ 	.word	index@(.nv.constant0._Z35kvbm_kernels_vectorized_copy_kernelPPvS0_mi)
        /*0078*/ 	.short	0x0380
        /*007a*/ 	.short	0x001c


	//----- nvinfo : EIATTR_SW_WAR
	.align		4
.L_907:
        /*007c*/ 	.byte	0x04, 0x36
        /*007e*/ 	.short	(.L_909 - .L_908)
.L_908:
        /*0080*/ 	.word	0x00000008
.L_909:


//--------------------- .nv.callgraph             --------------------------
	.section	.nv.callgraph,"",@"SHT_CUDA_CALLGRAPH"
	.align	4
	.sectionentsize	8
	.align		4
        /*0000*/ 	.word	0x00000000
	.align		4
        /*0004*/ 	.word	0xffffffff
	.align		4
        /*0008*/ 	.word	0x00000000
	.align		4
        /*000c*/ 	.word	0xfffffffe
	.align		4
        /*0010*/ 	.word	0x00000000
	.align		4
        /*0014*/ 	.word	0xfffffffd
	.align		4
        /*0018*/ 	.word	0x00000000
	.align		4
        /*001c*/ 	.word	0xfffffffc


//--------------------- .text._ZN36_GLOBAL__N__0b762c63_4_k_cu_fff026ee38kvbm_kernels_operational_unpack_kernelIdEEvPKPKT_PKPS1_mmmm --------------------------
	.section	.text._ZN36_GLOBAL__N__0b762c63_4_k_cu_fff026ee38kvbm_kernels_operational_unpack_kernelIdEEvPKPKT_PKPS1_mmmm,"ax",@progbits
	.align	128
.text._ZN36_GLOBAL__N__0b762c63_4_k_cu_fff026ee38kvbm_kernels_operational_unpack_kernelIdEEvPKPKT_PKPS1_mmmm:
        .type           _ZN36_GLOBAL__N__0b762c63_4_k_cu_fff026ee38kvbm_kernels_operational_unpack_kernelIdEEvPKPKT_PKPS1_mmmm,@function
        .size           _ZN36_GLOBAL__N__0b762c63_4_k_cu_fff026ee38kvbm_kernels_operational_unpack_kernelIdEEvPKPKT_PKPS1_mmmm,(.L_x_438 - _ZN36_GLOBAL__N__0b762c63_4_k_cu_fff026ee38kvbm_kernels_operational_unpack_kernelIdEEvPKPKT_PKPS1_mmmm)
        .other          _ZN36_GLOBAL__N__0b762c63_4_k_cu_fff026ee38kvbm_kernels_operational_unpack_kernelIdEEvPKPKT_PKPS1_mmmm,@"STO_CUDA_ENTRY STV_DEFAULT"
_ZN36_GLOBAL__N__0b762c63_4_k_cu_fff026ee38kvbm_kernels_operational_unpack_kernelIdEEvPKPKT_PKPS1_mmmm:
[----:B------:R-:W-:Y:S01]  /*0000*/  LDC R1, c[0x0][0x37c] ;  /* 0x0000df00ff017b82 */ /* 0x000fe20000000800 */
[----:B------:R-:W0:Y:S01]  /*0010*/  S2R R3, SR_TID.X ;  /* 0x0000000000037919 */ /* 0x000e220000002100 */
[----:B------:R-:W1:Y:S06]  /*0020*/  LDCU.128 UR8, c[0x0][0x3a0] ;  /* 0x00007400ff0877ac */ /* 0x000e6c0008000c00 */
[----:B------:R-:W0:Y:S01]  /*0030*/  S2UR UR7, SR_CTAID.X ;  /* 0x00000000000779c3 */ /* 0x000e220000002500 */
[----:B------:R-:W2:Y:S01]  /*0040*/  LDCU UR18, c[0x0][0x3a4] ;  /* 0x00007480ff1277ac */ /* 0x000ea20008000800 */
[----:B------:R-:W3:Y:S06]  /*0050*/  LDCU UR19, c[0x0][0x3a0] ;  /* 0x00007400ff1377ac */ /* 0x000eec0008000800 */
[----:B------:R-:W0:Y:S01]  /*0060*/  LDC R0, c[0x0][0x360] ;  /* 0x0000d800ff007b82 */ /* 0x000e220000000800 */
[----:B------:R-:W4:Y:S01]  /*0070*/  LDCU.64 UR20, c[0x0][0x3a0] ;  /* 0x00007400ff1477ac */ /* 0x000f220008000a00 */
[----:B------:R-:W0:Y:S01]  /*0080*/  LDCU.64 UR22, c[0x0][0x398] ;  /* 0x00007300ff1677ac */ /* 0x000e220008000a00 */
[----:B-1----:R-:W-:-:S02]  /*0090*/  UIMAD UR6, UR11, UR8, URZ ;  /* 0x000000080b0672a4 */ /* 0x002fc4000f8e02ff */
[----:B------:R-:W-:Y:S02]  /*00a0*/  UIMAD.WIDE.U32 UR4, UR10, UR8, URZ ;  /* 0x000000080a0472a5 */ /* 0x000fe4000f8e00ff */
[----:B------:R-:W-:Y:S01]  /*00b0*/  UIMAD UR6, UR10, UR9, UR6 ;  /* 0x000000090a0672a4 */ /* 0x000fe2000f8e0206 */
[----:B------:R-:W1:Y:S03]  /*00c0*/  LDCU UR8, c[0x0][0x370] ;  /* 0x00006e00ff0877ac */ /* 0x000e660008000800 */
[----:B------:R-:W-:Y:S01]  /*00d0*/  UIADD3 UR6, UPT, UPT, UR5, UR6, URZ ;  /* 0x0000000605067290 */ /* 0x000fe2000fffe0ff */
[----:B------:R-:W0:Y:S02]  /*00e0*/  LDCU UR9, c[0x0][0x398] ;  /* 0x00007300ff0977ac */ /* 0x000e240008000800 */
[----:B0-----:R-:W-:-:S03]  /*00f0*/  IMAD R8, R0, UR7, R3 ;  /* 0x0000000700087c24 */ /* 0x001fc6000f8e0203 */
[----:B------:R-:W-:Y:S01]  /*0100*/  IMAD.U32 R2, RZ, RZ, UR6 ;  /* 0x00000006ff027e24 */ /* 0x000fe2000f8e00ff */
[----:B------:R-:W0:Y:S01]  /*0110*/  LDCU UR7, c[0x0][0x39c] ;  /* 0x00007380ff0777ac */ /* 0x000e220008000800 */
[----:B------:R-:W-:Y:S01]  /*0120*/  ISETP.LT.U32.AND P0, PT, R8, UR4, PT ;  /* 0x0000000408007c0c */ /* 0x000fe2000bf01070 */
[----:B------:R-:W0:Y:S03]  /*0130*/  LDCU.64 UR10, c[0x0][0x390] ;  /* 0x00007200ff0a77ac */ /* 0x000e260008000a00 */
[----:B------:R-:W-:Y:S01]  /*0140*/  ISETP.GT.U32.AND.EX P0, PT, R2, RZ, PT, P0 ;  /* 0x000000ff0200720c */ /* 0x000fe20003f04100 */
[----:B-1----:R-:W-:Y:S01]  /*0150*/  IMAD R0, R0, UR8, RZ ;  /* 0x0000000800007c24 */ /* 0x002fe2000f8e02ff */
[----:B------:R-:W1:Y:S11]  /*0160*/  LDCU.128 UR12, c[0x0][0x380] ;  /* 0x00007000ff0c77ac */ /* 0x000e760008000c00 */
[----:B01234-:R-:W-:Y:S05]  /*0170*/  @!P0 EXIT ;  /* 0x000000000000894d */ /* 0x01ffea0003800000 */
[----:B------:R-:W0:Y:S01]  /*0180*/  LDC.64 R16, c[0x0][0x358] ;  /* 0x0000d600ff107b82 */ /* 0x000e220000000a00 */
[----:B------:R-:W-:Y:S01]  /*0190*/  BSSY.RECONVERGENT B0, `(.L_x_0) ;  /* 0x000006f000007945 */ /* 0x000fe20003800200 */
[----:B------:R-:W-:-:S07]  /*01a0*/  IMAD.MOV.U32 R9, RZ, RZ, RZ ;  /* 0x000000ffff097224 */ /* 0x000fce00078e00ff */
.L_x_7:
[----:B------:R-:W-:Y:S01]  /*01b0*/  LOP3.LUT R2, R9, UR18, RZ, 0xfc, !PT ;  /* 0x0000001209027c12 */ /* 0x000fe2000f8efcff */
[----:B------:R-:W-:Y:S03]  /*01c0*/  BSSY.RECONVERGENT B1, `(.L_x_1) ;  /* 0x0000029000017945 */ /* 0x000fe60003800200 */
[----:B------:R-:W-:-:S13]  /*01d0*/  ISETP.NE.U32.AND P0, PT, R2, RZ, PT ;  /* 0x000000ff0200720c */ /* 0x000fda0003f05070 */
[----:B-1----:R-:W-:Y:S05]  /*01e0*/  @P0 BRA `(.L_x_2) ;  /* 0x00000000005c0947 */ /* 0x002fea0003800000 */
[----:B------:R-:W1:Y:S01]  /*01f0*/  I2F.U32.RP R4, UR19 ;  /* 0x0000001300047d06 */ /* 0x000e620008209000 */
[----:B------:R-:W-:Y:S01]  /*0200*/  ISETP.NE.U32.AND P2, PT, RZ, UR19, PT ;  /* 0x00000013ff007c0c */ /* 0x000fe2000bf45070 */
[----:B------:R-:W-:-:S06]  /*0210*/  IMAD.MOV.U32 R11, RZ, RZ, RZ ;  /* 0x000000ffff0b7224 */ /* 0x000fcc00078e00ff */
[----:B-1----:R-:W1:Y:S02]  /*0220*/  MUFU.RCP R4, R4 ;  /* 0x0000000400047308 */ /* 0x002e640000001000 */
[----:B-1----:R-:W-:-:S06]  /*0230*/  IADD3 R2, PT, PT, R4, 0xffffffe, RZ ;  /* 0x0ffffffe04027810 */ /* 0x002fcc0007ffe0ff */
[----:B------:R1:W2:Y:S02]  /*0240*/  F2I.FTZ.U32.TRUNC.NTZ R3, R2 ;  /* 0x0000000200037305 */ /* 0x0002a4000021f000 */
[----:B-1----:R-:W-:Y:S02]  /*0250*/  IMAD.MOV.U32 R2, RZ, RZ, RZ ;  /* 0x000000ffff027224 */ /* 0x002fe400078e00ff */
[----:B--2---:R-:W-:-:S04]  /*0260*/  IMAD.MOV R5, RZ, RZ, -R3 ;  /* 0x000000ffff057224 */ /* 0x004fc800078e0a03 */
[----:B------:R-:W-:-:S04]  /*0270*/  IMAD R5, R5, UR19, RZ ;  /* 0x0000001305057c24 */ /* 0x000fc8000f8e02ff */
[----:B------:R-:W-:-:S06]  /*0280*/  IMAD.HI.U32 R3, R3, R5, R2 ;  /* 0x0000000503037227 */ /* 0x000fcc00078e0002 */
[----:B------:R-:W-:-:S05]  /*0290*/  IMAD.HI.U32 R2, R3, R8, RZ ;  /* 0x0000000803027227 */ /* 0x000fca00078e00ff */
[----:B------:R-:W-:-:S05]  /*02a0*/  IADD3 R3, PT, PT, -R2, RZ, RZ ;  /* 0x000000ff02037210 */ /* 0x000fca0007ffe1ff */
[----:B------:R-:W-:-:S05]  /*02b0*/  IMAD R3, R3, UR19, R8 ;  /* 0x0000001303037c24 */ /* 0x000fca000f8e0208 */
[----:B------:R-:W-:-:S13]  /*02c0*/  ISETP.GE.U32.AND P0, PT, R3, UR19, PT ;  /* 0x0000001303007c0c */ /* 0x000fda000bf06070 */
[----:B------:R-:W-:Y:S02]  /*02d0*/  @P0 VIADD R3, R3, -UR19 ;  /* 0x8000001303030c36 */ /* 0x000fe40008000000 */
[----:B------:R-:W-:-:S03]  /*02e0*/  @P0 VIADD R2, R2, 0x1 ;  /* 0x0000000102020836 */ /* 0x000fc60000000000 */
[----:B------:R-:W-:-:S13]  /*02f0*/  ISETP.GE.U32.AND P1, PT, R3, UR19, PT ;  /* 0x0000001303007c0c */ /* 0x000fda000bf26070 */
[----:B------:R-:W-:Y:S02]  /*0300*/  @P1 IADD3 R2, PT, PT, R2, 0x1, RZ ;  /* 0x0000000102021810 */ /* 0x000fe40007ffe0ff */
[----:B------:R-:W-:-:S05]  /*0310*/  @!P2 LOP3.LUT R2, RZ, UR19, RZ, 0x33, !PT ;  /* 0x00000013ff02ac12 */ /* 0x000fca000f8e33ff */
[----:B------:R-:W-:-:S04]  /*0320*/  IMAD.MOV R3, RZ, RZ, -R2 ;  /* 0x000000ffff037224 */ /* 0x000fc800078e0a02 */
[----:B------:R-:W-:Y:S02]  /*0330*/  IMAD R10, R3, UR19, R8 ;  /* 0x00000013030a7c24 */ /* 0x000fe4000f8e0208 */
[----:B------:R-:W-:Y:S01]  /*0340*/  HFMA2 R3, -RZ, RZ, 0, 0 ;  /* 0x00000000ff037431 */ /* 0x000fe200000001ff */
[----:B------:R-:W-:Y:S06]  /*0350*/  BRA `(.L_x_3) ;  /* 0x00000000003c7947 */ /* 0x000fec0003800000 */
.L_x_2:
[----:B------:R-:W1:Y:S01]  /*0360*/  LDCU.64 UR16, c[0x0][0x3a0] ;  /* 0x00007400ff1077ac */ /* 0x000e620008000a00 */
[----:B------:R-:W-:Y:S01]  /*0370*/  IMAD.MOV.U32 R10, RZ, RZ, R8 ;  /* 0x000000ffff0a7224 */ /* 0x000fe200078e0008 */
[----:B------:R-:W-:Y:S01]  /*0380*/  MOV R12, 0x3d0 ;  /* 0x000003d0000c7802 */ /* 0x000fe20000000f00 */
[----:B------:R-:W-:Y:S02]  /*0390*/  IMAD.MOV.U32 R11, RZ, RZ, R9 ;  /* 0x000000ffff0b7224 */ /* 0x000fe400078e0009 */
[----:B-1----:R-:W-:Y:S01]  /*03a0*/  IMAD.U32 R15, RZ, RZ, UR16 ;  /* 0x00000010ff0f7e24 */ /* 0x002fe2000f8e00ff */
[----:B------:R-:W-:-:S07]  /*03b0*/  MOV R13, UR17 ;  /* 0x00000011000d7c02 */ /* 0x000fce0008000f00 */
[----:B0-----:R-:W-:Y:S05]  /*03c0*/  CALL.REL.NOINC `($__internal_0_$__cuda_sm20_div_u64) ;  /* 0x0000000400347944 */ /* 0x001fea0003c00000 */
[----:B------:R-:W-:-:S05]  /*03d0*/  IADD3 R3, P0, PT, RZ, -R4, RZ ;  /* 0x80000004ff037210 */ /* 0x000fca0007f1e0ff */
[----:B------:R-:W-:Y:S02]  /*03e0*/  IMAD.X R2, RZ, RZ, ~R5, P0 ;  /* 0x000000ffff027224 */ /* 0x000fe400000e0e05 */
[----:B------:R-:W-:-:S04]  /*03f0*/  IMAD.WIDE.U32 R10, R3, UR20, R8 ;  /* 0x00000014030a7c25 */ /* 0x000fc8000f8e0008 */
[----:B------:R-:W-:-:S04]  /*0400*/  IMAD R2, R2, UR20, RZ ;  /* 0x0000001402027c24 */ /* 0x000fc8000f8e02ff */
[----:B------:R-:W-:Y:S02]  /*0410*/  IMAD R3, R3, UR21, R2 ;  /* 0x0000001503037c24 */ /* 0x000fe4000f8e0202 */
[----:B------:R-:W-:-:S03]  /*0420*/  IMAD.MOV.U32 R2, RZ, RZ, R4 ;  /* 0x000000ffff027224 */ /* 0x000fc600078e0004 */
[----:B------:R-:W-:Y:S01]  /*0430*/  IADD3 R11, PT, PT, R11, R3, RZ ;  /* 0x000000030b0b7210 */ /* 0x000fe20007ffe0ff */
[----:B------:R-:W-:-:S07]  /*0440*/  IMAD.MOV.U32 R3, RZ, RZ, R5 ;  /* 0x000000ffff037224 */ /* 0x000fce00078e0005 */
.L_x_3:
[----:B------:R-:W-:Y:S05]  /*0450*/  BSYNC.RECONVERGENT B1 ;  /* 0x0000000000017941 */ /* 0x000fea0003800200 */
.L_x_1:
[----:B------:R-:W-:Y:S01]  /*0460*/  LOP3.LUT R4, R11, UR7, RZ, 0xfc, !PT ;  /* 0x000000070b047c12 */ /* 0x000fe2000f8efcff */
[----:B------:R-:W-:Y:S03]  /*0470*/  BSSY.RECONVERGENT B1, `(.L_x_4) ;  /* 0x0000027000017945 */ /* 0x000fe60003800200 */
[----:B------:R-:W-:-:S13]  /*0480*/  ISETP.NE.U32.AND P0, PT, R4, RZ, PT ;  /* 0x000000ff0400720c */ /* 0x000fda0003f05070 */
[----:B------:R-:W-:Y:S05]  /*0490*/  @P0 BRA `(.L_x_5) ;  /* 0x00000000005c0947 */ /* 0x000fea0003800000 */
[----:B------:R-:W1:Y:S01]  /*04a0*/  I2F.U32.RP R6, UR9 ;  /* 0x0000000900067d06 */ /* 0x000e620008209000 */
[----:B------:R-:W-:Y:S02]  /*04b0*/  ISETP.NE.U32.AND P2, PT, RZ, UR9, PT ;  /* 0x00000009ff007c0c */ /* 0x000fe4000bf45070 */
[----:B------:R-:W-:-:S05]  /*04c0*/  MOV R13, RZ ;  /* 0x000000ff000d7202 */ /* 0x000fca0000000f00 */
[----:B-1----:R-:W1:Y:S02]  /*04d0*/  MUFU.RCP R6, R6 ;  /* 0x0000000600067308 */ /* 0x002e640000001000 */
[----:B-1----:R-:W-:-:S06]  /*04e0*/  IADD3 R4, PT, PT, R6, 0xffffffe, RZ ;  /* 0x0ffffffe06047810 */ /* 0x002fcc0007ffe0ff */
[----:B------:R1:W2:Y:S02]  /*04f0*/  F2I.FTZ.U32.TRUNC.NTZ R5, R4 ;  /* 0x0000000400057305 */ /* 0x0002a4000021f000 */
[----:B-1----:R-:W-:Y:S02]  /*0500*/  IMAD.MOV.U32 R4, RZ, RZ, RZ ;  /* 0x000000ffff047224 */ /* 0x002fe400078e00ff */
[----:B--2---:R-:W-:-:S04]  /*0510*/  IMAD.MOV R7, RZ, RZ, -R5 ;  /* 0x000000ffff077224 */ /* 0x004fc800078e0a05 */
[----:B------:R-:W-:-:S04]  /*0520*/  IMAD R7, R7, UR9, RZ ;  /* 0x0000000907077c24 */ /* 0x000fc8000f8e02ff */
[----:B------:R-:W-:-:S04]  /*0530*/  IMAD.HI.U32 R5, R5, R7, R4 ;  /* 0x0000000705057227 */ /* 0x000fc800078e0004 */
[----:B------:R-:W-:Y:S02]  /*0540*/  IMAD.MOV.U32 R7, RZ, RZ, RZ ;  /* 0x000000ffff077224 */ /* 0x000fe400078e00ff */
        /* <DEDUP_REMOVED lines=10> */
[----:B------:R-:W-:Y:S01]  /*05f0*/  IMAD R6, R5, UR9, R10 ;  /* 0x0000000905067c24 */ /* 0x000fe2000f8e020a */
[----:B------:R-:W-:Y:S06]  /*0600*/  BRA `(.L_x_6) ;  /* 0x0000000000347947 */ /* 0x000fec0003800000 */
.L_x_5:
[----:B------:R-:W1:Y:S01]  /*0610*/  LDCU.64 UR16, c[0x0][0x398] ;  /* 0x00007300ff1077ac */ /* 0x000e620008000a00 */
[----:B------:R-:W-:Y:S01]  /*0620*/  MOV R12, 0x660 ;  /* 0x00000660000c7802 */ /* 0x000fe20000000f00 */
        /* <DEDUP_REMOVED lines=9> */
[----:B------:R-:W-:Y:S02]  /*06c0*/  IADD3 R7, PT, PT, R7, R13, RZ ;  /* 0x0000000d07077210 */ /* 0x000fe40007ffe0ff */
[----:B------:R-:W-:-:S07]  /*06d0*/  MOV R13, R5 ;  /* 0x00000005000d7202 */ /* 0x000fce0000000f00 */
.L_x_6:
[----:B------:R-:W-:Y:S05]  /*06e0*/  BSYNC.RECONVERGENT B1 ;  /* 0x0000000000017941 */ /* 0x000fea0003800200 */
.L_x_4:
[----:B0-----:R-:W-:Y:S02]  /*06f0*/  R2UR UR16, R16 ;  /* 0x00000000101072ca */ /* 0x001fe400000e0000 */
[----:B------:R-:W-:Y:S02]  /*0700*/  R2UR UR17, R17 ;  /* 0x00000000111172ca */ /* 0x000fe400000e0000 */
[----:B------:R-:W-:-:S04]  /*0710*/  LEA R4, P0, R2, UR12, 0x3 ;  /* 0x0000000c02047c11 */ /* 0x000fc8000f8018ff */
[----:B------:R-:W-:-:S07]  /*0720*/  LEA.HI.X R5, R2, UR13, R3, 0x3, P0 ;  /* 0x0000000d02057c11 */ /* 0x000fce00080f1c03 */
[----:B------:R-:W2:Y:S01]  /*0730*/  LDG.E.64 R4, desc[UR16][R4.64] ;  /* 0x0000001004047981 */ /* 0x000ea2000c1e1b00 */
[----:B------:R-:W-:Y:S01]  /*0740*/  IMAD R3, R3, UR10, RZ ;  /* 0x0000000a03037c24 */ /* 0x000fe2000f8e02ff */
[----:B------:R-:W-:Y:S01]  /*0750*/  R2UR UR24, R16 ;  /* 0x00000000101872ca */ /* 0x000fe200000e0000 */
[----:B------:R-:W-:Y:S01]  /*0760*/  IMAD.WIDE.U32 R12, R2, UR10, R12 ;  /* 0x0000000a020c7c25 */ /* 0x000fe2000f8e000c */
[----:B------:R-:W-:-:S03]  /*0770*/  R2UR UR25, R17 ;  /* 0x00000000111972ca */ /* 0x000fc600000e0000 */
[----:B------:R-:W-:Y:S01]  /*0780*/  IMAD R3, R2, UR11, R3 ;  /* 0x0000000b02037c24 */ /* 0x000fe2000f8e0203 */
[----:B------:R-:W-:-:S03]  /*0790*/  LEA R2, P0, R12, UR14, 0x3 ;  /* 0x0000000e0c027c11 */ /* 0x000fc6000f8018ff */
[----:B------:R-:W-:-:S05]  /*07a0*/  IMAD.IADD R3, R13, 0x1, R3 ;  /* 0x000000010d037824 */ /* 0x000fca00078e0203 */
[----:B------:R-:W-:-:S06]  /*07b0*/  LEA.HI.X R3, R12, UR15, R3, 0x3, P0 ;  /* 0x0000000f0c037c11 */ /* 0x000fcc00080f1c03 */
[----:B------:R-:W3:Y:S01]  /*07c0*/  LDG.E.64 R2, desc[UR16][R2.64] ;  /* 0x0000001002027981 */ /* 0x000ee2000c1e1b00 */
[----:B--2---:R-:W-:-:S04]  /*07d0*/  LEA R12, P0, R10, R4, 0x3 ;  /* 0x000000040a0c7211 */ /* 0x004fc800078018ff */
[----:B------:R-:W-:-:S05]  /*07e0*/  LEA.HI.X R13, R10, R5, R11, 0x3, P0 ;  /* 0x000000050a0d7211 */ /* 0x000fca00000f1c0b */
[----:B------:R-:W2:Y:S01]  /*07f0*/  LDG.E.64 R4, desc[UR24][R12.64] ;  /* 0x000000180c047981 */ /* 0x000ea2000c1e1b00 */
[----:B---3--:R-:W-:-:S04]  /*0800*/  LEA R10, P0, R6, R2, 0x3 ;  /* 0x00000002060a7211 */ /* 0x008fc800078018ff */
[----:B------:R-:W-:Y:S02]  /*0810*/  LEA.HI.X R11, R6, R3, R7, 0x3, P0 ;  /* 0x00000003060b7211 */ /* 0x000fe400000f1c07 */
[----:B------:R-:W-:-:S04]  /*0820*/  IADD3 R8, P0, PT, R0, R8, RZ ;  /* 0x0000000800087210 */ /* 0x000fc80007f1e0ff */
[----:B------:R-:W-:Y:S02]  /*0830*/  IADD3.X R9, PT, PT, RZ, R9, RZ, P0, !PT ;  /* 0x00000009ff097210 */ /* 0x000fe400007fe4ff */
[----:B------:R-:W-:-:S04]  /*0840*/  ISETP.GE.U32.AND P0, PT, R8, UR4, PT ;  /* 0x0000000408007c0c */ /* 0x000fc8000bf06070 */
[----:B------:R-:W-:Y:S01]  /*0850*/  ISETP.GE.U32.AND.EX P0, PT, R9, UR6, PT, P0 ;  /* 0x0000000609007c0c */ /* 0x000fe2000bf06100 */
[----:B--2---:R1:W-:-:S12]  /*0860*/  STG.E.64 desc[UR16][R10.64], R4 ;  /* 0x000000040a007986 */ /* 0x0043d8000c101b10 */
[----:B------:R-:W-:Y:S05]  /*0870*/  @!P0 BRA `(.L_x_7) ;  /* 0xfffffff8004c8947 */ /* 0x000fea000383ffff */
[----:B------:R-:W-:Y:S05]  /*0880*/  BSYNC.RECONVERGENT B0 ;  /* 0x0000000000007941 */ /* 0x000fea0003800200 */
.L_x_0:
[----:B------:R-:W-:Y:S05]  /*0890*/  EXIT ;  /* 0x000000000000794d */ /* 0x000fea0003800000 */
        .weak           $__internal_0_$__cuda_sm20_div_u64
        .type           $__internal_0_$__cuda_sm20_div_u64,@function
        .size           $__internal_0_$__cuda_sm20_div_u64,(.L_x_438 - $__internal_0_$__cuda_sm20_div_u64)
$__internal_0_$__cuda_sm20_div_u64:
[----:B------:R-:W-:Y:S01]  /*08a0*/  IMAD.MOV.U32 R18, RZ, RZ, R15 ;  /* 0x000000ffff127224 */ /* 0x000fe200078e000f */
[----:B------:R-:W-:-:S04]  /*08b0*/  MOV R19, R13 ;  /* 0x0000000d00137202 */ /* 0x000fc80000000f00 */
[----:B------:R-:W0:Y:S08]  /*08c0*/  I2F.U64.RP R14, R18 ;  /* 0x00000012000e7312 */ /* 0x000e300000309000 */
[----:B0-----:R-:W0:Y:S02]  /*08d0*/  MUFU.RCP R14, R14 ;  /* 0x0000000e000e7308 */ /* 0x001e240000001000 */
[----:B0-----:R-:W-:-:S06]  /*08e0*/  VIADD R4, R14, 0x1ffffffe ;  /* 0x1ffffffe0e047836 */ /* 0x001fcc0000000000 */
[----:B------:R-:W0:Y:S02]  /*08f0*/  F2I.U64.TRUNC R4, R4 ;  /* 0x0000000400047311 */ /* 0x000e24000020d800 */
[----:B0-----:R-:W-:-:S04]  /*0900*/  IMAD.WIDE.U32 R6, R4, R15, RZ ;  /* 0x0000000f04067225 */ /* 0x001fc800078e00ff */
[----:B------:R-:W-:Y:S01]  /*0910*/  IMAD R7, R4, R13, R7 ;  /* 0x0000000d04077224 */ /* 0x000fe200078e0207 */
[----:B------:R-:W-:-:S03]  /*0920*/  IADD3 R21, P0, PT, RZ, -R6, RZ ;  /* 0x80000006ff157210 */ /* 0x000fc60007f1e0ff */
[----:B------:R-:W-:Y:S02]  /*0930*/  IMAD R7, R5, R15, R7 ;  /* 0x0000000f05077224 */ /* 0x000fe400078e0207 */
[----:B------:R-:W-:-:S03]  /*0940*/  IMAD.HI.U32 R6, R4, R21, RZ ;  /* 0x0000001504067227 */ /* 0x000fc600078e00ff */
[----:B------:R-:W-:Y:S01]  /*0950*/  IADD3.X R23, PT, PT, RZ, ~R7, RZ, P0, !PT ;  /* 0x80000007ff177210 */ /* 0x000fe200007fe4ff */
[----:B------:R-:W-:-:S04]  /*0960*/  IMAD.MOV.U32 R7, RZ, RZ, R4 ;  /* 0x000000ffff077224 */ /* 0x000fc800078e0004 */
[----:B------:R-:W-:-:S04]  /*0970*/  IMAD.WIDE.U32 R6, P0, R4, R23, R6 ;  /* 0x0000001704067225 */ /* 0x000fc80007800006 */
[C---:B------:R-:W-:Y:S02]  /*0980*/  IMAD R19, R5.reuse, R23, RZ ;  /* 0x0000001705137224 */ /* 0x040fe400078e02ff */
[----:B------:R-:W-:-:S04]  /*0990*/  IMAD.HI.U32 R6, P1, R5, R21, R6 ;  /* 0x0000001505067227 */ /* 0x000fc80007820006 */
[----:B------:R-:W-:Y:S01]  /*09a0*/  IMAD.HI.U32 R23, R5, R23, RZ ;  /* 0x0000001705177227 */ /* 0x000fe200078e00ff */
[----:B------:R-:W-:-:S04]  /*09b0*/  IADD3 R7, P2, PT, R19, R6, RZ ;  /* 0x0000000613077210 */ /* 0x000fc80007f5e0ff */
[----:B------:R-:W-:Y:S01]  /*09c0*/  IADD3.X R6, PT, PT, R23, R5, RZ, P0, !PT ;  /* 0x0000000517067210 */ /* 0x000fe200007fe4ff */
[----:B------:R-:W-:-:S03]  /*09d0*/  IMAD.WIDE.U32 R4, R7, R15, RZ ;  /* 0x0000000f07047225 */ /* 0x000fc600078e00ff */
[----:B------:R-:W-:Y:S01]  /*09e0*/  IADD3.X R14, PT, PT, RZ, RZ, R6, P2, P1 ;  /* 0x000000ffff0e7210 */ /* 0x000fe200017e2406 */
[----:B------:R-:W-:Y:S01]  /*09f0*/  IMAD R5, R7, R13, R5 ;  /* 0x0000000d07057224 */ /* 0x000fe200078e0205 */
[----:B------:R-:W-:-:S03]  /*0a00*/  IADD3 R19, P0, PT, RZ, -R4, RZ ;  /* 0x80000004ff137210 */ /* 0x000fc60007f1e0ff */
[----:B------:R-:W-:Y:S02]  /*0a10*/  IMAD R5, R14, R15, R5 ;  /* 0x0000000f0e057224 */ /* 0x000fe400078e0205 */
[----:B------:R-:W-:-:S04]  /*0a20*/  IMAD.HI.U32 R6, R7, R19, RZ ;  /* 0x0000001307067227 */ /* 0x000fc800078e00ff */
[----:B------:R-:W-:-:S04]  /*0a30*/  IMAD.X R5, RZ, RZ, ~R5, P0 ;  /* 0x000000ffff057224 */ /* 0x000fc800000e0e05 */
[----:B------:R-:W-:-:S04]  /*0a40*/  IMAD.WIDE.U32 R6, P0, R7, R5, R6 ;  /* 0x0000000507067225 */ /* 0x000fc80007800006 */
[C---:B------:R-:W-:Y:S02]  /*0a50*/  IMAD R4, R14.reuse, R5, RZ ;  /* 0x000000050e047224 */ /* 0x040fe400078e02ff */
[----:B------:R-:W-:-:S04]  /*0a60*/  IMAD.HI.U32 R7, P1, R14, R19, R6 ;  /* 0x000000130e077227 */ /* 0x000fc80007820006 */
[----:B------:R-:W-:Y:S01]  /*0a70*/  IMAD.HI.U32 R5, R14, R5, RZ ;  /* 0x000000050e057227 */ /* 0x000fe200078e00ff */
[----:B------:R-:W-:-:S04]  /*0a80*/  IADD3 R7, P2, PT, R4, R7, RZ ;  /* 0x0000000704077210 */ /* 0x000fc80007f5e0ff */
[----:B------:R-:W-:Y:S01]  /*0a90*/  IADD3.X R14, PT, PT, R5, R14, RZ, P0, !PT ;  /* 0x0000000e050e7210 */ /* 0x000fe200007fe4ff */
[----:B------:R-:W-:-:S03]  /*0aa0*/  IMAD.HI.U32 R4, R7, R10, RZ ;  /* 0x0000000a07047227 */ /* 0x000fc600078e00ff */
[----:B------:R-:W-:Y:S01]  /*0ab0*/  IADD3.X R14, PT, PT, RZ, RZ, R14, P2, P1 ;  /* 0x000000ffff0e7210 */ /* 0x000fe200017e240e */
[----:B------:R-:W-:Y:S02]  /*0ac0*/  IMAD.MOV.U32 R5, RZ, RZ, RZ ;  /* 0x000000ffff057224 */ /* 0x000fe400078e00ff */
[----:B------:R-:W-:-:S04]  /*0ad0*/  IMAD.WIDE.U32 R4, R7, R11, R4 ;  /* 0x0000000b07047225 */ /* 0x000fc800078e0004 */
[C---:B------:R-:W-:Y:S02]  /*0ae0*/  IMAD R7, R14.reuse, R11, RZ ;  /* 0x0000000b0e077224 */ /* 0x040fe400078e02ff */
[----:B------:R-:W-:-:S04]  /*0af0*/  IMAD.HI.U32 R4, P0, R14, R10, R4 ;  /* 0x0000000a0e047227 */ /* 0x000fc80007800004 */
[----:B------:R-:W-:Y:S01]  /*0b00*/  IMAD.HI.U32 R6, R14, R11, RZ ;  /* 0x0000000b0e067227 */ /* 0x000fe200078e00ff */
[----:B------:R-:W-:-:S04]  /*0b10*/  IADD3 R14, P1, PT, R7, R4, RZ ;  /* 0x00000004070e7210 */ /* 0x000fc80007f3e0ff */
[----:B------:R-:W-:Y:S01]  /*0b20*/  IADD3.X R6, PT, PT, R6, RZ, RZ, P0, !PT ;  /* 0x000000ff06067210 */ /* 0x000fe200007fe4ff */
[----:B------:R-:W-:-:S04]  /*0b30*/  IMAD.WIDE.U32 R4, R14, R15, RZ ;  /* 0x0000000f0e047225 */ /* 0x000fc800078e00ff */
[----:B------:R-:W-:Y:S01]  /*0b40*/  IMAD.X R6, RZ, RZ, R6, P1 ;  /* 0x000000ffff067224 */ /* 0x000fe200008e0606 */
[----:B------:R-:W-:Y:S01]  /*0b50*/  IADD3 R20, P1, PT, -R4, R10, RZ ;  /* 0x0000000a04147210 */ /* 0x000fe20007f3e1ff */
[----:B------:R-:W-:-:S03]  /*0b60*/  IMAD R5, R14, R13, R5 ;  /* 0x0000000d0e057224 */ /* 0x000fc600078e0205 */
[-C--:B------:R-:W-:Y:S01]  /*0b70*/  ISETP.GE.U32.AND P0, PT, R20, R15.reuse, PT ;  /* 0x0000000f1400720c */ /* 0x080fe20003f06070 */
[----:B------:R-:W-:-:S05]  /*0b80*/  IMAD R4, R6, R15, R5 ;  /* 0x0000000f06047224 */ /* 0x000fca00078e0205 */
[----:B------:R-:W-:Y:S02]  /*0b90*/  IADD3.X R22, PT, PT, ~R4, R11, RZ, P1, !PT ;  /* 0x0000000b04167210 */ /* 0x000fe40000ffe5ff */
[----:B------:R-:W-:Y:S02]  /*0ba0*/  IADD3 R4, P2, PT, -R15, R20, RZ ;  /* 0x000000140f047210 */ /* 0x000fe40007f5e1ff */
[----:B------:R-:W-:Y:S02]  /*0bb0*/  IADD3 R7, P1, PT, R14, 0x1, RZ ;  /* 0x000000010e077810 */ /* 0x000fe40007f3e0ff */
[C---:B------:R-:W-:Y:S01]  /*0bc0*/  ISETP.GE.U32.AND.EX P0, PT, R22.reuse, R13, PT, P0 ;  /* 0x0000000d1600720c */ /* 0x040fe20003f06100 */
[----:B------:R-:W-:Y:S01]  /*0bd0*/  IMAD.X R18, R22, 0x1, ~R13, P2 ;  /* 0x0000000116127824 */ /* 0x000fe200010e0e0d */
[----:B------:R-:W-:Y:S02]  /*0be0*/  IADD3.X R5, PT, PT, RZ, R6, RZ, P1, !PT ;  /* 0x00000006ff057210 */ /* 0x000fe40000ffe4ff */
[----:B------:R-:W-:-:S02]  /*0bf0*/  SEL R4, R4, R20, P0 ;  /* 0x0000001404047207 */ /* 0x000fc40000000000 */
[----:B------:R-:W-:Y:S02]  /*0c00*/  SEL R7, R7, R14, P0 ;  /* 0x0000000e07077207 */ /* 0x000fe40000000000 */
[----:B------:R-:W-:Y:S02]  /*0c10*/  SEL R14, R18, R22, P0 ;  /* 0x00000016120e7207 */ /* 0x000fe40000000000 */
[----:B------:R-:W-:Y:S02]  /*0c20*/  SEL R6, R5, R6, P0 ;  /* 0x0000000605067207 */ /* 0x000fe40000000000 */
[----:B------:R-:W-:Y:S02]  /*0c30*/  ISETP.GE.U32.AND P0, PT, R4, R15, PT ;  /* 0x0000000f0400720c */ /* 0x000fe40003f06070 */
[----:B------:R-:W-:Y:S02]  /*0c40*/  IADD3 R4, P2, PT, R7, 0x1, RZ ;  /* 0x0000000107047810 */ /* 0x000fe40007f5e0ff */
[----:B------:R-:W-:-:S02]  /*0c50*/  ISETP.NE.U32.AND P1, PT, R15, RZ, PT ;  /* 0x000000ff0f00720c */ /* 0x000fc40003f25070 */
[----:B------:R-:W-:Y:S01]  /*0c60*/  ISETP.GE.U32.AND.EX P0, PT, R14, R13, PT, P0 ;  /* 0x0000000d0e00720c */ /* 0x000fe20003f06100 */
[----:B------:R-:W-:Y:S01]  /*0c70*/  IMAD.X R5, RZ, RZ, R6, P2 ;  /* 0x000000ffff057224 */ /* 0x000fe200010e0606 */
[----:B------:R-:W-:Y:S01]  /*0c80*/  ISETP.NE.AND.EX P1, PT, R13, RZ, PT, P1 ;  /* 0x000000ff0d00720c */ /* 0x000fe20003f25310 */
[----:B------:R-:W-:Y:S01]  /*0c90*/  HFMA2 R13, -RZ, RZ, 0, 0 ;  /* 0x00000000ff0d7431 */ /* 0x000fe200000001ff */
[----:B------:R-:W-:Y:S02]  /*0ca0*/  SEL R4, R4, R7, P0 ;  /* 0x0000000704047207 */ /* 0x000fe40000000000 */
[----:B------:R-:W-:Y:S02]  /*0cb0*/  SEL R5, R5, R6, P0 ;  /* 0x0000000605057207 */ /* 0x000fe40000000000 */
[----:B------:R-:W-:Y:S02]  /*0cc0*/  SEL R4, R4, 0xffffffff, P1 ;  /* 0xffffffff04047807 */ /* 0x000fe40000800000 */
[----:B------:R-:W-:Y:S01]  /*0cd0*/  SEL R5, R5, 0xffffffff, P1 ;  /* 0xffffffff05057807 */ /* 0x000fe20000800000 */
[----:B------:R-:W-:Y:S06]  /*0ce0*/  RET.REL.NODEC R12 `(_ZN36_GLOBAL__N__0b762c63_4_k_cu_fff026ee38kvbm_kernels_operational_unpack_kernelIdEEvPKPKT_PKPS1_mmmm) ;  /* 0xfffffff00cc47950 */ /* 0x000fec0003c3ffff */
.L_x_8:
[----:B------:R-:W-:-:S00]  /*0cf0*/  BRA `(.L_x_8) ;  /* 0xfffffffc00fc7947 */ /* 0x000fc0000383ffff */
[----:B------:R-:W-:-:S00]  /*0d00*/  NOP ;  /* 0x0000000000007918 */ /* 0x000fc00000000000 */
[----:B------:R-:W-:-:S00]  /*0d10*/  NOP ;  /* 0x0000000000007918 */ /* 0x000fc00000000000 */
[----:B------:R-:W-:-:S00]  /*0d20*/  NOP ;  /* 0x0000000000007918 */ /* 0x000fc00000000000 */
[----:B------:R-:W-:-:S00]  /*0d30*/  NOP ;  /* 0x0000000000007918 */ /* 0x000fc00000000000 */
[----:B------:R-:W-:-:S00]  /*0d40*/  NOP ;  /* 0x0000000000007918 */ /* 0x000fc00000000000 */
[----:B------:R-:W-:-:S00]  /*0d50*/  NOP ;  /* 0x0000000000007918 */ /* 0x000fc00000000000 */
[----:B------:R-:W-:-:S00]  /*0d60*/  NOP ;  /* 0x0000000000007918 */ /* 0x000fc00000000000 */
[----:B------:R-:W-:-:S00]  /*0d70*/  NOP ;  /* 0x0000000000007918 */ /* 0x000fc00000000000 */
.L_x_438:


//--------------------- .text._ZN36_GLOBAL__N__0b762c63_4_k_cu_fff026ee36kvbm_kernels_operational_pack_kernelIdEEvPKPKT_PKPS1_mmmm --------------------------
	.section	.text._ZN36_GLOBAL__N__0b762c63_4_k_cu_fff026ee36kvbm_kernels_operational_pack_kernelIdEEvPKPKT_PKPS1_mmmm,"ax",@progbits
	.align	128
.text._ZN36_GLOBAL__N__0b762c63_4_k_cu_fff026ee36kvbm_kernels_operational_pack_kernelIdEEvPKPKT_PKPS1_mmmm:
        .type           _ZN36_GLOBAL__N__0b762c63_4_k_cu_fff026ee36kvbm_kernels_operational_pack_kernelIdEEvPKPKT_PKPS1_mmmm,@function
        .size           _ZN36_GLOBAL__N__0b762c63_4_k_cu_fff026ee36kvbm_kernels_operational_pack_kernelIdEEvPKPKT_PKPS1_mmmm,(.L_x_440 - _ZN36_GLOBAL__N__0b762c63_4_k_cu_fff026ee36kvbm_kernels_operational_pack_kernelIdEEvPKPKT_PKPS1_mmmm)
        .other          _ZN36_GLOBAL__N__0b762c63_4_k_cu_fff026ee36kvbm_kernels_operational_pack_kernelIdEEvPKPKT_PKPS1_mmmm,@"STO_CUDA_ENTRY STV_DEFAULT"
_ZN36_GLOBAL__N__0b762c63_4_k_cu_fff026ee36kvbm_kernels_operational_pack_kernelIdEEvPKPKT_PKPS1_mmmm:
        /* <DEDUP_REMOVED lines=27> */
.L_x_16:
[----:B-1----:R-:W-:Y:S01]  /*01b0*/  LOP3.LUT R2, R9, UR18, RZ, 0xfc, !PT ;  /* 0x0000001209027c12 */ /* 0x002fe2000f8efcff */
[----:B------:R-:W-:Y:S03]  /*01c0*/  BSSY.RECONVERGENT B1, `(.L_x_10) ;  /* 0x0000029000017945 */ /* 0x000fe60003800200 */
[----:B------:R-:W-:-:S13]  /*01d0*/  ISETP.NE.U32.AND P0, PT, R2, RZ, PT ;  /* 0x000000ff0200720c */ /* 0x000fda0003f05070 */
[----:B------:R-:W-:Y:S05]  /*01e0*/  @P0 BRA `(.L_x_11) ;  /* 0x00000000005c0947 */ /* 0x000fea0003800000 */
        /* <DEDUP_REMOVED lines=23> */
.L_x_11:
[----:B------:R-:W1:Y:S01]  /*0360*/  LDCU.64 UR16, c[0x0][0x3a0] ;  /* 0x00007400ff1077ac */ /* 0x000e620008000a00 */
[----:B------:R-:W-:Y:S01]  /*0370*/  IMAD.MOV.U32 R10, RZ, RZ, R8 ;  /* 0x000000ffff0a7224 */ /* 0x000fe200078e0008 */
[----:B------:R-:W-:Y:S01]  /*0380*/  MOV R12, 0x3d0 ;  /* 0x000003d0000c7802 */ /* 0x000fe20000000f00 */
[----:B------:R-:W-:Y:S02]  /*0390*/  IMAD.MOV.U32 R11, RZ, RZ, R9 ;  /* 0x000000ffff0b7224 */ /* 0x000fe400078e0009 */
[----:B-1----:R-:W-:Y:S01]  /*03a0*/  IMAD.U32 R15, RZ, RZ, UR16 ;  /* 0x00000010ff0f7e24 */ /* 0x002fe2000f8e00ff */
[----:B------:R-:W-:-:S07]  /*03b0*/  MOV R13, UR17 ;  /* 0x00000011000d7c02 */ /* 0x000fce0008000f00 */
[----:B0-----:R-:W-:Y:S05]  /*03c0*/  CALL.REL.NOINC `($__internal_1_$__cuda_sm20_div_u64) ;  /* 0x00000004002c7944 */ /* 0x001fea0003c00000 */
        /* <DEDUP_REMOVED lines=8> */
.L_x_12:
[----:B------:R-:W-:Y:S05]  /*0450*/  BSYNC.RECONVERGENT B1 ;  /* 0x0000000000017941 */ /* 0x000fea0003800200 */
.L_x_10:
[----:B------:R-:W-:Y:S01]  /*0460*/  LOP3.LUT R4, R11, UR7, RZ, 0xfc, !PT ;  /* 0x000000070b047c12 */ /* 0x000fe2000f8efcff */
[----:B------:R-:W-:Y:S03]  /*0470*/  BSSY.RECONVERGENT B1, `(.L_x_13) ;  /* 0x0000025000017945 */ /* 0x000fe60003800200 */
[----:B------:R-:W-:-:S13]  /*0480*/  ISETP.NE.U32.AND P0, PT, R4, RZ, PT ;  /* 0x000000ff0400720c */ /* 0x000fda0003f05070 */
[----:B------:R-:W-:Y:S05]  /*0490*/  @P0 BRA `(.L_x_14) ;  /* 0x00000000005c0947 */ /* 0x000fea0003800000 */
[----:B------:R-:W1:Y:S01]  /*04a0*/  I2F.U32.RP R6, UR9 ;  /* 0x0000000900067d06 */ /* 0x000e620008209000 */
[----:B------:R-:W-:-:S07]  /*04b0*/  ISETP.NE.U32.AND P2, PT, RZ, UR9, PT ;  /* 0x00000009ff007c0c */ /* 0x000fce000bf45070 */
        /* <DEDUP_REMOVED lines=13> */
[----:B------:R-:W-:Y:S01]  /*0590*/  ISETP.GE.U32.AND P1, PT, R5, UR9, PT ;  /* 0x0000000905007c0c */ /* 0x000fe2000bf26070 */
[----:B------:R-:W-:-:S12]  /*05a0*/  IMAD.MOV.U32 R5, RZ, RZ, RZ ;  /* 0x000000ffff057224 */ /* 0x000fd800078e00ff */
[----:B------:R-:W-:Y:S02]  /*05b0*/  @P1 IADD3 R6, PT, PT, R6, 0x1, RZ ;  /* 0x0000000106061810 */ /* 0x000fe40007ffe0ff */
[----:B------:R-:W-:-:S05]  /*05c0*/  @!P2 LOP3.LUT R6, RZ, UR9, RZ, 0x33, !PT ;  /* 0x00000009ff06ac12 */ /* 0x000fca000f8e33ff */
[----:B------:R-:W-:-:S04]  /*05d0*/  IMAD.MOV R7, RZ, RZ, -R6 ;  /* 0x000000ffff077224 */ /* 0x000fc800078e0a06 */
[----:B------:R-:W-:Y:S01]  /*05e0*/  IMAD R4, R7, UR9, R10 ;  /* 0x0000000907047c24 */ /* 0x000fe2000f8e020a */
[----:B------:R-:W-:Y:S01]  /*05f0*/  MOV R7, RZ ;  /* 0x000000ff00077202 */ /* 0x000fe20000000f00 */
[----:B------:R-:W-:Y:S06]  /*0600*/  BRA `(.L_x_15) ;  /* 0x00000000002c7947 */ /* 0x000fec0003800000 */
.L_x_14:
[----:B------:R-:W1:Y:S01]  /*0610*/  LDCU.64 UR16, c[0x0][0x398] ;  /* 0x00007300ff1077ac */ /* 0x000e620008000a00 */
[----:B------:R-:W-:Y:S01]  /*0620*/  MOV R12, 0x660 ;  /* 0x00000660000c7802 */ /* 0x000fe20000000f00 */
[----:B-1----:R-:W-:Y:S01]  /*0630*/  IMAD.U32 R15, RZ, RZ, UR16 ;  /* 0x00000010ff0f7e24 */ /* 0x002fe2000f8e00ff */
[----:B------:R-:W-:-:S07]  /*0640*/  MOV R13, UR17 ;  /* 0x00000011000d7c02 */ /* 0x000fce0008000f00 */
[----:B0-----:R-:W-:Y:S05]  /*0650*/  CALL.REL.NOINC `($__internal_1_$__cuda_sm20_div_u64) ;  /* 0x0000000000887944 */ /* 0x001fea0003c00000 */
[----:B------:R-:W-:-:S05]  /*0660*/  IADD3 R13, P0, PT, RZ, -R6, RZ ;  /* 0x80000006ff0d7210 */ /* 0x000fca0007f1e0ff */
[----:B------:R-:W-:Y:S02]  /*0670*/  IMAD.X R12, RZ, RZ, ~R7, P0 ;  /* 0x000000ffff0c7224 */ /* 0x000fe400000e0e07 */
[----:B------:R-:W-:-:S04]  /*0680*/  IMAD.WIDE.U32 R4, R13, UR22, R10 ;  /* 0x000000160d047c25 */ /* 0x000fc8000f8e000a */
[----:B------:R-:W-:-:S04]  /*0690*/  IMAD R12, R12, UR22, RZ ;  /* 0x000000160c0c7c24 */ /* 0x000fc8000f8e02ff */
[----:B------:R-:W-:-:S05]  /*06a0*/  IMAD R13, R13, UR23, R12 ;  /* 0x000000170d0d7c24 */ /* 0x000fca000f8e020c */
[----:B------:R-:W-:-:S07]  /*06b0*/  IADD3 R5, PT, PT, R5, R13, RZ ;  /* 0x0000000d05057210 */ /* 0x000fce0007ffe0ff */
.L_x_15:
[----:B------:R-:W-:Y:S05]  /*06c0*/  BSYNC.RECONVERGENT B1 ;  /* 0x0000000000017941 */ /* 0x000fea0003800200 */
.L_x_13:
[----:B------:R-:W-:Y:S01]  /*06d0*/  IMAD R13, R3, UR10, RZ ;  /* 0x0000000a030d7c24 */ /* 0x000fe2000f8e02ff */
[----:B0-----:R-:W-:Y:S01]  /*06e0*/  R2UR UR16, R16 ;  /* 0x00000000101072ca */ /* 0x001fe200000e0000 */
[----:B------:R-:W-:Y:S01]  /*06f0*/  IMAD.WIDE.U32 R6, R2, UR10, R6 ;  /* 0x0000000a02067c25 */ /* 0x000fe2000f8e0006 */
[----:B------:R-:W-:-:S03]  /*0700*/  R2UR UR17, R17 ;  /* 0x00000000111172ca */ /* 0x000fc600000e0000 */
[----:B------:R-:W-:Y:S01]  /*0710*/  IMAD R13, R2, UR11, R13 ;  /* 0x0000000b020d7c24 */ /* 0x000fe2000f8e020d */
[----:B------:R-:W-:-:S03]  /*0720*/  LEA R12, P0, R6, UR12, 0x3 ;  /* 0x0000000c060c7c11 */ /* 0x000fc6000f8018ff */
[----:B------:R-:W-:-:S05]  /*0730*/  IMAD.IADD R7, R7, 0x1, R13 ;  /* 0x0000000107077824 */ /* 0x000fca00078e020d */
[----:B------:R-:W-:-:S05]  /*0740*/  LEA.HI.X R13, R6, UR13, R7, 0x3, P0 ;  /* 0x0000000d060d7c11 */ /* 0x000fca00080f1c07 */
[----:B------:R-:W2:Y:S01]  /*0750*/  LDG.E.64 R6, desc[UR16][R12.64] ;  /* 0x000000100c067981 */ /* 0x000ea2000c1e1b00 */
[----:B------:R-:W-:Y:S02]  /*0760*/  LEA R14, P0, R2, UR14, 0x3 ;  /* 0x0000000e020e7c11 */ /* 0x000fe4000f8018ff */
[----:B------:R-:W-:Y:S02]  /*0770*/  R2UR UR24, R16 ;  /* 0x00000000101872ca */ /* 0x000fe400000e0000 */
[----:B------:R-:W-:Y:S02]  /*0780*/  LEA.HI.X R15, R2, UR15, R3, 0x3, P0 ;  /* 0x0000000f020f7c11 */ /* 0x000fe400080f1c03 */
[----:B------:R-:W-:-:S03]  /*0790*/  R2UR UR25, R17 ;  /* 0x00000000111972ca */ /* 0x000fc600000e0000 */
        /* <DEDUP_REMOVED lines=13> */
.L_x_9:
[----:B------:R-:W-:Y:S05]  /*0870*/  EXIT ;  /* 0x000000000000794d */ /* 0x000fea0003800000 */
        .weak           $__internal_1_$__cuda_sm20_div_u64
        .type           $__internal_1_$__cuda_sm20_div_u64,@function
        .size           $__internal_1_$__cuda_sm20_div_u64,(.L_x_440 - $__internal_1_$__cuda_sm20_div_u64)
$__internal_1_$__cuda_sm20_div_u64:
        /* <DEDUP_REMOVED lines=46> */
[----:B------:R-:W-:Y:S01]  /*0b60*/  IMAD R4, R6, R15, R5 ;  /* 0x0000000f06047224 */ /* 0x000fe200078e0205 */
[----:B------:R-:W-:-:S04]  /*0b70*/  IADD3 R18, P2, PT, -R15, R20, RZ ;  /* 0x000000140f127210 */ /* 0x000fc80007f5e1ff */
[----:B------:R-:W-:Y:S02]  /*0b80*/  IADD3.X R22, PT, PT, ~R4, R11, RZ, P1, !PT ;  /* 0x0000000b04167210 */ /* 0x000fe40000ffe5ff */
[----:B------:R-:W-:Y:S02]  /*0b90*/  IADD3 R5, P1, PT, R14, 0x1, RZ ;  /* 0x000000010e057810 */ /* 0x000fe40007f3e0ff */
[C---:B------:R-:W-:Y:S01]  /*0ba0*/  ISETP.GE.U32.AND.EX P0, PT, R22.reuse, R13, PT, P0 ;  /* 0x0000000d1600720c */ /* 0x040fe20003f06100 */
[----:B------:R-:W-:Y:S01]  /*0bb0*/  IMAD.X R4, R22, 0x1, ~R13, P2 ;  /* 0x0000000116047824 */ /* 0x000fe200010e0e0d */
[----:B------:R-:W-:Y:S02]  /*0bc0*/  IADD3.X R7, PT, PT, RZ, R6, RZ, P1, !PT ;  /* 0x00000006ff077210 */ /* 0x000fe40000ffe4ff */
[----:B------:R-:W-:Y:S02]  /*0bd0*/  SEL R5, R5, R14, P0 ;  /* 0x0000000e05057207 */ /* 0x000fe40000000000 */
[----:B------:R-:W-:-:S02]  /*0be0*/  SEL R18, R18, R20, P0 ;  /* 0x0000001412127207 */ /* 0x000fc40000000000 */
[----:B------:R-:W-:Y:S02]  /*0bf0*/  SEL R14, R4, R22, P0 ;  /* 0x00000016040e7207 */ /* 0x000fe40000000000 */
[----:B------:R-:W-:Y:S02]  /*0c00*/  SEL R4, R7, R6, P0 ;  /* 0x0000000607047207 */ /* 0x000fe40000000000 */
[----:B------:R-:W-:Y:S02]  /*0c10*/  IADD3 R6, P2, PT, R5, 0x1, RZ ;  /* 0x0000000105067810 */ /* 0x000fe40007f5e0ff */
[----:B------:R-:W-:Y:S02]  /*0c20*/  ISETP.GE.U32.AND P0, PT, R18, R15, PT ;  /* 0x0000000f1200720c */ /* 0x000fe40003f06070 */
[----:B------:R-:W-:Y:S01]  /*0c30*/  ISETP.NE.U32.AND P1, PT, R15, RZ, PT ;  /* 0x000000ff0f00720c */ /* 0x000fe20003f25070 */
[----:B------:R-:W-:Y:S01]  /*0c40*/  IMAD.X R7, RZ, RZ, R4, P2 ;  /* 0x000000ffff077224 */ /* 0x000fe200010e0604 */
[----:B------:R-:W-:-:S02]  /*0c50*/  ISETP.GE.U32.AND.EX P0, PT, R14, R13, PT, P0 ;  /* 0x0000000d0e00720c */ /* 0x000fc40003f06100 */
[----:B------:R-:W-:Y:S01]  /*0c60*/  ISETP.NE.AND.EX P1, PT, R13, RZ, PT, P1 ;  /* 0x000000ff0d00720c */ /* 0x000fe20003f25310 */
[----:B------:R-:W-:Y:S01]  /*0c70*/  HFMA2 R13, -RZ, RZ, 0, 0 ;  /* 0x00000000ff0d7431 */ /* 0x000fe200000001ff */
[----:B------:R-:W-:Y:S02]  /*0c80*/  SEL R6, R6, R5, P0 ;  /* 0x0000000506067207 */ /* 0x000fe40000000000 */
[----:B------:R-:W-:Y:S02]  /*0c90*/  SEL R7, R7, R4, P0 ;  /* 0x0000000407077207 */ /* 0x000fe40000000000 */
[----:B------:R-:W-:Y:S02]  /*0ca0*/  SEL R6, R6, 0xffffffff, P1 ;  /* 0xffffffff06067807 */ /* 0x000fe40000800000 */
[----:B------:R-:W-:Y:S01]  /*0cb0*/  SEL R7, R7, 0xffffffff, P1 ;  /* 0xffffffff07077807 */ /* 0x000fe20000800000 */
[----:B------:R-:W-:Y:S06]  /*0cc0*/  RET.REL.NODEC R12 `(_ZN36_GLOBAL__N__0b762c63_4_k_cu_fff026ee36kvbm_kernels_operational_pack_kernelIdEEvPKPKT_PKPS1_mmmm) ;  /* 0xfffffff00ccc7950 */ /* 0x000fec0003c3ffff */
.L_x_17:
        /* <DEDUP_REMOVED lines=11> */
.L_x_440:


//--------------------- .text._ZN36_GLOBAL__N__0b762c63_4_k_cu_fff026ee38kvbm_kernels_operational_unpack_kernelIfEEvPKPKT_PKPS1_mmmm --------------------------
	.section	.text._ZN36_GLOBAL__N__0b762c63_4_k_cu_fff026ee38kvbm_kernels_operational_unpack_kernelIfEEvPKPKT_PKPS1_mmmm,"ax",@progbits
	.align	128
.text._ZN36_GLOBAL__N__0b762c63_4_k_cu_fff026ee38kvbm_kernels_operational_unpack_kernelIfEEvPKPKT_PKPS1_mmmm:
        .type           _ZN36_GLOBAL__N__0b762c63_4_k_cu_fff026ee38kvbm_kernels_operational_unpack_kernelIfEEvPKPKT_PKPS1_mmmm,@function
        .size           _ZN36_GLOBAL__N__0b762c63_4_k_cu_fff026ee38kvbm_kernels_operational_unpack_kernelIfEEvPKPKT_PKPS1_mmmm,(.L_x_442 - _ZN36_GLOBAL__N__0b762c63_4_k_cu_fff026ee38kvbm_kernels_operational_unpack_kernelIfEEvPKPKT_PKPS1_mmmm)
        .other          _ZN36_GLOBAL__N__0b762c63_4_k_cu_fff026ee38kvbm_kernels_operational_unpack_kernelIfEEvPKPKT_PKPS1_mmmm,@"STO_CUDA_ENTRY STV_DEFAULT"
_ZN36_GLOBAL__N__0b762c63_4_k_cu_fff026ee38kvbm_kernels_operational_unpack_kernelIfEEvPKPKT_PKPS1_mmmm:
        /* <DEDUP_REMOVED lines=27> */
.L_x_25:
        /* <DEDUP_REMOVED lines=27> */
.L_x_20:
[----:B------:R-:W1:Y:S01]  /*0360*/  LDCU.64 UR16, c[0x0][0x3a0] ;  /* 0x00007400ff1077ac */ /* 0x000e620008000a00 */
[----:B------:R-:W-:Y:S01]  /*0370*/  IMAD.MOV.U32 R10, RZ, RZ, R8 ;  /* 0x000000ffff0a7224 */ /* 0x000fe200078e0008 */
[----:B------:R-:W-:Y:S01]  /*0380*/  MOV R12, 0x3d0 ;  /* 0x000003d0000c7802 */ /* 0x000fe20000000f00 */
[----:B------:R-:W-:Y:S02]  /*0390*/  IMAD.MOV.U32 R11, RZ, RZ, R9 ;  /* 0x000000ffff0b7224 */ /* 0x000fe400078e0009 */
[----:B-1----:R-:W-:Y:S01]  /*03a0*/  IMAD.U32 R15, RZ, RZ, UR16 ;  /* 0x00000010ff0f7e24 */ /* 0x002fe2000f8e00ff */
[----:B------:R-:W-:-:S07]  /*03b0*/  MOV R13, UR17 ;  /* 0x00000011000d7c02 */ /* 0x000fce0008000f00 */
[----:B0-----:R-:W-:Y:S05]  /*03c0*/  CALL.REL.NOINC `($__internal_2_$__cuda_sm20_div_u64) ;  /* 0x0000000400347944 */ /* 0x001fea0003c00000 */
        /* <DEDUP_REMOVED lines=8> */
.L_x_21:
[----:B------:R-:W-:Y:S05]  /*0450*/  BSYNC.RECONVERGENT B1 ;  /* 0x0000000000017941 */ /* 0x000fea0003800200 */
.L_x_19:
        /* <DEDUP_REMOVED lines=27> */
.L_x_23:
[----:B------:R-:W1:Y:S01]  /*0610*/  LDCU.64 UR16, c[0x0][0x398] ;  /* 0x00007300ff1077ac */ /* 0x000e620008000a00 */
[----:B------:R-:W-:Y:S01]  /*0620*/  MOV R12, 0x660 ;  /* 0x00000660000c7802 */ /* 0x000fe20000000f00 */
        /* <DEDUP_REMOVED lines=11> */
.L_x_24:
[----:B------:R-:W-:Y:S05]  /*06e0*/  BSYNC.RECONVERGENT B1 ;  /* 0x0000000000017941 */ /* 0x000fea0003800200 */
.L_x_22:
        /* <DEDUP_REMOVED lines=15> */
[----:B------:R-:W-:-:S06]  /*07e0*/  LEA.HI.X R13, R10, R5, R11, 0x2, P0 ;  /* 0x000000050a0d7211 */ /* 0x000fcc00000f140b */
[----:B------:R-:W2:Y:S01]  /*07f0*/  LDG.E R13, desc[UR24][R12.64] ;  /* 0x000000180c0d7981 */ /* 0x000ea2000c1e1900 */
[----:B---3--:R-:W-:-:S04]  /*0800*/  LEA R4, P0, R6, R2, 0x2 ;  /* 0x0000000206047211 */ /* 0x008fc800078010ff */
[----:B------:R-:W-:Y:S02]  /*0810*/  LEA.HI.X R5, R6, R3, R7, 0x2, P0 ;  /* 0x0000000306057211 */ /* 0x000fe400000f1407 */
[----:B------:R-:W-:-:S04]  /*0820*/  IADD3 R8, P0, PT, R0, R8, RZ ;  /* 0x0000000800087210 */ /* 0x000fc80007f1e0ff */
[----:B------:R-:W-:Y:S02]  /*0830*/  IADD3.X R9, PT, PT, RZ, R9, RZ, P0, !PT ;  /* 0x00000009ff097210 */ /* 0x000fe400007fe4ff */
[----:B------:R-:W-:-:S04]  /*0840*/  ISETP.GE.U32.AND P0, PT, R8, UR4, PT ;  /* 0x0000000408007c0c */ /* 0x000fc8000bf06070 */
[----:B------:R-:W-:Y:S01]  /*0850*/  ISETP.GE.U32.AND.EX P0, PT, R9, UR6, PT, P0 ;  /* 0x0000000609007c0c */ /* 0x000fe2000bf06100 */
[----:B--2---:R1:W-:-:S12]  /*0860*/  STG.E desc[UR16][R4.64], R13 ;  /* 0x0000000d04007986 */ /* 0x0043d8000c101910 */
[----:B------:R-:W-:Y:S05]  /*0870*/  @!P0 BRA `(.L_x_25) ;  /* 0xfffffff8004c8947 */ /* 0x000fea000383ffff */
[----:B------:R-:W-:Y:S05]  /*0880*/  BSYNC.RECONVERGENT B0 ;  /* 0x0000000000007941 */ /* 0x000fea0003800200 */
.L_x_18:
[----:B------:R-:W-:Y:S05]  /*0890*/  EXIT ;  /* 0x000000000000794d */ /* 0x000fea0003800000 */
        .weak           $__internal_2_$__cuda_sm20_div_u64
        .type           $__internal_2_$__cuda_sm20_div_u64,@function
        .size           $__internal_2_$__cuda_sm20_div_u64,(.L_x_442 - $__internal_2_$__cuda_sm20_div_u64)
$__internal_2_$__cuda_sm20_div_u64:
        /* <DEDUP_REMOVED lines=68> */
[----:B------:R-:W-:Y:S06]  /*0ce0*/  RET.REL.NODEC R12 `(_ZN36_GLOBAL__N__0b762c63_4_k_cu_fff026ee38kvbm_kernels_operational_unpack_kernelIfEEvPKPKT_PKPS1_mmmm) ;  /* 0xfffffff00cc47950 */ /* 0x000fec0003c3ffff */
.L_x_26:
        /* <DEDUP_REMOVED lines=9> */
.L_x_442:


//--------------------- .text._ZN36_GLOBAL__N__0b762c63_4_k_cu_fff026ee36kvbm_kernels_operational_pack_kernelIfEEvPKPKT_PKPS1_mmmm --------------------------
	.section	.text._ZN36_GLOBAL__N__0b762c63_4_k_cu_fff026ee36kvbm_kernels_operational_pack_kernelIfEEvPKPKT_PKPS1_mmmm,"ax",@progbits
	.align	128
.text._ZN36_GLOBAL__N__0b762c63_4_k_cu_fff026ee36kvbm_kernels_operational_pack_kernelIfEEvPKPKT_PKPS1_mmmm:
        .type           _ZN36_GLOBAL__N__0b762c63_4_k_cu_fff026ee36kvbm_kernels_operational_pack_kernelIfEEvPKPKT_PKPS1_mmmm,@function
        .size           _ZN36_GLOBAL__N__0b762c63_4_k_cu_fff026ee36kvbm_kernels_operational_pack_kernelIfEEvPKPKT_PKPS1_mmmm,(.L_x_444 - _ZN36_GLOBAL__N__0b762c63_4_k_cu_fff026ee36kvbm_kernels_operational_pack_kernelIfEEvPKPKT_PKPS1_mmmm)
        .other          _ZN36_GLOBAL__N__0b762c63_4_k_cu_fff026ee36kvbm_kernels_operational_pack_kernelIfEEvPKPKT_PKPS1_mmmm,@"STO_CUDA_ENTRY STV_DEFAULT"
_ZN36_GLOBAL__N__0b762c63_4_k_cu_fff026ee36kvbm_kernels_operational_pack_kernelIfEEvPKPKT_PKPS1_mmmm:
        /* <DEDUP_REMOVED lines=27> */
.L_x_34:
        /* <DEDUP_REMOVED lines=27> */
.L_x_29:
[----:B------:R-:W1:Y:S01]  /*0360*/  LDCU.64 UR16, c[0x0][0x3a0] ;  /* 0x00007400ff1077ac */ /* 0x000e620008000a00 */
[----:B------:R-:W-:Y:S01]  /*0370*/  IMAD.MOV.U32 R10, RZ, RZ, R8 ;  /* 0x000000ffff0a7224 */ /* 0x000fe200078e0008 */
[----:B------:R-:W-:Y:S01]  /*0380*/  MOV R12, 0x3d0 ;  /* 0x000003d0000c7802 */ /* 0x000fe20000000f00 */
[----:B------:R-:W-:Y:S02]  /*0390*/  IMAD.MOV.U32 R11, RZ, RZ, R9 ;  /* 0x000000ffff0b7224 */ /* 0x000fe400078e0009 */
[----:B-1----:R-:W-:Y:S01]  /*03a0*/  IMAD.U32 R15, RZ, RZ, UR16 ;  /* 0x00000010ff0f7e24 */ /* 0x002fe2000f8e00ff */
[----:B------:R-:W-:-:S07]  /*03b0*/  MOV R13, UR17 ;  /* 0x00000011000d7c02 */ /* 0x000fce0008000f00 */
[----:B0-----:R-:W-:Y:S05]  /*03c0*/  CALL.REL.NOINC `($__internal_3_$__cuda_sm20_div_u64) ;  /* 0x00000004002c7944 */ /* 0x001fea0003c00000 */
        /* <DEDUP_REMOVED lines=8> */
.L_x_30:
[----:B------:R-:W-:Y:S05]  /*0450*/  BSYNC.RECONVERGENT B1 ;  /* 0x0000000000017941 */ /* 0x000fea0003800200 */
.L_x_28:
        /* <DEDUP_REMOVED lines=27> */
.L_x_32:
[----:B------:R-:W1:Y:S01]  /*0610*/  LDCU.64 UR16, c[0x0][0x398] ;  /* 0x00007300ff1077ac */ /* 0x000e620008000a00 */
[----:B------:R-:W-:Y:S01]  /*0620*/  MOV R12, 0x660 ;  /* 0x00000660000c7802 */ /* 0x000fe20000000f00 */
[----:B-1----:R-:W-:Y:S01]  /*0630*/  IMAD.U32 R15, RZ, RZ, UR16 ;  /* 0x00000010ff0f7e24 */ /* 0x002fe2000f8e00ff */
[----:B------:R-:W-:-:S07]  /*0640*/  MOV R13, UR17 ;  /* 0x00000011000d7c02 */ /* 0x000fce0008000f00 */
[----:B0-----:R-:W-:Y:S05]  /*0650*/  CALL.REL.NOINC `($__internal_3_$__cuda_sm20_div_u64) ;  /* 0x0000000000887944 */ /* 0x001fea0003c00000 */
[----:B------:R-:W-:-:S05]  /*0660*/  IADD3 R13, P0, PT, RZ, -R6, RZ ;  /* 0x80000006ff0d7210 */ /* 0x000fca0007f1e0ff */
[----:B------:R-:W-:Y:S02]  /*0670*/  IMAD.X R12, RZ, RZ, ~R7, P0 ;  /* 0x000000ffff0c7224 */ /* 0x000fe400000e0e07 */
[----:B------:R-:W-:-:S04]  /*0680*/  IMAD.WIDE.U32 R4, R13, UR22, R10 ;  /* 0x000000160d047c25 */ /* 0x000fc8000f8e000a */
[----:B------:R-:W-:-:S04]  /*0690*/  IMAD R12, R12, UR22, RZ ;  /* 0x000000160c0c7c24 */ /* 0x000fc8000f8e02ff */
[----:B------:R-:W-:-:S05]  /*06a0*/  IMAD R13, R13, UR23, R12 ;  /* 0x000000170d0d7c24 */ /* 0x000fca000f8e020c */
[----:B------:R-:W-:-:S07]  /*06b0*/  IADD3 R5, PT, PT, R5, R13, RZ ;  /* 0x0000000d05057210 */ /* 0x000fce0007ffe0ff */
.L_x_33:
[----:B------:R-:W-:Y:S05]  /*06c0*/  BSYNC.RECONVERGENT B1 ;  /* 0x0000000000017941 */ /* 0x000fea0003800200 */
.L_x_31:
        /* <DEDUP_REMOVED lines=26> */
.L_x_27:
[----:B------:R-:W-:Y:S05]  /*0870*/  EXIT ;  /* 0x000000000000794d */ /* 0x000fea0003800000 */
        .weak           $__internal_3_$__cuda_sm20_div_u64
        .type           $__internal_3_$__cuda_sm20_div_u64,@function
        .size           $__internal_3_$__cuda_sm20_div_u64,(.L_x_444 - $__internal_3_$__cuda_sm20_div_u64)
$__internal_3_$__cuda_sm20_div_u64:
        /* <DEDUP_REMOVED lines=68> */
[----:B------:R-:W-:Y:S06]  /*0cc0*/  RET.REL.NODEC R12 `(_ZN36_GLOBAL__N__0b762c63_4_k_cu_fff026ee36kvbm_kernels_operational_pack_kernelIfEEvPKPKT_PKPS1_mmmm) ;  /* 0xfffffff00ccc7950 */ /* 0x000fec0003c3ffff */
.L_x_35:
        /* <DEDUP_REMOVED lines=11> */
.L_x_444:


//--------------------- .text._ZN36_GLOBAL__N__0b762c63_4_k_cu_fff026ee38kvbm_kernels_operational_unpack_kernelI13__nv_bfloat16EEvPKPKT_PKPS2_mmmm --------------------------
	.section	.text._ZN36_GLOBAL__N__0b762c63_4_k_cu_fff026ee38kvbm_kernels_operational_unpack_kernelI13__nv_bfloat16EEvPKPKT_PKPS2_mmmm,"ax",@progbits
	.align	128
.text._ZN36_GLOBAL__N__0b762c63_4_k_cu_fff026ee38kvbm_kernels_operational_unpack_kernelI13__nv_bfloat16EEvPKPKT_PKPS2_mmmm:
        .type           _ZN36_GLOBAL__N__0b762c63_4_k_cu_fff026ee38kvbm_kernels_operational_unpack_kernelI13__nv_bfloat16EEvPKPKT_PKPS2_mmmm,@function
        .size           _ZN36_GLOBAL__N__0b762c63_4_k_cu_fff026ee38kvbm_kernels_operational_unpack_kernelI13__nv_bfloat16EEvPKPKT_PKPS2_mmmm,(.L_x_446 - _ZN36_GLOBAL__N__0b762c63_4_k_cu_fff026ee38kvbm_kernels_operational_unpack_kernelI13__nv_bfloat16EEvPKPKT_PKPS2_mmmm)
        .other          _ZN36_GLOBAL__N__0b762c63_4_k_cu_fff026ee38kvbm_kernels_operational_unpack_kernelI13__nv_bfloat16EEvPKPKT_PKPS2_mmmm,@"STO_CUDA_ENTRY STV_DEFAULT"
_ZN36_GLOBAL__N__0b762c63_4_k_cu_fff026ee38kvbm_kernels_operational_unpack_kernelI13__nv_bfloat16EEvPKPKT_PKPS2_mmmm:
        /* <DEDUP_REMOVED lines=27> */
.L_x_43:
        /* <DEDUP_REMOVED lines=27> */
.L_x_38:
[----:B------:R-:W1:Y:S01]  /*0360*/  LDCU.64 UR16, c[0x0][0x3a0] ;  /* 0x00007400ff1077ac */ /* 0x000e620008000a00 */
[----:B------:R-:W-:Y:S01]  /*0370*/  IMAD.MOV.U32 R10, RZ, RZ, R8 ;  /* 0x000000ffff0a7224 */ /* 0x000fe200078e0008 */
[----:B------:R-:W-:Y:S01]  /*0380*/  MOV R12, 0x3d0 ;  /* 0x000003d0000c7802 */ /* 0x000fe20000000f00 */
[----:B------:R-:W-:Y:S02]  /*0390*/  IMAD.MOV.U32 R11, RZ, RZ, R9 ;  /* 0x000000ffff0b7224 */ /* 0x000fe400078e0009 */
[----:B-1----:R-:W-:Y:S01]  /*03a0*/  IMAD.U32 R15, RZ, RZ, UR16 ;  /* 0x00000010ff0f7e24 */ /* 0x002fe2000f8e00ff */
[----:B------:R-:W-:-:S07]  /*03b0*/  MOV R13, UR17 ;  /* 0x00000011000d7c02 */ /* 0x000fce0008000f00 */
[----:B0-----:R-:W-:Y:S05]  /*03c0*/  CALL.REL.NOINC `($__internal_4_$__cuda_sm20_div_u64) ;  /* 0x0000000400347944 */ /* 0x001fea0003c00000 */
        /* <DEDUP_REMOVED lines=8> */
.L_x_39:
[----:B------:R-:W-:Y:S05]  /*0450*/  BSYNC.RECONVERGENT B1 ;  /* 0x0000000000017941 */ /* 0x000fea0003800200 */
.L_x_37:
        /* <DEDUP_REMOVED lines=27> */
.L_x_41:
[----:B------:R-:W1:Y:S01]  /*0610*/  LDCU.64 UR16, c[0x0][0x398] ;  /* 0x00007300ff1077ac */ /* 0x000e620008000a00 */
[----:B------:R-:W-:Y:S01]  /*0620*/  MOV R12, 0x660 ;  /* 0x00000660000c7802 */ /* 0x000fe20000000f00 */
        /* <DEDUP_REMOVED lines=11> */
.L_x_42:
[----:B------:R-:W-:Y:S05]  /*06e0*/  BSYNC.RECONVERGENT B1 ;  /* 0x0000000000017941 */ /* 0x000fea0003800200 */
.L_x_40:
        /* <DEDUP_REMOVED lines=16> */
[----:B------:R-:W2:Y:S01]  /*07f0*/  LDG.E.U16 R13, desc[UR24][R12.64] ;  /* 0x000000180c0d7981 */ /* 0x000ea2000c1e1500 */
[----:B---3--:R-:W-:-:S04]  /*0800*/  LEA R4, P0, R6, R2, 0x1 ;  /* 0x0000000206047211 */ /* 0x008fc800078008ff */
[----:B------:R-:W-:Y:S02]  /*0810*/  LEA.HI.X R5, R6, R3, R7, 0x1, P0 ;  /* 0x0000000306057211 */ /* 0x000fe400000f0c07 */
[----:B------:R-:W-:-:S04]  /*0820*/  IADD3 R8, P0, PT, R0, R8, RZ ;  /* 0x0000000800087210 */ /* 0x000fc80007f1e0ff */
[----:B------:R-:W-:Y:S02]  /*0830*/  IADD3.X R9, PT, PT, RZ, R9, RZ, P0, !PT ;  /* 0x00000009ff097210 */ /* 0x000fe400007fe4ff */
[----:B------:R-:W-:-:S04]  /*0840*/  ISETP.GE.U32.AND P0, PT, R8, UR4, PT ;  /* 0x0000000408007c0c */ /* 0x000fc8000bf06070 */
[----:B------:R-:W-:Y:S01]  /*0850*/  ISETP.GE.U32.AND.EX P0, PT, R9, UR6, PT, P0 ;  /* 0x0000000609007c0c */ /* 0x000fe2000bf06100 */
[----:B--2---:R1:W-:-:S12]  /*0860*/  STG.E.U16 desc[UR16][R4.64], R13 ;  /* 0x0000000d04007986 */ /* 0x0043d8000c101510 */
[----:B------:R-:W-:Y:S05]  /*0870*/  @!P0 BRA `(.L_x_43) ;  /* 0xfffffff8004c8947 */ /* 0x000fea000383ffff */
[----:B------:R-:W-:Y:S05]  /*0880*/  BSYNC.RECONVERGENT B0 ;  /* 0x0000000000007941 */ /* 0x000fea0003800200 */
.L_x_36:
[----:B------:R-:W-:Y:S05]  /*0890*/  EXIT ;  /* 0x000000000000794d */ /* 0x000fea0003800000 */
        .weak           $__internal_4_$__cuda_sm20_div_u64
        .type           $__internal_4_$__cuda_sm20_div_u64,@function
        .size           $__internal_4_$__cuda_sm20_div_u64,(.L_x_446 - $__internal_4_$__cuda_sm20_div_u64)
$__internal_4_$__cuda_sm20_div_u64:
        /* <DEDUP_REMOVED lines=68> */
[----:B------:R-:W-:Y:S06]  /*0ce0*/  RET.REL.NODEC R12 `(_ZN36_GLOBAL__N__0b762c63_4_k_cu_fff026ee38kvbm_kernels_operational_unpack_kernelI13__nv_bfloat16EEvPKPKT_PKPS2_mmmm) ;  /* 0xfffffff00cc47950 */ /* 0x000fec0003c3ffff */
.L_x_44:
        /* <DEDUP_REMOVED lines=9> */
.L_x_446:


//--------------------- .text._ZN36_GLOBAL__N__0b762c63_4_k_cu_fff026ee36kvbm_kernels_operational_pack_kernelI13__nv_bfloat16EEvPKPKT_PKPS2_mmmm --------------------------
	.section	.text._ZN36_GLOBAL__N__0b762c63_4_k_cu_fff026ee36kvbm_kernels_operational_pack_kernelI13__nv_bfloat16EEvPKPKT_PKPS2_mmmm,"ax",@progbits
	.align	128
.text._ZN36_GLOBAL__N__0b762c63_4_k_cu_fff026ee36kvbm_kernels_operational_pack_kernelI13__nv_bfloat16EEvPKPKT_PKPS2_mmmm:
        .type           _ZN36_GLOBAL__N__0b762c63_4_k_cu_fff026ee36kvbm_kernels_operational_pack_kernelI13__nv_bfloat16EEvPKPKT_PKPS2_mmmm,@function
        .size           _ZN36_GLOBAL__N__0b762c63_4_k_cu_fff026ee36kvbm_kernels_operational_pack_kernelI13__nv_bfloat16EEvPKPKT_PKPS2_mmmm,(.L_x_448 - _ZN36_GLOBAL__N__0b762c63_4_k_cu_fff026ee36kvbm_kernels_operational_pack_kernelI13__nv_bfloat16EEvPKPKT_PKPS2_mmmm)
        .other          _ZN36_GLOBAL__N__0b762c63_4_k_cu_fff026ee36kvbm_kernels_operational_pack_kernelI13__nv_bfloat16EEvPKPKT_PKPS2_mmmm,@"STO_CUDA_ENTRY STV_DEFAULT"
_ZN36_GLOBAL__N__0b762c63_4_k_cu_fff026ee36kvbm_kernels_operational_pack_kernelI13__nv_bfloat16EEvPKPKT_PKPS2_mmmm:
        /* <DEDUP_REMOVED lines=27> */
.L_x_52:
        /* <DEDUP_REMOVED lines=27> */
.L_x_47:
[----:B------:R-:W1:Y:S01]  /*0360*/  LDCU.64 UR16, c[0x0][0x3a0] ;  /* 0x00007400ff1077ac */ /* 0x000e620008000a00 */
[----:B------:R-:W-:Y:S01]  /*0370*/  IMAD.MOV.U32 R10, RZ, RZ, R8 ;  /* 0x000000ffff0a7224 */ /* 0x000fe200078e0008 */
[----:B------:R-:W-:Y:S01]  /*0380*/  MOV R12, 0x3d0 ;  /* 0x000003d0000c7802 */ /* 0x000fe20000000f00 */
[----:B------:R-:W-:Y:S02]  /*0390*/  IMAD.MOV.U32 R11, RZ, RZ, R9 ;  /* 0x000000ffff0b7224 */ /* 0x000fe400078e0009 */
[----:B-1----:R-:W-:Y:S01]  /*03a0*/  IMAD.U32 R15, RZ, RZ, UR16 ;  /* 0x00000010ff0f7e24 */ /* 0x002fe2000f8e00ff */
[----:B------:R-:W-:-:S07]  /*03b0*/  MOV R13, UR17 ;  /* 0x00000011000d7c02 */ /* 0x000fce0008000f00 */
[----:B0-----:R-:W-:Y:S05]  /*03c0*/  CALL.REL.NOINC `($__internal_5_$__cuda_sm20_div_u64) ;  /* 0x00000004002c7944 */ /* 0x001fea0003c00000 */
        /* <DEDUP_REMOVED lines=8> */
.L_x_48:
[----:B------:R-:W-:Y:S05]  /*0450*/  BSYNC.RECONVERGENT B1 ;  /* 0x0000000000017941 */ /* 0x000fea0003800200 */
.L_x_46:
        /* <DEDUP_REMOVED lines=27> */
.L_x_50:
[----:B------:R-:W1:Y:S01]  /*0610*/  LDCU.64 UR16, c[0x0][0x398] ;  /* 0x00007300ff1077ac */ /* 0x000e620008000a00 */
[----:B------:R-:W-:Y:S01]  /*0620*/  MOV R12, 0x660 ;  /* 0x00000660000c7802 */ /* 0x000fe20000000f00 */
[----:B-1----:R-:W-:Y:S01]  /*0630*/  IMAD.U32 R15, RZ, RZ, UR16 ;  /* 0x00000010ff0f7e24 */ /* 0x002fe2000f8e00ff */
[----:B------:R-:W-:-:S07]  /*0640*/  MOV R13, UR17 ;  /* 0x00000011000d7c02 */ /* 0x000fce0008000f00 */
[----:B0-----:R-:W-:Y:S05]  /*0650*/  CALL.REL.NOINC `($__internal_5_$__cuda_sm20_div_u64) ;  /* 0x0000000000887944 */ /* 0x001fea0003c00000 */
[----:B------:R-:W-:-:S05]  /*0660*/  IADD3 R13, P0, PT, RZ, -R6, RZ ;  /* 0x80000006ff0d7210 */ /* 0x000fca0007f1e0ff */
[----:B------:R-:W-:Y:S02]  /*0670*/  IMAD.X R12, RZ, RZ, ~R7, P0 ;  /* 0x000000ffff0c7224 */ /* 0x000fe400000e0e07 */
[----:B------:R-:W-:-:S04]  /*0680*/  IMAD.WIDE.U32 R4, R13, UR22, R10 ;  /* 0x000000160d047c25 */ /* 0x000fc8000f8e000a */
[----:B------:R-:W-:-:S04]  /*0690*/  IMAD R12, R12, UR22, RZ ;  /* 0x000000160c0c7c24 */ /* 0x000fc8000f8e02ff */
[----:B------:R-:W-:-:S05]  /*06a0*/  IMAD R13, R13, UR23, R12 ;  /* 0x000000170d0d7c24 */ /* 0x000fca000f8e020c */
[----:B------:R-:W-:-:S07]  /*06b0*/  IADD3 R5, PT, PT, R5, R13, RZ ;  /* 0x0000000d05057210 */ /* 0x000fce0007ffe0ff */
.L_x_51:
[----:B------:R-:W-:Y:S05]  /*06c0*/  BSYNC.RECONVERGENT B1 ;  /* 0x0000000000017941 */ /* 0x000fea0003800200 */
.L_x_49:
        /* <DEDUP_REMOVED lines=26> */
.L_x_45:
[----:B------:R-:W-:Y:S05]  /*0870*/  EXIT ;  /* 0x000000000000794d */ /* 0x000fea0003800000 */
        .weak           $__internal_5_$__cuda_sm20_div_u64
        .type           $__internal_5_$__cuda_sm20_div_u64,@function
        .size           $__internal_5_$__cuda_sm20_div_u64,(.L_x_448 - $__internal_5_$__cuda_sm20_div_u64)
$__internal_5_$__cuda_sm20_div_u64:
        /* <DEDUP_REMOVED lines=68> */
[----:B------:R-:W-:Y:S06]  /*0cc0*/  RET.REL.NODEC R12 `(_ZN36_GLOBAL__N__0b762c63_4_k_cu_fff026ee36kvbm_kernels_operational_pack_kernelI13__nv_bfloat16EEvPKPKT_PKPS2_mmmm) ;  /* 0xfffffff00ccc7950 */ /* 0x000fec0003c3ffff */
.L_x_53:
        /* <DEDUP_REMOVED lines=11> */
.L_x_448:


//--------------------- .text._ZN36_GLOBAL__N__0b762c63_4_k_cu_fff026ee38kvbm_kernels_operational_unpack_kernelI6__halfEEvPKPKT_PKPS2_mmmm --------------------------
	.section	.text._ZN36_GLOBAL__N__0b762c63_4_k_cu_fff026ee38kvbm_kernels_operational_unpack_kernelI6__halfEEvPKPKT_PKPS2_mmmm,"ax",@progbits
	.align	128
.text._ZN36_GLOBAL__N__0b762c63_4_k_cu_fff026ee38kvbm_kernels_operational_unpack_kernelI6__halfEEvPKPKT_PKPS2_mmmm:
        .type           _ZN36_GLOBAL__N__0b762c63_4_k_cu_fff026ee38kvbm_kernels_operational_unpack_kernelI6__halfEEvPKPKT_PKPS2_mmmm,@function
        .size           _ZN36_GLOBAL__N__0b762c63_4_k_cu_fff026ee38kvbm_kernels_operational_unpack_kernelI6__halfEEvPKPKT_PKPS2_mmmm,(.L_x_450 - _ZN36_GLOBAL__N__0b762c63_4_k_cu_fff026ee38kvbm_kernels_operational_unpack_kernelI6__halfEEvPKPKT_PKPS2_mmmm)
        .other          _ZN36_GLOBAL__N__0b762c63_4_k_cu_fff026ee38kvbm_kernels_operational_unpack_kernelI6__halfEEvPKPKT_PKPS2_mmmm,@"STO_CUDA_ENTRY STV_DEFAULT"
_ZN36_GLOBAL__N__0b762c63_4_k_cu_fff026ee38kvbm_kernels_operational_unpack_kernelI6__halfEEvPKPKT_PKPS2_mmmm:
        /* <DEDUP_REMOVED lines=27> */
.L_x_61:
        /* <DEDUP_REMOVED lines=27> */
.L_x_56:
[----:B------:R-:W1:Y:S01]  /*0360*/  LDCU.64 UR16, c[0x0][0x3a0] ;  /* 0x00007400ff1077ac */ /* 0x000e620008000a00 */
[----:B------:R-:W-:Y:S01]  /*0370*/  IMAD.MOV.U32 R10, RZ, RZ, R8 ;  /* 0x000000ffff0a7224 */ /* 0x000fe200078e0008 */
[----:B------:R-:W-:Y:S01]  /*0380*/  MOV R12, 0x3d0 ;  /* 0x000003d0000c7802 */ /* 0x000fe20000000f00 */
[----:B------:R-:W-:Y:S02]  /*0390*/  IMAD.MOV.U32 R11, RZ, RZ, R9 ;  /* 0x000000ffff0b7224 */ /* 0x000fe400078e0009 */
[----:B-1----:R-:W-:Y:S01]  /*03a0*/  IMAD.U32 R15, RZ, RZ, UR16 ;  /* 0x00000010ff0f7e24 */ /* 0x002fe2000f8e00ff */
[----:B------:R-:W-:-:S07]  /*03b0*/  MOV R13, UR17 ;  /* 0x00000011000d7c02 */ /* 0x000fce0008000f00 */
[----:B0-----:R-:W-:Y:S05]  /*03c0*/  CALL.REL.NOINC `($__internal_6_$__cuda_sm20_div_u64) ;  /* 0x0000000400347944 */ /* 0x001fea0003c00000 */
        /* <DEDUP_REMOVED lines=8> */
.L_x_57:
[----:B------:R-:W-:Y:S05]  /*0450*/  BSYNC.RECONVERGENT B1 ;  /* 0x0000000000017941 */ /* 0x000fea0003800200 */
.L_x_55:
        /* <DEDUP_REMOVED lines=27> */
.L_x_59:
[----:B------:R-:W1:Y:S01]  /*0610*/  LDCU.64 UR16, c[0x0][0x398] ;  /* 0x00007300ff1077ac */ /* 0x000e620008000a00 */
[----:B------:R-:W-:Y:S01]  /*0620*/  MOV R12, 0x660 ;  /* 0x00000660000c7802 */ /* 0x000fe20000000f00 */
        /* <DEDUP_REMOVED lines=11> */
.L_x_60:
[----:B------:R-:W-:Y:S05]  /*06e0*/  BSYNC.RECONVERGENT B1 ;  /* 0x0000000000017941 */ /* 0x000fea0003800200 */
.L_x_58:
        /* <DEDUP_REMOVED lines=26> */
.L_x_54:
[----:B------:R-:W-:Y:S05]  /*0890*/  EXIT ;  /* 0x000000000000794d */ /* 0x000fea0003800000 */
        .weak           $__internal_6_$__cuda_sm20_div_u64
        .type           $__internal_6_$__cuda_sm20_div_u64,@function
        .size           $__internal_6_$__cuda_sm20_div_u64,(.L_x_450 - $__internal_6_$__cuda_sm20_div_u64)
$__internal_6_$__cuda_sm20_div_u64:
        /* <DEDUP_REMOVED lines=68> */
[----:B------:R-:W-:Y:S06]  /*0ce0*/  RET.REL.NODEC R12 `(_ZN36_GLOBAL__N__0b762c63_4_k_cu_fff026ee38kvbm_kernels_operational_unpack_kernelI6__halfEEvPKPKT_PKPS2_mmmm) ;  /* 0xfffffff00cc47950 */ /* 0x000fec0003c3ffff */
.L_x_62:
        /* <DEDUP_REMOVED lines=9> */
.L_x_450:


//--------------------- .text._ZN36_GLOBAL__N__0b762c63_4_k_cu_fff026ee36kvbm_kernels_operational_pack_kernelI6__halfEEvPKPKT_PKPS2_mmmm --------------------------
	.section	.text._ZN36_GLOBAL__N__0b762c63_4_k_cu_fff026ee36kvbm_kernels_operational_pack_kernelI6__halfEEvPKPKT_PKPS2_mmmm,"ax",@progbits
	.align	128
.text._ZN36_GLOBAL__N__0b762c63_4_k_cu_fff026ee36kvbm_kernels_operational_pack_kernelI6__halfEEvPKPKT_PKPS2_mmmm:
        .type           _ZN36_GLOBAL__N__0b762c63_4_k_cu_fff026ee36kvbm_kernels_operational_pack_kernelI6__halfEEvPKPKT_PKPS2_mmmm,@function
        .size           _ZN36_GLOBAL__N__0b762c63_4_k_cu_fff026ee36kvbm_kernels_operational_pack_kernelI6__halfEEvPKPKT_PKPS2_mmmm,(.L_x_452 - _ZN36_GLOBAL__N__0b762c63_4_k_cu_fff026ee36kvbm_kernels_operational_pack_kernelI6__halfEEvPKPKT_PKPS2_mmmm)
        .other          _ZN36_GLOBAL__N__0b762c63_4_k_cu_fff026ee36kvbm_kernels_operational_pack_kernelI6__halfEEvPKPKT_PKPS2_mmmm,@"STO_CUDA_ENTRY STV_DEFAULT"
_ZN36_GLOBAL__N__0b762c63_4_k_cu_fff026ee36kvbm_kernels_operational_pack_kernelI6__halfEEvPKPKT_PKPS2_mmmm:
        /* <DEDUP_REMOVED lines=27> */
.L_x_70:
        /* <DEDUP_REMOVED lines=27> */
.L_x_65:
[----:B------:R-:W1:Y:S01]  /*0360*/  LDCU.64 UR16, c[0x0][0x3a0] ;  /* 0x00007400ff1077ac */ /* 0x000e620008000a00 */
[----:B------:R-:W-:Y:S01]  /*0370*/  IMAD.MOV.U32 R10, RZ, RZ, R8 ;  /* 0x000000ffff0a7224 */ /* 0x000fe200078e0008 */
[----:B------:R-:W-:Y:S01]  /*0380*/  MOV R12, 0x3d0 ;  /* 0x000003d0000c7802 */ /* 0x000fe20000000f00 */
[----:B------:R-:W-:Y:S02]  /*0390*/  IMAD.MOV.U32 R11, RZ, RZ, R9 ;  /* 0x000000ffff0b7224 */ /* 0x000fe400078e0009 */
[----:B-1----:R-:W-:Y:S01]  /*03a0*/  IMAD.U32 R15, RZ, RZ, UR16 ;  /* 0x00000010ff0f7e24 */ /* 0x002fe2000f8e00ff */
[----:B------:R-:W-:-:S07]  /*03b0*/  MOV R13, UR17 ;  /* 0x00000011000d7c02 */ /* 0x000fce0008000f00 */
[----:B0-----:R-:W-:Y:S05]  /*03c0*/  CALL.REL.NOINC `($__internal_7_$__cuda_sm20_div_u64) ;  /* 0x00000004002c7944 */ /* 0x001fea0003c00000 */
        /* <DEDUP_REMOVED lines=8> */
.L_x_66:
[----:B------:R-:W-:Y:S05]  /*0450*/  BSYNC.RECONVERGENT B1 ;  /* 0x0000000000017941 */ /* 0x000fea0003800200 */
.L_x_64:
        /* <DEDUP_REMOVED lines=27> */
.L_x_68:
[----:B------:R-:W1:Y:S01]  /*0610*/  LDCU.64 UR16, c[0x0][0x398] ;  /* 0x00007300ff1077ac */ /* 0x000e620008000a00 */
[----:B------:R-:W-:Y:S01]  /*0620*/  MOV R12, 0x660 ;  /* 0x00000660000c7802 */ /* 0x000fe20000000f00 */
[----:B-1----:R-:W-:Y:S01]  /*0630*/  IMAD.U32 R15, RZ, RZ, UR16 ;  /* 0x00000010ff0f7e24 */ /* 0x002fe2000f8e00ff */
[----:B------:R-:W-:-:S07]  /*0640*/  MOV R13, UR17 ;  /* 0x00000011000d7c02 */ /* 0x000fce0008000f00 */
[----:B0-----:R-:W-:Y:S05]  /*0650*/  CALL.REL.NOINC `($__internal_7_$__cuda_sm20_div_u64) ;  /* 0x0000000000887944 */ /* 0x001fea0003c00000 */
[----:B------:R-:W-:-:S05]  /*0660*/  IADD3 R13, P0, PT, RZ, -R6, RZ ;  /* 0x80000006ff0d7210 */ /* 0x000fca0007f1e0ff */
[----:B------:R-:W-:Y:S02]  /*0670*/  IMAD.X R12, RZ, RZ, ~R7, P0 ;  /* 0x000000ffff0c7224 */ /* 0x000fe400000e0e07 */
[----:B------:R-:W-:-:S04]  /*0680*/  IMAD.WIDE.U32 R4, R13, UR22, R10 ;  /* 0x000000160d047c25 */ /* 0x000fc8000f8e000a */
[----:B------:R-:W-:-:S04]  /*0690*/  IMAD R12, R12, UR22, RZ ;  /* 0x000000160c0c7c24 */ /* 0x000fc8000f8e02ff */
[----:B------:R-:W-:-:S05]  /*06a0*/  IMAD R13, R13, UR23, R12 ;  /* 0x000000170d0d7c24 */ /* 0x000fca000f8e020c */
[----:B------:R-:W-:-:S07]  /*06b0*/  IADD3 R5, PT, PT, R5, R13, RZ ;  /* 0x0000000d05057210 */ /* 0x000fce0007ffe0ff */
.L_x_69:
[----:B------:R-:W-:Y:S05]  /*06c0*/  BSYNC.RECONVERGENT B1 ;  /* 0x0000000000017941 */ /* 0x000fea0003800200 */
.L_x_67:
        /* <DEDUP_REMOVED lines=26> */
.L_x_63:
[----:B------:R-:W-:Y:S05]  /*0870*/  EXIT ;  /* 0x000000000000794d */ /* 0x000fea0003800000 */
        .weak           $__internal_7_$__cuda_sm20_div_u64
        .type           $__internal_7_$__cuda_sm20_div_u64,@function
        .size           $__internal_7_$__cuda_sm20_div_u64,(.L_x_452 - $__internal_7_$__cuda_sm20_div_u64)
$__internal_7_$__cuda_sm20_div_u64:
        /* <DEDUP_REMOVED lines=68> */
[----:B------:R-:W-:Y:S06]  /*0cc0*/  RET.REL.NODEC R12 `(_ZN36_GLOBAL__N__0b762c63_4_k_cu_fff026ee36kvbm_kernels_operational_pack_kernelI6__halfEEvPKPKT_PKPS2_mmmm) ;  /* 0xfffffff00ccc7950 */ /* 0x000fec0003c3ffff */
.L_x_71:
        /* <DEDUP_REMOVED lines=11> */
.L_x_452:


//--------------------- .text._ZN36_GLOBAL__N__0b762c63_4_k_cu_fff026ee38kvbm_kernels_universal_to_block_kernelIdLNS_11BlockLayoutE1EEEvPKPKT_PKPS2_mmmmmmmm --------------------------
	.section	.text._ZN36_GLOBAL__N__0b762c63_4_k_cu_fff026ee38kvbm_kernels_universal_to_block_kernelIdLNS_11BlockLayoutE1EEEvPKPKT_PKPS2_mmmmmmmm,"ax",@progbits
	.align	128
.text._ZN36_GLOBAL__N__0b762c63_4_k_cu_fff026ee38kvbm_kernels_universal_to_block_kernelIdLNS_11BlockLayoutE1EEEvPKPKT_PKPS2_mmmmmmmm:
        .type           _ZN36_GLOBAL__N__0b762c63_4_k_cu_fff026ee38kvbm_kernels_universal_to_block_kernelIdLNS_11BlockLayoutE1EEEvPKPKT_PKPS2_mmmmmmmm,@function
        .size           _ZN36_GLOBAL__N__0b762c63_4_k_cu_fff026ee38kvbm_kernels_universal_to_block_kernelIdLNS_11BlockLayoutE1EEEvPKPKT_PKPS2_mmmmmmmm,(.L_x_454 - _ZN36_GLOBAL__N__0b762c63_4_k_cu_fff026ee38kvbm_kernels_universal_to_block_kernelIdLNS_11BlockLayoutE1EEEvPKPKT_PKPS2_mmmmmmmm)
        .other          _ZN36_GLOBAL__N__0b762c63_4_k_cu_fff026ee38kvbm_kernels_universal_to_block_kernelIdLNS_11BlockLayoutE1EEEvPKPKT_PKPS2_mmmmmmmm,@"STO_CUDA_ENTRY STV_DEFAULT"
_ZN36_GLOBAL__N__0b762c63_4_k_cu_fff026ee38kvbm_kernels_universal_to_block_kernelIdLNS_11BlockLayoutE1EEEvPKPKT_PKPS2_mmmmmmmm:
[----:B------:R-:W-:Y:S01]  /*0000*/  LDC R1, c[0x0][0x37c] ;  /* 0x0000df00ff017b82 */ /* 0x000fe20000000800 */
[----:B------:R-:W0:Y:S01]  /*0010*/  S2R R3, SR_TID.X ;  /* 0x0000000000037919 */ /* 0x000e220000002100 */
[----:B------:R-:W1:Y:S06]  /*0020*/  LDCU.64 UR8, c[0x0][0x3a0] ;  /* 0x00007400ff0877ac */ /* 0x000e6c0008000a00 */
[----:B------:R-:W0:Y:S01]  /*0030*/  S2UR UR7, SR_CTAID.X ;  /* 0x00000000000779c3 */ /* 0x000e220000002500 */
[----:B------:R-:W1:Y:S01]  /*0040*/  LDCU.64 UR10, c[0x0][0x398] ;  /* 0x00007300ff0a77ac */ /* 0x000e620008000a00 */
[----:B------:R-:W2:Y:S06]  /*0050*/  LDCU UR28, c[0x0][0x39c] ;  /* 0x00007380ff1c77ac */ /* 0x000eac0008000800 */
[----:B------:R-:W0:Y:S01]  /*0060*/  LDC R10, c[0x0][0x360] ;  /* 0x0000d800ff0a7b82 */ /* 0x000e220000000800 */
[----:B------:R-:W3:Y:S01]  /*0070*/  LDCU UR29, c[0x0][0x398] ;  /* 0x00007300ff1d77ac */ /* 0x000ee20008000800 */
[----:B------:R-:W4:Y:S01]  /*0080*/  LDCU UR16, c[0x0][0x3cc] ;  /* 0x00007980ff1077ac */ /* 0x000f220008000800 */
[----:B------:R-:W0:Y:S01]  /*0090*/  LDCU UR17, c[0x0][0x3c8] ;  /* 0x00007900ff1177ac */ /* 0x000e220008000800 */
[----:B-1----:R-:W-:-:S02]  /*00a0*/  UIMAD UR6, UR9, UR10, URZ ;  /* 0x0000000a090672a4 */ /* 0x002fc4000f8e02ff */
[----:B------:R-:W-:Y:S02]  /*00b0*/  UIMAD.WIDE.U32 UR4, UR8, UR10, URZ ;  /* 0x0000000a080472a5 */ /* 0x000fe4000f8e00ff */
[----:B------:R-:W-:Y:S01]  /*00c0*/  UIMAD UR6, UR8, UR11, UR6 ;  /* 0x0000000b080672a4 */ /* 0x000fe2000f8e0206 */
[----:B------:R-:W1:Y:S01]  /*00d0*/  LDCU UR18, c[0x0][0x3c4] ;  /* 0x00007880ff1277ac */ /* 0x000e620008000800 */
[----:B0-----:R-:W-:Y:S02]  /*00e0*/  IMAD R10, R10, UR7, R3 ;  /* 0x000000070a0a7c24 */ /* 0x001fe4000f8e0203 */
[----:B------:R-:W-:Y:S01]  /*00f0*/  UIADD3 UR6, UPT, UPT, UR5, UR6, URZ ;  /* 0x0000000605067290 */ /* 0x000fe2000fffe0ff */
[----:B------:R-:W0:Y:S02]  /*0100*/  LDCU UR19, c[0x0][0x3c0] ;  /* 0x00007800ff1377ac */ /* 0x000e240008000800 */
[----:B------:R-:W-:-:S03]  /*0110*/  ISETP.LT.U32.AND P0, PT, R10, UR4, PT ;  /* 0x000000040a007c0c */ /* 0x000fc6000bf01070 */
[----:B------:R-:W-:Y:S01]  /*0120*/  IMAD.U32 R0, RZ, RZ, UR6 ;  /* 0x00000006ff007e24 */ /* 0x000fe2000f8e00ff */
[----:B------:R-:W0:Y:S04]  /*0130*/  LDCU UR20, c[0x0][0x3bc] ;  /* 0x00007780ff1477ac */ /* 0x000e280008000800 */
[----:B------:R-:W-:Y:S01]  /*0140*/  ISETP.GT.U32.AND.EX P0, PT, R0, RZ, PT, P0 ;  /* 0x000000ff0000720c */ /* 0x000fe20003f04100 */
[----:B------:R-:W0:Y:S01]  /*0150*/  LDCU UR21, c[0x0][0x3b8] ;  /* 0x00007700ff1577ac */ /* 0x000e220008000800 */
[----:B------:R-:W0:Y:S01]  /*0160*/  LDCU UR22, c[0x0][0x3b4] ;  /* 0x00007680ff1677ac */ /* 0x000e220008000800 */
[----:B------:R-:W0:Y:S01]  /*0170*/  LDCU UR23, c[0x0][0x3b0] ;  /* 0x00007600ff1777ac */ /* 0x000e220008000800 */
[----:B------:R-:W0:Y:S01]  /*0180*/  LDCU.64 UR30, c[0x0][0x398] ;  /* 0x00007300ff1e77ac */ /* 0x000e220008000a00 */
[----:B------:R-:W0:Y:S01]  /*0190*/  LDCU.64 UR36, c[0x0][0x3b8] ;  /* 0x00007700ff2477ac */ /* 0x000e220008000a00 */
[----:B------:R-:W0:Y:S01]  /*01a0*/  LDCU.64 UR32, c[0x0][0x3c8] ;  /* 0x00007900ff2077ac */ /* 0x000e220008000a00 */
[----:B------:R-:W0:Y:S01]  /*01b0*/  LDCU.64 UR34, c[0x0][0x3c0] ;  /* 0x00007800ff2277ac */ /* 0x000e220008000a00 */
[----:B------:R-:W0:Y:S01]  /*01c0*/  LDCU.64 UR38, c[0x0][0x3b0] ;  /* 0x00007600ff2677ac */ /* 0x000e220008000a00 */
[----:B------:R-:W0:Y:S01]  /*01d0*/  LDCU.64 UR24, c[0x0][0x390] ;  /* 0x00007200ff1877ac */ /* 0x000e220008000a00 */
[----:B------:R-:W0:Y:S01]  /*01e0*/  LDCU.128 UR8, c[0x0][0x3c0] ;  /* 0x00007800ff0877ac */ /* 0x000e220008000c00 */
[----:B------:R-:W0:Y:S02]  /*01f0*/  LDCU.128 UR12, c[0x0][0x380] ;  /* 0x00007000ff0c77ac */ /* 0x000e240008000c00 */
[----:B01234-:R-:W-:Y:S05]  /*0200*/  @!P0 EXIT ;  /* 0x000000000000894d */ /* 0x01ffea0003800000 */
[----:B------:R-:W0:Y:S01]  /*0210*/  LDC.64 R14, c[0x0][0x358] ;  /* 0x0000d600ff0e7b82 */ /* 0x000e220000000a00 */
[----:B------:R-:W-:Y:S01]  /*0220*/  BSSY.RECONVERGENT B0, `(.L_x_72) ;  /* 0x000010c000007945 */ /* 0x000fe20003800200 */
[----:B------:R-:W-:-:S07]  /*0230*/  IMAD.MOV.U32 R11, RZ, RZ, RZ ;  /* 0x000000ffff0b7224 */ /* 0x000fce00078e00ff */
.L_x_88:
[----:B------:R-:W-:Y:S01]  /*0240*/  LOP3.LUT R0, R11, UR28, RZ, 0xfc, !PT ;  /* 0x0000001c0b007c12 */ /* 0x000fe2000f8efcff */
[----:B------:R-:W-:Y:S03]  /*0250*/  BSSY.RECONVERGENT B1, `(.L_x_73) ;  /* 0x0000029000017945 */ /* 0x000fe60003800200 */
[----:B------:R-:W-:-:S13]  /*0260*/  ISETP.NE.U32.AND P0, PT, R0, RZ, PT ;  /* 0x000000ff0000720c */ /* 0x000fda0003f05070 */
[----:B-1----:R-:W-:Y:S05]  /*0270*/  @P0 BRA `(.L_x_74) ;  /* 0x00000000005c0947 */ /* 0x002fea0003800000 */
[----:B------:R-:W1:Y:S01]  /*0280*/  I2F.U32.RP R0, UR29 ;  /* 0x0000001d00007d06 */ /* 0x000e620008209000 */
[----:B------:R-:W-:Y:S01]  /*0290*/  ISETP.NE.U32.AND P2, PT, RZ, UR29, PT ;  /* 0x0000001dff007c0c */ /* 0x000fe2000bf45070 */
[----:B------:R-:W-:Y:S01]  /*02a0*/  IMAD.MOV.U32 R13, RZ, RZ, RZ ;  /* 0x000000ffff0d7224 */ /* 0x000fe200078e00ff */
[----:B------:R-:W-:-:S05]  /*02b0*/  MOV R9, RZ ;  /* 0x000000ff00097202 */ /* 0x000fca0000000f00 */
[----:B-1----:R-:W1:Y:S02]  /*02c0*/  MUFU.RCP R0, R0 ;  /* 0x0000000000007308 */ /* 0x002e640000001000 */
[----:B-1----:R-:W-:-:S06]  /*02d0*/  IADD3 R2, PT, PT, R0, 0xffffffe, RZ ;  /* 0x0ffffffe00027810 */ /* 0x002fcc0007ffe0ff */
[----:B------:R1:W2:Y:S02]  /*02e0*/  F2I.FTZ.U32.TRUNC.NTZ R3, R2 ;  /* 0x0000000200037305 */ /* 0x0002a4000021f000 */
[----:B-1----:R-:W-:Y:S02]  /*02f0*/  HFMA2 R2, -RZ, RZ, 0, 0 ;  /* 0x00000000ff027431 */ /* 0x002fe400000001ff */
[----:B--2---:R-:W-:-:S04]  /*0300*/  IMAD.MOV R5, RZ, RZ, -R3 ;  /* 0x000000ffff057224 */ /* 0x004fc800078e0a03 */
[----:B------:R-:W-:-:S04]  /*0310*/  IMAD R5, R5, UR29, RZ ;  /* 0x0000001d05057c24 */ /* 0x000fc8000f8e02ff */
[----:B------:R-:W-:-:S06]  /*0320*/  IMAD.HI.U32 R3, R3, R5, R2 ;  /* 0x0000000503037227 */ /* 0x000fcc00078e0002 */
[----:B------:R-:W-:-:S04]  /*0330*/  IMAD.HI.U32 R12, R3, R10, RZ ;  /* 0x0000000a030c7227 */ /* 0x000fc800078e00ff */
[----:B------:R-:W-:-:S04]  /*0340*/  IMAD.MOV R3, RZ, RZ, -R12 ;  /* 0x000000ffff037224 */ /* 0x000fc800078e0a0c */
[----:B------:R-:W-:-:S05]  /*0350*/  IMAD R3, R3, UR29, R10 ;  /* 0x0000001d03037c24 */ /* 0x000fca000f8e020a */
[----:B------:R-:W-:-:S13]  /*0360*/  ISETP.GE.U32.AND P0, PT, R3, UR29, PT ;  /* 0x0000001d03007c0c */ /* 0x000fda000bf06070 */
[----:B------:R-:W-:Y:S01]  /*0370*/  @P0 IADD3 R3, PT, PT, R3, -UR29, RZ ;  /* 0x8000001d03030c10 */ /* 0x000fe2000fffe0ff */
[----:B------:R-:W-:-:S03]  /*0380*/  @P0 VIADD R12, R12, 0x1 ;  /* 0x000000010c0c0836 */ /* 0x000fc60000000000 */
[----:B------:R-:W-:-:S13]  /*0390*/  ISETP.GE.U32.AND P1, PT, R3, UR29, PT ;  /* 0x0000001d03007c0c */ /* 0x000fda000bf26070 */
[----:B------:R-:W-:Y:S02]  /*03a0*/  @P1 IADD3 R12, PT, PT, R12, 0x1, RZ ;  /* 0x000000010c0c1810 */ /* 0x000fe40007ffe0ff */
[----:B------:R-:W-:-:S05]  /*03b0*/  @!P2 LOP3.LUT R12, RZ, UR29, RZ, 0x33, !PT ;  /* 0x0000001dff0cac12 */ /* 0x000fca000f8e33ff */
[----:B------:R-:W-:-:S04]  /*03c0*/  IMAD.MOV R3, RZ, RZ, -R12 ;  /* 0x000000ffff037224 */ /* 0x000fc800078e0a0c */
[----:B------:R-:W-:Y:S01]  /*03d0*/  IMAD R2, R3, UR29, R10 ;  /* 0x0000001d03027c24 */ /* 0x000fe2000f8e020a */
[----:B------:R-:W-:Y:S06]  /*03e0*/  BRA `(.L_x_75) ;  /* 0x00000000003c7947 */ /* 0x000fec0003800000 */
.L_x_74:
[----:B------:R-:W1:Y:S01]  /*03f0*/  LDCU.64 UR26, c[0x0][0x398] ;  /* 0x00007300ff1a77ac */ /* 0x000e620008000a00 */
[----:B------:R-:W-:Y:S01]  /*0400*/  MOV R18, R10 ;  /* 0x0000000a00127202 */ /* 0x000fe20000000f00 */
[----:B------:R-:W-:Y:S01]  /*0410*/  IMAD.MOV.U32 R20, RZ, RZ, R11 ;  /* 0x000000ffff147224 */ /* 0x000fe200078e000b */
[----:B------:R-:W-:Y:S01]  /*0420*/  MOV R4, 0x460 ;  /* 0x0000046000047802 */ /* 0x000fe20000000f00 */
[----:B-1----:R-:W-:Y:S01]  /*0430*/  IMAD.U32 R6, RZ, RZ, UR26 ;  /* 0x0000001aff067e24 */ /* 0x002fe2000f8e00ff */
[----:B------:R-:W-:-:S07]  /*0440*/  MOV R7, UR27 ;  /* 0x0000001b00077c02 */ /* 0x000fce0008000f00 */
[----:B0-----:R-:W-:Y:S05]  /*0450*/  CALL.REL.NOINC `($__internal_8_$__cuda_sm20_div_u64) ;  /* 0x0000000c00a87944 */ /* 0x001fea0003c00000 */
[-C--:B------:R-:W-:Y:S01]  /*0460*/  IADD3 R9, P0, PT, RZ, -R18.reuse, RZ ;  /* 0x80000012ff097210 */ /* 0x080fe20007f1e0ff */
[----:B------:R-:W-:Y:S01]  /*0470*/  IMAD.MOV.U32 R13, RZ, RZ, R19 ;  /* 0x000000ffff0d7224 */ /* 0x000fe200078e0013 */
[----:B------:R-:W-:Y:S02]  /*0480*/  MOV R12, R18 ;  /* 0x00000012000c7202 */ /* 0x000fe40000000f00 */
[----:B------:R-:W-:Y:S01]  /*0490*/  IADD3.X R0, PT, PT, RZ, ~R19, RZ, P0, !PT ;  /* 0x80000013ff007210 */ /* 0x000fe200007fe4ff */
[----:B------:R-:W-:-:S04]  /*04a0*/  IMAD.WIDE.U32 R2, R9, UR30, R10 ;  /* 0x0000001e09027c25 */ /* 0x000fc8000f8e000a */
[----:B------:R-:W-:-:S04]  /*04b0*/  IMAD R0, R0, UR30, RZ ;  /* 0x0000001e00007c24 */ /* 0x000fc8000f8e02ff */
[----:B------:R-:W-:-:S04]  /*04c0*/  IMAD R9, R9, UR31, R0 ;  /* 0x0000001f09097c24 */ /* 0x000fc8000f8e0200 */
[----:B------:R-:W-:-:S07]  /*04d0*/  IMAD.IADD R9, R3, 0x1, R9 ;  /* 0x0000000103097824 */ /* 0x000fce00078e0209 */
.L_x_75:
[----:B------:R-:W-:Y:S05]  /*04e0*/  BSYNC.RECONVERGENT B1 ;  /* 0x0000000000017941 */ /* 0x000fea0003800200 */
.L_x_73:
[----:B------:R-:W-:Y:S01]  /*04f0*/  LOP3.LUT R0, R9, UR16, RZ, 0xfc, !PT ;  /* 0x0000001009007c12 */ /* 0x000fe2000f8efcff */
        /* <DEDUP_REMOVED lines=9> */
[----:B-1----:R-:W-:Y:S02]  /*0590*/  HFMA2 R4, -RZ, RZ, 0, 0 ;  /* 0x00000000ff047431 */ /* 0x002fe400000001ff */
[----:B--2---:R-:W-:-:S04]  /*05a0*/  IMAD.MOV R3, RZ, RZ, -R5 ;  /* 0x000000ffff037224 */ /* 0x004fc800078e0a05 */
[----:B------:R-:W-:-:S04]  /*05b0*/  IMAD R3, R3, UR17, RZ ;  /* 0x0000001103037c24 */ /* 0x000fc8000f8e02ff */
[----:B------:R-:W-:-:S06]  /*05c0*/  IMAD.HI.U32 R5, R5, R3, R4 ;  /* 0x0000000305057227 */ /* 0x000fcc00078e0004 */
[----:B------:R-:W-:Y:S01]  /*05d0*/  IMAD.HI.U32 R16, R5, R2, RZ ;  /* 0x0000000205107227 */ /* 0x000fe200078e00ff */
[----:B------:R-:W-:-:S03]  /*05e0*/  MOV R5, RZ ;  /* 0x000000ff00057202 */ /* 0x000fc60000000f00 */
        /* <DEDUP_REMOVED lines=11> */
.L_x_77:
        /* <DEDUP_REMOVED lines=9> */
[----:B------:R-:W-:Y:S01]  /*0730*/  MOV R16, R18 ;  /* 0x0000001200107202 */ /* 0x000fe20000000f00 */
[----:B------:R-:W-:Y:S01]  /*0740*/  IMAD.MOV.U32 R17, RZ, RZ, R19 ;  /* 0x000000ffff117224 */ /* 0x000fe200078e0013 */
[----:B------:R-:W-:Y:S01]  /*0750*/  IADD3.X R0, PT, PT, RZ, ~R19, RZ, P0, !PT ;  /* 0x80000013ff007210 */ /* 0x000fe200007fe4ff */
[----:B------:R-:W-:-:S04]  /*0760*/  IMAD.WIDE.U32 R4, R7, UR32, R2 ;  /* 0x0000002007047c25 */ /* 0x000fc8000f8e0002 */
[----:B------:R-:W-:-:S04]  /*0770*/  IMAD R0, R0, UR32, RZ ;  /* 0x0000002000007c24 */ /* 0x000fc8000f8e02ff */
[----:B------:R-:W-:Y:S01]  /*0780*/  IMAD R3, R7, UR33, R0 ;  /* 0x0000002107037c24 */ /* 0x000fe2000f8e0200 */
[----:B------:R-:W-:-:S03]  /*0790*/  MOV R0, R4 ;  /* 0x0000000400007202 */ /* 0x000fc60000000f00 */
[----:B------:R-:W-:-:S07]  /*07a0*/  IMAD.IADD R5, R5, 0x1, R3 ;  /* 0x0000000105057824 */ /* 0x000fce00078e0203 */
.L_x_78:
[----:B------:R-:W-:Y:S05]  /*07b0*/  BSYNC.RECONVERGENT B1 ;  /* 0x0000000000017941 */ /* 0x000fea0003800200 */
.L_x_76:
[----:B------:R-:W-:Y:S01]  /*07c0*/  LOP3.LUT R3, R17, UR18, RZ, 0xfc, !PT ;  /* 0x0000001211037c12 */ /* 0x000fe2000f8efcff */
[----:B------:R-:W-:Y:S03]  /*07d0*/  BSSY.RECONVERGENT B1, `(.L_x_79) ;  /* 0x000002c000017945 */ /* 0x000fe60003800200 */
[----:B------:R-:W-:-:S13]  /*07e0*/  ISETP.NE.U32.AND P0, PT, R3, RZ, PT ;  /* 0x000000ff0300720c */ /* 0x000fda0003f05070 */
[----:B------:R-:W-:Y:S05]  /*07f0*/  @P0 BRA `(.L_x_80) ;  /* 0x0000000000600947 */ /* 0x000fea0003800000 */
[----:B------:R-:W1:Y:S01]  /*0800*/  I2F.U32.RP R3, UR19 ;  /* 0x0000001300037d06 */ /* 0x000e620008209000 */
[----:B------:R-:W-:-:S07]  /*0810*/  ISETP.NE.U32.AND P2, PT, RZ, UR19, PT ;  /* 0x00000013ff007c0c */ /* 0x000fce000bf45070 */
[----:B-1----:R-:W1:Y:S02]  /*0820*/  MUFU.RCP R3, R3 ;  /* 0x0000000300037308 */ /* 0x002e640000001000 */
[----:B-1----:R-:W-:Y:S02]  /*0830*/  IADD3 R6, PT, PT, R3, 0xffffffe, RZ ;  /* 0x0ffffffe03067810 */ /* 0x002fe40007ffe0ff */
[----:B------:R-:W-:-:S04]  /*0840*/  MOV R3, RZ ;  /* 0x000000ff00037202 */ /* 0x000fc80000000f00 */
        /* <DEDUP_REMOVED lines=15> */
[----:B------:R-:W-:Y:S02]  /*0940*/  IMAD R22, R17, UR19, R16 ;  /* 0x0000001311167c24 */ /* 0x000fe4000f8e0210 */
[----:B------:R-:W-:Y:S02]  /*0950*/  HFMA2 R17, -RZ, RZ, 0, 0 ;  /* 0x00000000ff117431 */ /* 0x000fe400000001ff */
[----:B------:R-:W-:Y:S01]  /*0960*/  IMAD.MOV.U32 R16, RZ, RZ, R7 ;  /* 0x000000ffff107224 */ /* 0x000fe200078e0007 */
[----:B------:R-:W-:Y:S06]  /*0970*/  BRA `(.L_x_81) ;  /* 0x0000000000447947 */ /* 0x000fec0003800000 */
.L_x_80:
[----:B------:R-:W1:Y:S01]  /*0980*/  LDCU.64 UR26, c[0x0][0x3c0] ;  /* 0x00007800ff1a77ac */ /* 0x000e620008000a00 */
[----:B------:R-:W-:Y:S01]  /*0990*/  IMAD.MOV.U32 R18, RZ, RZ, R16 ;  /* 0x000000ffff127224 */ /* 0x000fe200078e0010 */
[----:B------:R-:W-:Y:S02]  /*09a0*/  MOV R20, R17 ;  /* 0x0000001100147202 */ /* 0x000fe40000000f00 */
[----:B------:R-:W-:Y:S02]  /*09b0*/  MOV R4, 0x9f0 ;  /* 0x000009f000047802 */ /* 0x000fe40000000f00 */
[----:B-1----:R-:W-:Y:S01]  /*09c0*/  MOV R6, UR26 ;  /* 0x0000001a00067c02 */ /* 0x002fe20008000f00 */
[----:B------:R-:W-:-:S07]  /*09d0*/  IMAD.U32 R7, RZ, RZ, UR27 ;  /* 0x0000001bff077e24 */ /* 0x000fce000f8e00ff */
[----:B0-----:R-:W-:Y:S05]  /*09e0*/  CALL.REL.NOINC `($__internal_8_$__cuda_sm20_div_u64) ;  /* 0x0000000800447944 */ /* 0x001fea0003c00000 */
[----:B------:R-:W-:Y:S01]  /*09f0*/  IADD3 R4, P0, PT, RZ, -R18, RZ ;  /* 0x80000012ff047210 */ /* 0x000fe20007f1e0ff */
[----:B------:R-:W-:Y:S01]  /*0a00*/  IMAD.MOV.U32 R23, RZ, RZ, R17 ;  /* 0x000000ffff177224 */ /* 0x000fe200078e0011 */
[----:B------:R-:W-:Y:S01]  /*0a10*/  MOV R22, R16 ;  /* 0x0000001000167202 */ /* 0x000fe20000000f00 */
[----:B------:R-:W-:Y:S01]  /*0a20*/  IMAD.MOV.U32 R16, RZ, RZ, R18 ;  /* 0x000000ffff107224 */ /* 0x000fe200078e0012 */
[----:B------:R-:W-:Y:S01]  /*0a30*/  MOV R17, R19 ;  /* 0x0000001300117202 */ /* 0x000fe20000000f00 */
[----:B------:R-:W-:Y:S02]  /*0a40*/  IMAD.X R3, RZ, RZ, ~R19, P0 ;  /* 0x000000ffff037224 */ /* 0x000fe400000e0e13 */
[----:B------:R-:W-:-:S04]  /*0a50*/  IMAD.WIDE.U32 R22, R4, UR34, R22 ;  /* 0x0000002204167c25 */ /* 0x000fc8000f8e0016 */
[----:B------:R-:W-:-:S04]  /*0a60*/  IMAD R3, R3, UR34, RZ ;  /* 0x0000002203037c24 */ /* 0x000fc8000f8e02ff */
[----:B------:R-:W-:-:S05]  /*0a70*/  IMAD R3, R4, UR35, R3 ;  /* 0x0000002304037c24 */ /* 0x000fca000f8e0203 */
[----:B------:R-:W-:-:S07]  /*0a80*/  IADD3 R3, PT, PT, R23, R3, RZ ;  /* 0x0000000317037210 */ /* 0x000fce0007ffe0ff */
.L_x_81:
[----:B------:R-:W-:Y:S05]  /*0a90*/  BSYNC.RECONVERGENT B1 ;  /* 0x0000000000017941 */ /* 0x000fea0003800200 */
.L_x_79:
        /* <DEDUP_REMOVED lines=8> */
[----:B-1----:R-:W-:-:S06]  /*0b20*/  VIADD R6, R4, 0xffffffe ;  /* 0x0ffffffe04067836 */ /* 0x002fcc0000000000 */
[----:B------:R1:W2:Y:S02]  /*0b30*/  F2I.FTZ.U32.TRUNC.NTZ R7, R6 ;  /* 0x0000000600077305 */ /* 0x0002a4000021f000 */
[----:B-1----:R-:W-:Y:S01]  /*0b40*/  IMAD.MOV.U32 R6, RZ, RZ, RZ ;  /* 0x000000ffff067224 */ /* 0x002fe200078e00ff */
[----:B--2---:R-:W-:-:S05]  /*0b50*/  IADD3 R17, PT, PT, RZ, -R7, RZ ;  /* 0x80000007ff117210 */ /* 0x004fca0007ffe0ff */
[----:B------:R-:W-:-:S04]  /*0b60*/  IMAD R17, R17, UR21, RZ ;  /* 0x0000001511117c24 */ /* 0x000fc8000f8e02ff */
[----:B------:R-:W-:-:S06]  /*0b70*/  IMAD.HI.U32 R7, R7, R17, R6 ;  /* 0x0000001107077227 */ /* 0x000fcc00078e0006 */
[----:B------:R-:W-:-:S05]  /*0b80*/  IMAD.HI.U32 R7, R7, R16, RZ ;  /* 0x0000001007077227 */ /* 0x000fca00078e00ff */
[----:B------:R-:W-:-:S05]  /*0b90*/  IADD3 R17, PT, PT, -R7, RZ, RZ ;  /* 0x000000ff07117210 */ /* 0x000fca0007ffe1ff */
[----:B------:R-:W-:-:S05]  /*0ba0*/  IMAD R8, R17, UR21, R16 ;  /* 0x0000001511087c24 */ /* 0x000fca000f8e0210 */
[----:B------:R-:W-:-:S13]  /*0bb0*/  ISETP.GE.U32.AND P0, PT, R8, UR21, PT ;  /* 0x0000001508007c0c */ /* 0x000fda000bf06070 */
[----:B------:R-:W-:Y:S01]  /*0bc0*/  @P0 VIADD R8, R8, -UR21 ;  /* 0x8000001508080c36 */ /* 0x000fe20008000000 */
[----:B------:R-:W-:-:S04]  /*0bd0*/  @P0 IADD3 R7, PT, PT, R7, 0x1, RZ ;  /* 0x0000000107070810 */ /* 0x000fc80007ffe0ff */
[----:B------:R-:W-:-:S13]  /*0be0*/  ISETP.GE.U32.AND P1, PT, R8, UR21, PT ;  /* 0x0000001508007c0c */ /* 0x000fda000bf26070 */
[----:B------:R-:W-:Y:S01]  /*0bf0*/  @P1 VIADD R7, R7, 0x1 ;  /* 0x0000000107071836 */ /* 0x000fe20000000000 */
[----:B------:R-:W-:-:S04]  /*0c00*/  @!P2 LOP3.LUT R7, RZ, UR21, RZ, 0x33, !PT ;  /* 0x00000015ff07ac12 */ /* 0x000fc8000f8e33ff */
[----:B------:R-:W-:-:S05]  /*0c10*/  IADD3 R17, PT, PT, -R7, RZ, RZ ;  /* 0x000000ff07117210 */ /* 0x000fca0007ffe1ff */
[----:B------:R-:W-:Y:S01]  /*0c20*/  IMAD R26, R17, UR21, R16 ;  /* 0x00000015111a7c24 */ /* 0x000fe2000f8e0210 */
[----:B------:R-:W-:Y:S01]  /*0c30*/  MOV R16, R7 ;  /* 0x0000000700107202 */ /* 0x000fe20000000f00 */
[----:B------:R-:W-:Y:S01]  /*0c40*/  IMAD.MOV.U32 R17, RZ, RZ, RZ ;  /* 0x000000ffff117224 */ /* 0x000fe200078e00ff */
[----:B------:R-:W-:Y:S06]  /*0c50*/  BRA `(.L_x_84) ;  /* 0x0000000000447947 */ /* 0x000fec0003800000 */
.L_x_83:
        /* <DEDUP_REMOVED lines=11> */
[----:B------:R-:W-:Y:S02]  /*0d10*/  IADD3.X R4, PT, PT, RZ, ~R19, RZ, P0, !PT ;  /* 0x80000013ff047210 */ /* 0x000fe400007fe4ff */
[----:B------:R-:W-:Y:S01]  /*0d20*/  MOV R16, R18 ;  /* 0x0000001200107202 */ /* 0x000fe20000000f00 */
[----:B------:R-:W-:-:S04]  /*0d30*/  IMAD.WIDE.U32 R26, R7, UR36, R26 ;  /* 0x00000024071a7c25 */ /* 0x000fc8000f8e001a */
[----:B------:R-:W-:-:S04]  /*0d40*/  IMAD R4, R4, UR36, RZ ;  /* 0x0000002404047c24 */ /* 0x000fc8000f8e02ff */
[----:B------:R-:W-:-:S04]  /*0d50*/  IMAD R7, R7, UR37, R4 ;  /* 0x0000002507077c24 */ /* 0x000fc8000f8e0204 */
[----:B------:R-:W-:-:S07]  /*0d60*/  IMAD.IADD R27, R27, 0x1, R7 ;  /* 0x000000011b1b7824 */ /* 0x000fce00078e0207 */
.L_x_84:
[----:B------:R-:W-:Y:S05]  /*0d70*/  BSYNC.RECONVERGENT B1 ;  /* 0x0000000000017941 */ /* 0x000fea0003800200 */
.L_x_82:
        /* <DEDUP_REMOVED lines=27> */
.L_x_86:
[----:B------:R-:W1:Y:S01]  /*0f30*/  LDCU.64 UR26, c[0x0][0x3b0] ;  /* 0x00007600ff1a77ac */ /* 0x000e620008000a00 */
[----:B------:R-:W-:Y:S01]  /*0f40*/  MOV R18, R16 ;  /* 0x0000001000127202 */ /* 0x000fe20000000f00 */
[----:B------:R-:W-:Y:S01]  /*0f50*/  IMAD.MOV.U32 R20, RZ, RZ, R17 ;  /* 0x000000ffff147224 */ /* 0x000fe200078e0011 */
[----:B------:R-:W-:Y:S01]  /*0f60*/  MOV R4, 0xfa0 ;  /* 0x00000fa000047802 */ /* 0x000fe20000000f00 */
[----:B-1----:R-:W-:Y:S01]  /*0f70*/  IMAD.U32 R6, RZ, RZ, UR26 ;  /* 0x0000001aff067e24 */ /* 0x002fe2000f8e00ff */
[----:B------:R-:W-:-:S07]  /*0f80*/  MOV R7, UR27 ;  /* 0x0000001b00077c02 */ /* 0x000fce0008000f00 */
[----:B0-----:R-:W-:Y:S05]  /*0f90*/  CALL.REL.NOINC `($__internal_8_$__cuda_sm20_div_u64) ;  /* 0x0000000000d87944 */ /* 0x001fea0003c00000 */
[----:B------:R-:W-:Y:S01]  /*0fa0*/  IADD3 R21, P0, PT, RZ, -R18, RZ ;  /* 0x80000012ff157210 */ /* 0x000fe20007f1e0ff */
[----:B------:R-:W-:Y:S01]  /*0fb0*/  IMAD.MOV.U32 R6, RZ, RZ, R16 ;  /* 0x000000ffff067224 */ /* 0x000fe200078e0010 */
[----:B------:R-:W-:Y:S02]  /*0fc0*/  MOV R7, R17 ;  /* 0x0000001100077202 */ /* 0x000fe40000000f00 */
[----:B------:R-:W-:Y:S01]  /*0fd0*/  IADD3.X R4, PT, PT, RZ, ~R19, RZ, P0, !PT ;  /* 0x80000013ff047210 */ /* 0x000fe200007fe4ff */
[----:B------:R-:W-:-:S04]  /*0fe0*/  IMAD.WIDE.U32 R6, R21, UR38, R6 ;  /* 0x0000002615067c25 */ /* 0x000fc8000f8e0006 */
[----:B------:R-:W-:Y:S02]  /*0ff0*/  IMAD R4, R4, UR38, RZ ;  /* 0x0000002604047c24 */ /* 0x000fe4000f8e02ff */
[----:B------:R-:W-:Y:S02]  /*1000*/  IMAD.MOV.U32 R16, RZ, RZ, R6 ;  /* 0x000000ffff107224 */ /* 0x000fe400078e0006 */
[----:B------:R-:W-:-:S05]  /*1010*/  IMAD R17, R21, UR39, R4 ;  /* 0x0000002715117c24 */ /* 0x000fca000f8e0204 */
[----:B------:R-:W-:-:S07]  /*1020*/  IADD3 R4, PT, PT, R7, R17, RZ ;  /* 0x0000001107047210 */ /* 0x000fce0007ffe0ff */
.L_x_87:
[----:B------:R-:W-:Y:S05]  /*1030*/  BSYNC.RECONVERGENT B1 ;  /* 0x0000000000017941 */ /* 0x000fea0003800200 */
.L_x_85:
        /* <DEDUP_REMOVED lines=9> */
[----:B------:R-:W-:Y:S02]  /*10d0*/  IMAD R13, R12, UR25, R13 ;  /* 0x000000190c0d7c24 */ /* 0x000fe4000f8e020d */
[----:B------:R-:W-:Y:S02]  /*10e0*/  IMAD R17, R4, UR36, RZ ;  /* 0x0000002404117c24 */ /* 0x000fe4000f8e02ff */
[----:B------:R-:W-:Y:S02]  /*10f0*/  IMAD.IADD R27, R27, 0x1, R13 ;  /* 0x000000011b1b7824 */ /* 0x000fe400078e020d */
[C---:B------:R-:W-:Y:S02]  /*1100*/  IMAD R13, R16.reuse, UR37, R17 ;  /* 0x00000025100d7c24 */ /* 0x040fe4000f8e0211 */
[----:B------:R-:W-:-:S05]  /*1110*/  IMAD.WIDE.U32 R16, R16, UR36, R26 ;  /* 0x0000002410107c25 */ /* 0x000fca000f8e001a */
[----:B------:R-:W-:Y:S02]  /*1120*/  IADD3 R13, PT, PT, R17, R13, RZ ;  /* 0x0000000d110d7210 */ /* 0x000fe40007ffe0ff */
[----:B------:R-:W-:-:S04]  /*1130*/  LEA R12, P0, R16, UR14, 0x3 ;  /* 0x0000000e100c7c11 */ /* 0x000fc8000f8018ff */
[----:B------:R-:W-:-:S06]  /*1140*/  LEA.HI.X R13, R16, UR15, R13, 0x3, P0 ;  /* 0x0000000f100d7c11 */ /* 0x000fcc00080f1c0d */
[----:B------:R-:W3:Y:S01]  /*1150*/  LDG.E.64 R12, desc[UR26][R12.64] ;  /* 0x0000001a0c0c7981 */ /* 0x000ee2000c1e1b00 */
[----:B------:R-:W0:Y:S01]  /*1160*/  LDCU UR7, c[0x0][0x360] ;  /* 0x00006c00ff0777ac */ /* 0x000e220008000800 */
[----:B------:R-:W0:Y:S01]  /*1170*/  LDC R8, c[0x0][0x370] ;  /* 0x0000dc00ff087b82 */ /* 0x000e220000000800 */
[----:B--2---:R-:W-:-:S04]  /*1180*/  LEA R6, P0, R2, R6, 0x3 ;  /* 0x0000000602067211 */ /* 0x004fc800078018ff */
[----:B------:R-:W-:-:S06]  /*1190*/  LEA.HI.X R7, R2, R7, R9, 0x3, P0 ;  /* 0x0000000702077211 */ /* 0x000fcc00000f1c09 */
[----:B------:R-:W2:Y:S01]  /*11a0*/  LDG.E.64 R6, desc[UR40][R6.64] ;  /* 0x0000002806067981 */ /* 0x000ea2000c1e1b00 */
[----:B------:R-:W-:Y:S02]  /*11b0*/  IMAD R9, R19, UR8, RZ ;  /* 0x0000000813097c24 */ /* 0x000fe4000f8e02ff */
[----:B------:R-:W-:Y:S02]  /*11c0*/  IMAD.MOV.U32 R2, RZ, RZ, R22 ;  /* 0x000000ffff027224 */ /* 0x000fe400078e0016 */
[C---:B------:R-:W-:Y:S02]  /*11d0*/  IMAD R9, R18.reuse, UR9, R9 ;  /* 0x0000000912097c24 */ /* 0x040fe4000f8e0209 */
[----:B------:R-:W-:-:S05]  /*11e0*/  IMAD.WIDE.U32 R2, R18, UR8, R2 ;  /* 0x0000000812027c25 */ /* 0x000fca000f8e0002 */
[----:B------:R-:W-:Y:S01]  /*11f0*/  IADD3 R3, PT, PT, R3, R9, RZ ;  /* 0x0000000903037210 */ /* 0x000fe20007ffe0ff */
[----:B------:R-:W-:-:S04]  /*1200*/  IMAD.MOV.U32 R4, RZ, RZ, R0 ;  /* 0x000000ffff047224 */ /* 0x000fc800078e0000 */
[----:B------:R-:W-:Y:S02]  /*1210*/  IMAD R3, R3, UR10, RZ ;  /* 0x0000000a03037c24 */ /* 0x000fe4000f8e02ff */
[----:B------:R-:W-:-:S04]  /*1220*/  IMAD.WIDE.U32 R4, R2, UR10, R4 ;  /* 0x0000000a02047c25 */ /* 0x000fc8000f8e0004 */
[----:B------:R-:W-:Y:S01]  /*1230*/  IMAD R3, R2, UR11, R3 ;  /* 0x0000000b02037c24 */ /* 0x000fe2000f8e0203 */
[----:B---3--:R-:W-:-:S04]  /*1240*/  LEA R2, P0, R4, R12, 0x3 ;  /* 0x0000000c04027211 */ /* 0x008fc800078018ff */
[----:B------:R-:W-:Y:S01]  /*1250*/  IADD3 R3, PT, PT, R5, R3, RZ ;  /* 0x0000000305037210 */ /* 0x000fe20007ffe0ff */
[----:B0-----:R-:W-:-:S03]  /*1260*/  IMAD R5, R8, UR7, RZ ;  /* 0x0000000708057c24 */ /* 0x001fc6000f8e02ff */
[----:B------:R-:W-:Y:S02]  /*1270*/  LEA.HI.X R3, R4, R13, R3, 0x3, P0 ;  /* 0x0000000d04037211 */ /* 0x000fe400000f1c03 */
[----:B------:R-:W-:-:S05]  /*1280*/  IADD3 R10, P0, PT, R5, R10, RZ ;  /* 0x0000000a050a7210 */ /* 0x000fca0007f1e0ff */
[----:B------:R-:W-:Y:S01]  /*1290*/  IMAD.X R11, RZ, RZ, R11, P0 ;  /* 0x000000ffff0b7224 */ /* 0x000fe200000e060b */
[----:B------:R-:W-:-:S04]  /*12a0*/  ISETP.GE.U32.AND P0, PT, R10, UR4, PT ;  /* 0x000000040a007c0c */ /* 0x000fc8000bf06070 */
[----:B------:R-:W-:Y:S01]  /*12b0*/  ISETP.GE.U32.AND.EX P0, PT, R11, UR6, PT, P0 ;  /* 0x000000060b007c0c */ /* 0x000fe2000bf06100 */
[----:B--2---:R1:W-:-:S12]  /*12c0*/  STG.E.64 desc[UR26][R2.64], R6 ;  /* 0x0000000602007986 */ /* 0x0043d8000c101b1a */
[----:B------:R-:W-:Y:S05]  /*12d0*/  @!P0 BRA `(.L_x_88) ;  /* 0xffffffec00d88947 */ /* 0x000fea000383ffff */
[----:B------:R-:W-:Y:S05]  /*12e0*/  BSYNC.RECONVERGENT B0 ;  /* 0x0000000000007941 */ /* 0x000fea0003800200 */
.L_x_72:
[----:B------:R-:W-:Y:S05]  /*12f0*/  EXIT ;  /* 0x000000000000794d */ /* 0x000fea0003800000 */
        .weak           $__internal_8_$__cuda_sm20_div_u64
        .type           $__internal_8_$__cuda_sm20_div_u64,@function
        .size           $__internal_8_$__cuda_sm20_div_u64,(.L_x_454 - $__internal_8_$__cuda_sm20_div_u64)
$__internal_8_$__cuda_sm20_div_u64:
[----:B------:R-:W0:Y:S08]  /*1300*/  I2F.U64.RP R23, R6 ;  /* 0x0000000600177312 */ /* 0x000e300000309000 */
[----:B0-----:R-:W0:Y:S02]  /*1310*/  MUFU.RCP R23, R23 ;  /* 0x0000001700177308 */ /* 0x001e240000001000 */
[----:B0-----:R-:W-:-:S06]  /*1320*/  IADD3 R24, PT, PT, R23, 0x1ffffffe, RZ ;  /* 0x1ffffffe17187810 */ /* 0x001fcc0007ffe0ff */
[----:B------:R-:W0:Y:S02]  /*1330*/  F2I.U64.TRUNC R24, R24 ;  /* 0x0000001800187311 */ /* 0x000e24000020d800 */
[----:B0-----:R-:W-:-:S04]  /*1340*/  IMAD.WIDE.U32 R28, R24, R6, RZ ;  /* 0x00000006181c7225 */ /* 0x001fc800078e00ff */
[C---:B------:R-:W-:Y:S01]  /*1350*/  IMAD R21, R24.reuse, R7, R29 ;  /* 0x0000000718157224 */ /* 0x040fe200078e021d */
[----:B------:R-:W-:Y:S02]  /*1360*/  IADD3 R19, P0, PT, RZ, -R28, RZ ;  /* 0x8000001cff137210 */ /* 0x000fe40007f1e0ff */
[----:B------:R-:W-:Y:S01]  /*1370*/  MOV R29, R24 ;  /* 0x00000018001d7202 */ /* 0x000fe20000000f00 */
[----:B------:R-:W-:Y:S02]  /*1380*/  IMAD R8, R25, R6, R21 ;  /* 0x0000000619087224 */ /* 0x000fe400078e0215 */
[----:B------:R-:W-:-:S04]  /*1390*/  IMAD.HI.U32 R28, R24, R19, RZ ;  /* 0x00000013181c7227 */ /* 0x000fc800078e00ff */
[----:B------:R-:W-:-:S04]  /*13a0*/  IMAD.X R8, RZ, RZ, ~R8, P0 ;  /* 0x000000ffff087224 */ /* 0x000fc800000e0e08 */
[----:B------:R-:W-:-:S04]  /*13b0*/  IMAD.WIDE.U32 R28, P0, R24, R8, R28 ;  /* 0x00000008181c7225 */ /* 0x000fc8000780001c */
[----:B------:R-:W-:-:S04]  /*13c0*/  IMAD.HI.U32 R28, P1, R25, R19, R28 ;  /* 0x00000013191c7227 */ /* 0x000fc8000782001c */
[CC--:B------:R-:W-:Y:S02]  /*13d0*/  IMAD R29, R25.reuse, R8.reuse, RZ ;  /* 0x00000008191d7224 */ /* 0x0c0fe400078e02ff */
[----:B------:R-:W-:-:S03]  /*13e0*/  IMAD.HI.U32 R8, R25, R8, RZ ;  /* 0x0000000819087227 */ /* 0x000fc600078e00ff */
[----:B------:R-:W-:Y:S01]  /*13f0*/  IADD3 R29, P2, PT, R29, R28, RZ ;  /* 0x0000001c1d1d7210 */ /* 0x000fe20007f5e0ff */
[----:B------:R-:W-:-:S04]  /*1400*/  IMAD.X R8, R8, 0x1, R25, P0 ;  /* 0x0000000108087824 */ /* 0x000fc800000e0619 */
[----:B------:R-:W-:Y:S01]  /*1410*/  IMAD.WIDE.U32 R24, R29, R6, RZ ;  /* 0x000000061d187225 */ /* 0x000fe200078e00ff */
[----:B------:R-:W-:-:S03]  /*1420*/  IADD3.X R19, PT, PT, RZ, RZ, R8, P2, P1 ;  /* 0x000000ffff137210 */ /* 0x000fc600017e2408 */
[----:B------:R-:W-:Y:S01]  /*1430*/  IMAD R21, R29, R7, R25 ;  /* 0x000000071d157224 */ /* 0x000fe200078e0219 */
[----:B------:R-:W-:Y:S01]  /*1440*/  IADD3 R8, P0, PT, RZ, -R24, RZ ;  /* 0x80000018ff087210 */ /* 0x000fe20007f1e0ff */
[----:B------:R-:W-:Y:S02]  /*1450*/  HFMA2 R25, -RZ, RZ, 0, 0 ;  /* 0x00000000ff197431 */ /* 0x000fe400000001ff */
[----:B------:R-:W-:Y:S02]  /*1460*/  IMAD R21, R19, R6, R21 ;  /* 0x0000000613157224 */ /* 0x000fe400078e0215 */
[----:B------:R-:W-:-:S03]  /*1470*/  IMAD.HI.U32 R28, R29, R8, RZ ;  /* 0x000000081d1c7227 */ /* 0x000fc600078e00ff */
[----:B------:R-:W-:-:S05]  /*1480*/  IADD3.X R24, PT, PT, RZ, ~R21, RZ, P0, !PT ;  /* 0x80000015ff187210 */ /* 0x000fca00007fe4ff */
[----:B------:R-:W-:-:S04]  /*1490*/  IMAD.WIDE.U32 R28, P0, R29, R24, R28 ;  /* 0x000000181d1c7225 */ /* 0x000fc8000780001c */
[----:B------:R-:W-:-:S04]  /*14a0*/  IMAD.HI.U32 R29, P1, R19, R8, R28 ;  /* 0x00000008131d7227 */ /* 0x000fc8000782001c */
[CC--:B------:R-:W-:Y:S02]  /*14b0*/  IMAD R8, R19.reuse, R24.reuse, RZ ;  /* 0x0000001813087224 */ /* 0x0c0fe400078e02ff */
[----:B------:R-:W-:-:S03]  /*14c0*/  IMAD.HI.U32 R24, R19, R24, RZ ;  /* 0x0000001813187227 */ /* 0x000fc600078e00ff */
[----:B------:R-:W-:Y:S01]  /*14d0*/  IADD3 R29, P2, PT, R8, R29, RZ ;  /* 0x0000001d081d7210 */ /* 0x000fe20007f5e0ff */
[----:B------:R-:W-:-:S04]  /*14e0*/  IMAD.X R19, R24, 0x1, R19, P0 ;  /* 0x0000000118137824 */ /* 0x000fc800000e0613 */
[----:B------:R-:W-:Y:S01]  /*14f0*/  IMAD.HI.U32 R24, R29, R18, RZ ;  /* 0x000000121d187227 */ /* 0x000fe200078e00ff */
[----:B------:R-:W-:-:S03]  /*1500*/  IADD3.X R19, PT, PT, RZ, RZ, R19, P2, P1 ;  /* 0x000000ffff137210 */ /* 0x000fc600017e2413 */
[----:B------:R-:W-:-:S04]  /*1510*/  IMAD.WIDE.U32 R24, R29, R20, R24 ;  /* 0x000000141d187225 */ /* 0x000fc800078e0018 */
[C---:B------:R-:W-:Y:S02]  /*1520*/  IMAD R8, R19.reuse, R20, RZ ;  /* 0x0000001413087224 */ /* 0x040fe400078e02ff */
[----:B------:R-:W-:-:S04]  /*1530*/  IMAD.HI.U32 R25, P0, R19, R18, R24 ;  /* 0x0000001213197227 */ /* 0x000fc80007800018 */
[----:B------:R-:W-:Y:S01]  /*1540*/  IMAD.HI.U32 R19, R19, R20, RZ ;  /* 0x0000001413137227 */ /* 0x000fe200078e00ff */
[----:B------:R-:W-:-:S03]  /*1550*/  IADD3 R8, P1, PT, R8, R25, RZ ;  /* 0x0000001908087210 */ /* 0x000fc60007f3e0ff */
[----:B------:R-:W-:Y:S02]  /*1560*/  IMAD.X R19, RZ, RZ, R19, P0 ;  /* 0x000000ffff137224 */ /* 0x000fe400000e0613 */
[----:B------:R-:W-:-:S03]  /*1570*/  IMAD.WIDE.U32 R24, R8, R6, RZ ;  /* 0x0000000608187225 */ /* 0x000fc600078e00ff */
[----:B------:R-:W-:Y:S01]  /*1580*/  IADD3.X R19, PT, PT, RZ, R19, RZ, P1, !PT ;  /* 0x00000013ff137210 */ /* 0x000fe20000ffe4ff */
[----:B------:R-:W-:Y:S01]  /*1590*/  IMAD R21, R8, R7, R25 ;  /* 0x0000000708157224 */ /* 0x000fe200078e0219 */
[----:B------:R-:W-:-:S03]  /*15a0*/  IADD3 R23, P1, PT, -R24, R18, RZ ;  /* 0x0000001218177210 */ /* 0x000fc60007f3e1ff */
[-C--:B------:R-:W-:Y:S01]  /*15b0*/  IMAD R21, R19, R6.reuse, R21 ;  /* 0x0000000613157224 */ /* 0x080fe200078e0215 */
[----:B------:R-:W-:-:S03]  /*15c0*/  ISETP.GE.U32.AND P0, PT, R23, R6, PT ;  /* 0x000000061700720c */ /* 0x000fc60003f06070 */
[----:B------:R-:W-:Y:S01]  /*15d0*/  IMAD.X R18, R20, 0x1, ~R21, P1 ;  /* 0x0000000114127824 */ /* 0x000fe200008e0e15 */
[----:B------:R-:W-:Y:S02]  /*15e0*/  IADD3 R20, P1, PT, -R6, R23, RZ ;  /* 0x0000001706147210 */ /* 0x000fe40007f3e1ff */
[----:B------:R-:W-:Y:S02]  /*15f0*/  IADD3 R21, P2, PT, R8, 0x1, RZ ;  /* 0x0000000108157810 */ /* 0x000fe40007f5e0ff */
[----:B------:R-:W-:Y:S02]  /*1600*/  ISETP.GE.U32.AND.EX P0, PT, R18, R7, PT, P0 ;  /* 0x000000071200720c */ /* 0x000fe40003f06100 */
[----:B------:R-:W-:Y:S02]  /*1610*/  IADD3.X R25, PT, PT, ~R7, R18, RZ, P1, !PT ;  /* 0x0000001207197210 */ /* 0x000fe40000ffe5ff */
[----:B------:R-:W-:Y:S01]  /*1620*/  SEL R23, R20, R23, P0 ;  /* 0x0000001714177207 */ /* 0x000fe20000000000 */
[----:B------:R-:W-:Y:S01]  /*1630*/  IMAD.X R20, RZ, RZ, R19, P2 ;  /* 0x000000ffff147224 */ /* 0x000fe200010e0613 */
[----:B------:R-:W-:-:S02]  /*1640*/  SEL R21, R21, R8, P0 ;  /* 0x0000000815157207 */ /* 0x000fc40000000000 */
[----:B------:R-:W-:Y:S02]  /*1650*/  SEL R18, R25, R18, P0 ;  /* 0x0000001219127207 */ /* 0x000fe40000000000 */
[----:B------:R-:W-:Y:S02]  /*1660*/  SEL R20, R20, R19, P0 ;  /* 0x0000001314147207 */ /* 0x000fe40000000000 */
[----:B------:R-:W-:Y:S02]  /*1670*/  ISETP.GE.U32.AND P0, PT, R23, R6, PT ;  /* 0x000000061700720c */ /* 0x000fe40003f06070 */
[----:B------:R-:W-:Y:S02]  /*1680*/  IADD3 R8, P2, PT, R21, 0x1, RZ ;  /* 0x0000000115087810 */ /* 0x000fe40007f5e0ff */
[----:B------:R-:W-:Y:S01]  /*1690*/  ISETP.NE.U32.AND P1, PT, R6, RZ, PT ;  /* 0x000000ff0600720c */ /* 0x000fe20003f25070 */
[----:B------:R-:W-:Y:S01]  /*16a0*/  IMAD.MOV.U32 R6, RZ, RZ, R4 ;  /* 0x000000ffff067224 */ /* 0x000fe200078e0004 */
[----:B------:R-:W-:-:S02]  /*16b0*/  ISETP.GE.U32.AND.EX P0, PT, R18, R7, PT, P0 ;  /* 0x000000071200720c */ /* 0x000fc40003f06100 */
[-C--:B------:R-:W-:Y:S02]  /*16c0*/  IADD3.X R19, PT, PT, RZ, R20.reuse, RZ, P2, !PT ;  /* 0x00000014ff137210 */ /* 0x080fe400017fe4ff */
[----:B------:R-:W-:Y:S02]  /*16d0*/  ISETP.NE.AND.EX P1, PT, R7, RZ, PT, P1 ;  /* 0x000000ff0700720c */ /* 0x000fe40003f25310 */
[----:B------:R-:W-:Y:S02]  /*16e0*/  MOV R7, 0x0 ;  /* 0x0000000000077802 */ /* 0x000fe40000000f00 */
[----:B------:R-:W-:Y:S02]  /*16f0*/  SEL R18, R8, R21, P0 ;  /* 0x0000001508127207 */ /* 0x000fe40000000000 */
[----:B------:R-:W-:Y:S02]  /*1700*/  SEL R19, R19, R20, P0 ;  /* 0x0000001413137207 */ /* 0x000fe40000000000 */
[----:B------:R-:W-:-:S02]  /*1710*/  SEL R18, R18, 0xffffffff, P1 ;  /* 0xffffffff12127807 */ /* 0x000fc40000800000 */
[----:B------:R-:W-:Y:S01]  /*1720*/  SEL R19, R19, 0xffffffff, P1 ;  /* 0xffffffff13137807 */ /* 0x000fe20000800000 */
[----:B------:R-:W-:Y:S06]  /*1730*/  RET.REL.NODEC R6 `(_ZN36_GLOBAL__N__0b762c63_4_k_cu_fff026ee38kvbm_kernels_universal_to_block_kernelIdLNS_11BlockLayoutE1EEEvPKPKT_PKPS2_mmmmmmmm) ;  /* 0xffffffe806307950 */ /* 0x000fec0003c3ffff */
.L_x_89:
        /* <DEDUP_REMOVED lines=12> */
.L_x_454:


//--------------------- .text._ZN36_GLOBAL__N__0b762c63_4_k_cu_fff026ee38kvbm_kernels_universal_to_block_kernelIdLNS_11BlockLayoutE0EEEvPKPKT_PKPS2_mmmmmmmm --------------------------
	.section	.text._ZN36_GLOBAL__N__0b762c63_4_k_cu_fff026ee38kvbm_kernels_universal_to_block_kernelIdLNS_11BlockLayoutE0EEEvPKPKT_PKPS2_mmmmmmmm,"ax",@progbits
	.align	128
.text._ZN36_GLOBAL__N__0b762c63_4_k_cu_fff026ee38kvbm_kernels_universal_to_block_kernelIdLNS_11BlockLayoutE0EEEvPKPKT_PKPS2_mmmmmmmm:
        .type           _ZN36_GLOBAL__N__0b762c63_4_k_cu_fff026ee38kvbm_kernels_universal_to_block_kernelIdLNS_11BlockLayoutE0EEEvPKPKT_PKPS2_mmmmmmmm,@function
        .size           _ZN36_GLOBAL__N__0b762c63_4_k_cu_fff026ee38kvbm_kernels_universal_to_block_kernelIdLNS_11BlockLayoutE0EEEvPKPKT_PKPS2_mmmmmmmm,(.L_x_456 - _ZN36_GLOBAL__N__0b762c63_4_k_cu_fff026ee38kvbm_kernels_universal_to_block_kernelIdLNS_11BlockLayoutE0EEEvPKPKT_PKPS2_mmmmmmmm)
        .other          _ZN36_GLOBAL__N__0b762c63_4_k_cu_fff026ee38kvbm_kernels_universal_to_block_kernelIdLNS_11BlockLayoutE0EEEvPKPKT_PKPS2_mmmmmmmm,@"STO_CUDA_ENTRY STV_DEFAULT"
_ZN36_GLOBAL__N__0b762c63_4_k_cu_fff026ee38kvbm_kernels_universal_to_block_kernelIdLNS_11BlockLayoutE0EEEvPKPKT_PKPS2_mmmmmmmm:
        /* <DEDUP_REMOVED lines=14> */
[C---:B0-----:R-:W-:Y:S02]  /*00e0*/  IMAD R2, R0.reuse, UR7, R3 ;  /* 0x0000000700027c24 */ /* 0x041fe4000f8e0203 */
[----:B------:R-:W-:Y:S01]  /*00f0*/  UIADD3 UR6, UPT, UPT, UR5, UR6, URZ ;  /* 0x0000000605067290 */ /* 0x000fe2000fffe0ff */
[----:B---3--:R-:W-:Y:S01]  /*0100*/  IMAD R0, R0, UR12, RZ ;  /* 0x0000000c00007c24 */ /* 0x008fe2000f8e02ff */
[----:B------:R-:W0:Y:S01]  /*0110*/  LDCU UR15, c[0x0][0x3c4] ;  /* 0x00007880ff0f77ac */ /* 0x000e220008000800 */
[----:B------:R-:W-:-:S03]  /*0120*/  ISETP.LT.U32.AND P0, PT, R2, UR4, PT ;  /* 0x0000000402007c0c */ /* 0x000fc6000bf01070 */
[----:B------:R-:W-:Y:S01]  /*0130*/  IMAD.U32 R3, RZ, RZ, UR6 ;  /* 0x00000006ff037e24 */ /* 0x000fe2000f8e00ff */
[----:B------:R-:W3:Y:S04]  /*0140*/  LDCU UR16, c[0x0][0x3c0] ;  /* 0x00007800ff1077ac */ /* 0x000ee80008000800 */
[----:B------:R-:W-:Y:S01]  /*0150*/  ISETP.GT.U32.AND.EX P0, PT, R3, RZ, PT, P0 ;  /* 0x000000ff0300720c */ /* 0x000fe20003f04100 */
[----:B------:R-:W0:Y:S01]  /*0160*/  LDCU UR17, c[0x0][0x3bc] ;  /* 0x00007780ff1177ac */ /* 0x000e220008000800 */
        /* <DEDUP_REMOVED lines=9> */
[----:B------:R-:W0:Y:S01]  /*0200*/  LDCU.64 UR24, c[0x0][0x3a8] ;  /* 0x00007500ff1877ac */ /* 0x000e220008000a00 */
[----:B------:R-:W0:Y:S02]  /*0210*/  LDCU.128 UR8, c[0x0][0x380] ;  /* 0x00007000ff0877ac */ /* 0x000e240008000c00 */
[----:B01234-:R-:W-:Y:S05]  /*0220*/  @!P0 EXIT ;  /* 0x000000000000894d */ /* 0x01ffea0003800000 */
[----:B------:R-:W0:Y:S01]  /*0230*/  LDC.64 R14, c[0x0][0x358] ;  /* 0x0000d600ff0e7b82 */ /* 0x000e220000000a00 */
[----:B------:R-:W-:Y:S01]  /*0240*/  BSSY.RECONVERGENT B0, `(.L_x_90) ;  /* 0x0000106000007945 */ /* 0x000fe20003800200 */
[----:B------:R-:W-:-:S07]  /*0250*/  IMAD.MOV.U32 R3, RZ, RZ, RZ ;  /* 0x000000ffff037224 */ /* 0x000fce00078e00ff */
.L_x_106:
[----:B-1----:R-:W-:Y:S01]  /*0260*/  LOP3.LUT R4, R3, UR21, RZ, 0xfc, !PT ;  /* 0x0000001503047c12 */ /* 0x002fe2000f8efcff */
[----:B------:R-:W-:Y:S03]  /*0270*/  BSSY.RECONVERGENT B1, `(.L_x_91) ;  /* 0x0000029000017945 */ /* 0x000fe60003800200 */
[----:B------:R-:W-:-:S13]  /*0280*/  ISETP.NE.U32.AND P0, PT, R4, RZ, PT ;  /* 0x000000ff0400720c */ /* 0x000fda0003f05070 */
[----:B------:R-:W-:Y:S05]  /*0290*/  @P0 BRA `(.L_x_92) ;  /* 0x00000000005c0947 */ /* 0x000fea0003800000 */
[----:B------:R-:W1:Y:S01]  /*02a0*/  I2F.U32.RP R6, UR28 ;  /* 0x0000001c00067d06 */ /* 0x000e620008209000 */
[----:B------:R-:W-:Y:S01]  /*02b0*/  ISETP.NE.U32.AND P2, PT, RZ, UR28, PT ;  /* 0x0000001cff007c0c */ /* 0x000fe2000bf45070 */
[----:B------:R-:W-:-:S06]  /*02c0*/  HFMA2 R13, -RZ, RZ, 0, 0 ;  /* 0x00000000ff0d7431 */ /* 0x000fcc00000001ff */
        /* <DEDUP_REMOVED lines=13> */
[----:B------:R-:W-:Y:S01]  /*03a0*/  ISETP.GE.U32.AND P1, PT, R5, UR28, PT ;  /* 0x0000001c05007c0c */ /* 0x000fe2000bf26070 */
[----:B------:R-:W-:-:S12]  /*03b0*/  IMAD.MOV.U32 R5, RZ, RZ, RZ ;  /* 0x000000ffff057224 */ /* 0x000fd800078e00ff */
[----:B------:R-:W-:Y:S01]  /*03c0*/  @P1 VIADD R12, R12, 0x1 ;  /* 0x000000010c0c1836 */ /* 0x000fe20000000000 */
[----:B------:R-:W-:-:S04]  /*03d0*/  @!P2 LOP3.LUT R12, RZ, UR28, RZ, 0x33, !PT ;  /* 0x0000001cff0cac12 */ /* 0x000fc8000f8e33ff */
[----:B------:R-:W-:-:S05]  /*03e0*/  IADD3 R7, PT, PT, -R12, RZ, RZ ;  /* 0x000000ff0c077210 */ /* 0x000fca0007ffe1ff */
[----:B------:R-:W-:Y:S01]  /*03f0*/  IMAD R4, R7, UR28, R2 ;  /* 0x0000001c07047c24 */ /* 0x000fe2000f8e0202 */
[----:B------:R-:W-:Y:S06]  /*0400*/  BRA `(.L_x_93) ;  /* 0x00000000003c7947 */ /* 0x000fec0003800000 */
.L_x_92:
[----:B------:R-:W1:Y:S01]  /*0410*/  LDCU.64 UR26, c[0x0][0x398] ;  /* 0x00007300ff1a77ac */ /* 0x000e620008000a00 */
[----:B------:R-:W-:Y:S01]  /*0420*/  IMAD.MOV.U32 R23, RZ, RZ, R2 ;  /* 0x000000ffff177224 */ /* 0x000fe200078e0002 */
[----:B------:R-:W-:Y:S02]  /*0430*/  MOV R20, R3 ;  /* 0x0000000300147202 */ /* 0x000fe40000000f00 */
[----:B------:R-:W-:Y:S02]  /*0440*/  MOV R6, 0x480 ;  /* 0x0000048000067802 */ /* 0x000fe40000000f00 */
[----:B-1----:R-:W-:Y:S01]  /*0450*/  MOV R18, UR26 ;  /* 0x0000001a00127c02 */ /* 0x002fe20008000f00 */
[----:B------:R-:W-:-:S07]  /*0460*/  IMAD.U32 R19, RZ, RZ, UR27 ;  /* 0x0000001bff137e24 */ /* 0x000fce000f8e00ff */
[----:B0-----:R-:W-:Y:S05]  /*0470*/  CALL.REL.NOINC `($__internal_9_$__cuda_sm20_div_u64) ;  /* 0x0000000c00907944 */ /* 0x001fea0003c00000 */
[----:B------:R-:W-:Y:S01]  /*0480*/  IADD3 R7, P0, PT, RZ, -R21, RZ ;  /* 0x80000015ff077210 */ /* 0x000fe20007f1e0ff */
[----:B------:R-:W-:Y:S01]  /*0490*/  IMAD.MOV.U32 R12, RZ, RZ, R21 ;  /* 0x000000ffff0c7224 */ /* 0x000fe200078e0015 */
[----:B------:R-:W-:-:S03]  /*04a0*/  MOV R13, R20 ;  /* 0x00000014000d7202 */ /* 0x000fc60000000f00 */
[----:B------:R-:W-:Y:S02]  /*04b0*/  IMAD.X R6, RZ, RZ, ~R20, P0 ;  /* 0x000000ffff067224 */ /* 0x000fe400000e0e14 */
[----:B------:R-:W-:-:S04]  /*04c0*/  IMAD.WIDE.U32 R4, R7, UR30, R2 ;  /* 0x0000001e07047c25 */ /* 0x000fc8000f8e0002 */
[----:B------:R-:W-:-:S04]  /*04d0*/  IMAD R6, R6, UR30, RZ ;  /* 0x0000001e06067c24 */ /* 0x000fc8000f8e02ff */
[----:B------:R-:W-:-:S05]  /*04e0*/  IMAD R7, R7, UR31, R6 ;  /* 0x0000001f07077c24 */ /* 0x000fca000f8e0206 */
[----:B------:R-:W-:-:S07]  /*04f0*/  IADD3 R5, PT, PT, R5, R7, RZ ;  /* 0x0000000705057210 */ /* 0x000fce0007ffe0ff */
.L_x_93:
[----:B------:R-:W-:Y:S05]  /*0500*/  BSYNC.RECONVERGENT B1 ;  /* 0x0000000000017941 */ /* 0x000fea0003800200 */
.L_x_91:
[----:B------:R-:W-:Y:S01]  /*0510*/  LOP3.LUT R6, R5, UR13, RZ, 0xfc, !PT ;  /* 0x0000000d05067c12 */ /* 0x000fe2000f8efcff */
[----:B------:R-:W-:Y:S03]  /*0520*/  BSSY.RECONVERGENT B1, `(.L_x_94) ;  /* 0x0000029000017945 */ /* 0x000fe60003800200 */
[----:B------:R-:W-:-:S13]  /*0530*/  ISETP.NE.U32.AND P0, PT, R6, RZ, PT ;  /* 0x000000ff0600720c */ /* 0x000fda0003f05070 */
[----:B------:R-:W-:Y:S05]  /*0540*/  @P0 BRA `(.L_x_95) ;  /* 0x00000000005c0947 */ /* 0x000fea0003800000 */
[----:B------:R-:W1:Y:S01]  /*0550*/  I2F.U32.RP R8, UR14 ;  /* 0x0000000e00087d06 */ /* 0x000e620008209000 */
[----:B------:R-:W-:Y:S01]  /*0560*/  ISETP.NE.U32.AND P2, PT, RZ, UR14, PT ;  /* 0x0000000eff007c0c */ /* 0x000fe2000bf45070 */
[----:B------:R-:W-:-:S06]  /*0570*/  HFMA2 R11, -RZ, RZ, 0, 0 ;  /* 0x00000000ff0b7431 */ /* 0x000fcc00000001ff */
        /* <DEDUP_REMOVED lines=20> */
.L_x_95:
        /* <DEDUP_REMOVED lines=15> */
.L_x_96:
[----:B------:R-:W-:Y:S05]  /*07b0*/  BSYNC.RECONVERGENT B1 ;  /* 0x0000000000017941 */ /* 0x000fea0003800200 */
.L_x_94:
[----:B------:R-:W-:Y:S01]  /*07c0*/  LOP3.LUT R6, R11, UR15, RZ, 0xfc, !PT ;  /* 0x0000000f0b067c12 */ /* 0x000fe2000f8efcff */
[----:B------:R-:W-:Y:S03]  /*07d0*/  BSSY.RECONVERGENT B1, `(.L_x_97) ;  /* 0x0000029000017945 */ /* 0x000fe60003800200 */
[----:B------:R-:W-:-:S13]  /*07e0*/  ISETP.NE.U32.AND P0, PT, R6, RZ, PT ;  /* 0x000000ff0600720c */ /* 0x000fda0003f05070 */
[----:B------:R-:W-:Y:S05]  /*07f0*/  @P0 BRA `(.L_x_98) ;  /* 0x00000000005c0947 */ /* 0x000fea0003800000 */
[----:B------:R-:W1:Y:S01]  /*0800*/  I2F.U32.RP R6, UR16 ;  /* 0x0000001000067d06 */ /* 0x000e620008209000 */
[----:B------:R-:W-:-:S07]  /*0810*/  ISETP.NE.U32.AND P2, PT, RZ, UR16, PT ;  /* 0x00000010ff007c0c */ /* 0x000fce000bf45070 */
[----:B-1----:R-:W1:Y:S02]  /*0820*/  MUFU.RCP R6, R6 ;  /* 0x0000000600067308 */ /* 0x002e640000001000 */
[----:B-1----:R-:W-:-:S06]  /*0830*/  VIADD R16, R6, 0xffffffe ;  /* 0x0ffffffe06107836 */ /* 0x002fcc0000000000 */
[----:B------:R1:W2:Y:S02]  /*0840*/  F2I.FTZ.U32.TRUNC.NTZ R17, R16 ;  /* 0x0000001000117305 */ /* 0x0002a4000021f000 */
[----:B-1----:R-:W-:Y:S01]  /*0850*/  IMAD.MOV.U32 R16, RZ, RZ, RZ ;  /* 0x000000ffff107224 */ /* 0x002fe200078e00ff */
[----:B--2---:R-:W-:-:S05]  /*0860*/  IADD3 R9, PT, PT, RZ, -R17, RZ ;  /* 0x80000011ff097210 */ /* 0x004fca0007ffe0ff */
[----:B------:R-:W-:-:S04]  /*0870*/  IMAD R9, R9, UR16, RZ ;  /* 0x0000001009097c24 */ /* 0x000fc8000f8e02ff */
[----:B------:R-:W-:-:S06]  /*0880*/  IMAD.HI.U32 R17, R17, R9, R16 ;  /* 0x0000000911117227 */ /* 0x000fcc00078e0010 */
[----:B------:R-:W-:-:S04]  /*0890*/  IMAD.HI.U32 R16, R17, R10, RZ ;  /* 0x0000000a11107227 */ /* 0x000fc800078e00ff */
[----:B------:R-:W-:Y:S01]  /*08a0*/  HFMA2 R17, -RZ, RZ, 0, 0 ;  /* 0x00000000ff117431 */ /* 0x000fe200000001ff */
        /* <DEDUP_REMOVED lines=12> */
.L_x_98:
        /* <DEDUP_REMOVED lines=15> */
.L_x_99:
[----:B------:R-:W-:Y:S05]  /*0a60*/  BSYNC.RECONVERGENT B1 ;  /* 0x0000000000017941 */ /* 0x000fea0003800200 */
.L_x_97:
        /* <DEDUP_REMOVED lines=25> */
[----:B------:R-:W-:Y:S01]  /*0c00*/  MOV R16, R19 ;  /* 0x0000001300107202 */ /* 0x000fe20000000f00 */
[----:B------:R-:W-:Y:S01]  /*0c10*/  IMAD.MOV.U32 R17, RZ, RZ, RZ ;  /* 0x000000ffff117224 */ /* 0x000fe200078e00ff */
[----:B------:R-:W-:Y:S06]  /*0c20*/  BRA `(.L_x_102) ;  /* 0x0000000000447947 */ /* 0x000fec0003800000 */
.L_x_101:
[----:B------:R-:W1:Y:S01]  /*0c30*/  LDCU.64 UR26, c[0x0][0x3b8] ;  /* 0x00007700ff1a77ac */ /* 0x000e620008000a00 */
[----:B------:R-:W-:Y:S01]  /*0c40*/  MOV R23, R16 ;  /* 0x0000001000177202 */ /* 0x000fe20000000f00 */
[----:B------:R-:W-:Y:S01]  /*0c50*/  IMAD.MOV.U32 R20, RZ, RZ, R17 ;  /* 0x000000ffff147224 */ /* 0x000fe200078e0011 */
[----:B------:R-:W-:Y:S01]  /*0c60*/  MOV R6, 0xca0 ;  /* 0x00000ca000067802 */ /* 0x000fe20000000f00 */
[----:B-1----:R-:W-:Y:S01]  /*0c70*/  IMAD.U32 R18, RZ, RZ, UR26 ;  /* 0x0000001aff127e24 */ /* 0x002fe2000f8e00ff */
[----:B------:R-:W-:-:S07]  /*0c80*/  MOV R19, UR27 ;  /* 0x0000001b00137c02 */ /* 0x000fce0008000f00 */
[----:B0-----:R-:W-:Y:S05]  /*0c90*/  CALL.REL.NOINC `($__internal_9_$__cuda_sm20_div_u64) ;  /* 0x0000000400887944 */ /* 0x001fea0003c00000 */
[----:B------:R-:W-:Y:S01]  /*0ca0*/  IADD3 R11, P0, PT, RZ, -R21, RZ ;  /* 0x80000015ff0b7210 */ /* 0x000fe20007f1e0ff */
        /* <DEDUP_REMOVED lines=9> */
.L_x_102:
[----:B------:R-:W-:Y:S05]  /*0d40*/  BSYNC.RECONVERGENT B1 ;  /* 0x0000000000017941 */ /* 0x000fea0003800200 */
.L_x_100:
        /* <DEDUP_REMOVED lines=15> */
[----:B------:R-:W-:Y:S02]  /*0e40*/  IMAD.MOV R17, RZ, RZ, -R18 ;  /* 0x000000ffff117224 */ /* 0x000fe400078e0a12 */
[----:B------:R-:W-:Y:S02]  /*0e50*/  IMAD.MOV.U32 R19, RZ, RZ, RZ ;  /* 0x000000ffff137224 */ /* 0x000fe400078e00ff */
        /* <DEDUP_REMOVED lines=10> */
.L_x_104:
        /* <DEDUP_REMOVED lines=8> */
[----:B------:R-:W-:-:S03]  /*0f80*/  IMAD.MOV.U32 R18, RZ, RZ, R21 ;  /* 0x000000ffff127224 */ /* 0x000fc600078e0015 */
[----:B------:R-:W-:Y:S01]  /*0f90*/  IADD3.X R6, PT, PT, RZ, ~R20, RZ, P0, !PT ;  /* 0x80000014ff067210 */ /* 0x000fe200007fe4ff */
[----:B------:R-:W-:-:S04]  /*0fa0*/  IMAD.WIDE.U32 R16, R19, UR38, R16 ;  /* 0x0000002613107c25 */ /* 0x000fc8000f8e0010 */
[----:B------:R-:W-:Y:S02]  /*0fb0*/  IMAD R6, R6, UR38, RZ ;  /* 0x0000002606067c24 */ /* 0x000fe4000f8e02ff */
[----:B------:R-:W-:Y:S02]  /*0fc0*/  IMAD.MOV.U32 R22, RZ, RZ, R16 ;  /* 0x000000ffff167224 */ /* 0x000fe400078e0010 */
[----:B------:R-:W-:-:S05]  /*0fd0*/  IMAD R19, R19, UR39, R6 ;  /* 0x0000002713137c24 */ /* 0x000fca000f8e0206 */
[----:B------:R-:W-:Y:S02]  /*0fe0*/  IADD3 R6, PT, PT, R17, R19, RZ ;  /* 0x0000001311067210 */ /* 0x000fe40007ffe0ff */
[----:B------:R-:W-:-:S07]  /*0ff0*/  MOV R19, R20 ;  /* 0x0000001400137202 */ /* 0x000fce0000000f00 */
.L_x_105:
[----:B------:R-:W-:Y:S05]  /*1000*/  BSYNC.RECONVERGENT B1 ;  /* 0x0000000000017941 */ /* 0x000fea0003800200 */
.L_x_103:
[----:B0-----:R-:W-:Y:S02]  /*1010*/  R2UR UR26, R14 ;  /* 0x000000000e1a72ca */ /* 0x001fe400000e0000 */
[----:B------:R-:W-:Y:S02]  /*1020*/  R2UR UR27, R15 ;  /* 0x000000000f1b72ca */ /* 0x000fe400000e0000 */
[----:B------:R-:W-:-:S04]  /*1030*/  LEA R16, P0, R12, UR8, 0x3 ;  /* 0x000000080c107c11 */ /* 0x000fc8000f8018ff */
[----:B------:R-:W-:-:S07]  /*1040*/  LEA.HI.X R17, R12, UR9, R13, 0x3, P0 ;  /* 0x000000090c117c11 */ /* 0x000fce00080f1c0d */
[----:B------:R-:W2:Y:S01]  /*1050*/  LDG.E.64 R16, desc[UR26][R16.64] ;  /* 0x0000001a10107981 */ /* 0x000ea2000c1e1b00 */
[----:B------:R-:W-:Y:S01]  /*1060*/  IMAD R13, R13, UR22, RZ ;  /* 0x000000160d0d7c24 */ /* 0x000fe2000f8e02ff */
[----:B------:R-:W-:Y:S01]  /*1070*/  R2UR UR40, R14 ;  /* 0x000000000e2872ca */ /* 0x000fe200000e0000 */
[----:B------:R-:W-:Y:S01]  /*1080*/  IMAD.MOV.U32 R27, RZ, RZ, R11 ;  /* 0x000000ffff1b7224 */ /* 0x000fe200078e000b */
[----:B------:R-:W-:Y:S01]  /*1090*/  R2UR UR41, R15 ;  /* 0x000000000f2972ca */ /* 0x000fe200000e0000 */
[C---:B------:R-:W-:Y:S02]  /*10a0*/  IMAD R13, R12.reuse, UR23, R13 ;  /* 0x000000170c0d7c24 */ /* 0x040fe4000f8e020d */
[----:B------:R-:W-:-:S04]  /*10b0*/  IMAD.WIDE.U32 R26, R12, UR22, R26 ;  /* 0x000000160c1a7c25 */ /* 0x000fc8000f8e001a */
[----:B------:R-:W-:Y:S01]  /*10c0*/  IMAD R11, R6, UR36, RZ ;  /* 0x00000024060b7c24 */ /* 0x000fe2000f8e02ff */
[----:B------:R-:W-:-:S03]  /*10d0*/  IADD3 R27, PT, PT, R27, R13, RZ ;  /* 0x0000000d1b1b7210 */ /* 0x000fc60007ffe0ff */
[C---:B------:R-:W-:Y:S02]  /*10e0*/  IMAD R11, R22.reuse, UR37, R11 ;  /* 0x00000025160b7c24 */ /* 0x040fe4000f8e020b */
[----:B------:R-:W-:-:S04]  /*10f0*/  IMAD.WIDE.U32 R22, R22, UR36, R26 ;  /* 0x0000002416167c25 */ /* 0x000fc8000f8e001a */
[----:B------:R-:W-:Y:S01]  /*1100*/  IMAD.IADD R11, R23, 0x1, R11 ;  /* 0x00000001170b7824 */ /* 0x000fe200078e020b */
[----:B------:R-:W-:-:S04]  /*1110*/  LEA R12, P0, R22, UR10, 0x3 ;  /* 0x0000000a160c7c11 */ /* 0x000fc8000f8018ff */
[----:B------:R-:W-:-:S06]  /*1120*/  LEA.HI.X R13, R22, UR11, R11, 0x3, P0 ;  /* 0x0000000b160d7c11 */ /* 0x000fcc00080f1c0b */
[----:B------:R-:W3:Y:S01]  /*1130*/  LDG.E.64 R12, desc[UR26][R12.64] ;  /* 0x0000001a0c0c7981 */ /* 0x000ee2000c1e1b00 */
[----:B------:R-:W-:-:S04]  /*1140*/  IMAD R9, R9, UR24, RZ ;  /* 0x0000001809097c24 */ /* 0x000fc8000f8e02ff */
[----:B------:R-:W-:Y:S01]  /*1150*/  IMAD R9, R10, UR25, R9 ;  /* 0x000000190a097c24 */ /* 0x000fe2000f8e0209 */
[----:B--2---:R-:W-:-:S04]  /*1160*/  LEA R20, P0, R4, R16, 0x3 ;  /* 0x0000001004147211 */ /* 0x004fc800078018ff */
[----:B------:R-:W-:-:S05]  /*1170*/  LEA.HI.X R21, R4, R17, R5, 0x3, P0 ;  /* 0x0000001104157211 */ /* 0x000fca00000f1c05 */
[----:B------:R-:W2:Y:S01]  /*1180*/  LDG.E.64 R4, desc[UR40][R20.64] ;  /* 0x0000002814047981 */ /* 0x000ea2000c1e1b00 */
[----:B------:R-:W-:Y:S01]  /*1190*/  MOV R16, R18 ;  /* 0x0000001200107202 */ /* 0x000fe20000000f00 */
[----:B------:R-:W-:-:S04]  /*11a0*/  IMAD.MOV.U32 R17, RZ, RZ, R19 ;  /* 0x000000ffff117224 */ /* 0x000fc800078e0013 */
[----:B------:R-:W-:-:S05]  /*11b0*/  IMAD.WIDE.U32 R16, R10, UR24, R16 ;  /* 0x000000180a107c25 */ /* 0x000fca000f8e0010 */
[----:B------:R-:W-:-:S05]  /*11c0*/  IADD3 R6, PT, PT, R17, R9, RZ ;  /* 0x0000000911067210 */ /* 0x000fca0007ffe0ff */
[----:B------:R-:W-:Y:S02]  /*11d0*/  IMAD R9, R6, UR32, RZ ;  /* 0x0000002006097c24 */ /* 0x000fe4000f8e02ff */
[----:B------:R-:W-:Y:S02]  /*11e0*/  IMAD.MOV.U32 R6, RZ, RZ, R8 ;  /* 0x000000ffff067224 */ /* 0x000fe400078e0008 */
[C---:B------:R-:W-:Y:S02]  /*11f0*/  IMAD R9, R16.reuse, UR33, R9 ;  /* 0x0000002110097c24 */ /* 0x040fe4000f8e0209 */
[----:B------:R-:W-:-:S05]  /*1200*/  IMAD.WIDE.U32 R6, R16, UR32, R6 ;  /* 0x0000002010067c25 */ /* 0x000fca000f8e0006 */
[----:B------:R-:W-:Y:S02]  /*1210*/  IADD3 R7, PT, PT, R7, R9, RZ ;  /* 0x0000000907077210 */ /* 0x000fe40007ffe0ff */
[----:B---3--:R-:W-:-:S04]  /*1220*/  LEA R8, P0, R6, R12, 0x3 ;  /* 0x0000000c06087211 */ /* 0x008fc800078018ff */
        /* <DEDUP_REMOVED lines=8> */
.L_x_90:
[----:B------:R-:W-:Y:S05]  /*12b0*/  EXIT ;  /* 0x000000000000794d */ /* 0x000fea0003800000 */
        .weak           $__internal_9_$__cuda_sm20_div_u64
        .type           $__internal_9_$__cuda_sm20_div_u64,@function
        .size           $__internal_9_$__cuda_sm20_div_u64,(.L_x_456 - $__internal_9_$__cuda_sm20_div_u64)
$__internal_9_$__cuda_sm20_div_u64:
[----:B------:R-:W0:Y:S08]  /*12c0*/  I2F.U64.RP R22, R18 ;  /* 0x0000001200167312 */ /* 0x000e300000309000 */
[----:B0-----:R-:W0:Y:S02]  /*12d0*/  MUFU.RCP R22, R22 ;  /* 0x0000001600167308 */ /* 0x001e240000001000 */
[----:B0-----:R-:W-:-:S06]  /*12e0*/  IADD3 R24, PT, PT, R22, 0x1ffffffe, RZ ;  /* 0x1ffffffe16187810 */ /* 0x001fcc0007ffe0ff */
[----:B------:R-:W0:Y:S02]  /*12f0*/  F2I.U64.TRUNC R24, R24 ;  /* 0x0000001800187311 */ /* 0x000e24000020d800 */
[----:B0-----:R-:W-:Y:S01]  /*1300*/  IMAD.WIDE.U32 R28, R24, R18, RZ ;  /* 0x00000012181c7225 */ /* 0x001fe200078e00ff */
[----:B------:R-:W-:-:S03]  /*1310*/  MOV R31, R24 ;  /* 0x00000018001f7202 */ /* 0x000fc60000000f00 */
        /* <DEDUP_REMOVED lines=9> */
[----:B------:R-:W-:-:S03]  /*13b0*/  IADD3 R29, P2, PT, R29, R28, RZ ;  /* 0x0000001c1d1d7210 */ /* 0x000fc60007f5e0ff */
[----:B------:R-:W-:Y:S02]  /*13c0*/  IMAD.X R24, R21, 0x1, R25, P0 ;  /* 0x0000000115187824 */ /* 0x000fe400000e0619 */
[----:B------:R-:W-:-:S03]  /*13d0*/  IMAD.WIDE.U32 R30, R29, R18, RZ ;  /* 0x000000121d1e7225 */ /* 0x000fc600078e00ff */
[----:B------:R-:W-:Y:S01]  /*13e0*/  IADD3.X R24, PT, PT, RZ, RZ, R24, P2, P1 ;  /* 0x000000ffff187210 */ /* 0x000fe200017e2418 */
[----:B------:R-:W-:Y:S01]  /*13f0*/  IMAD R21, R29, R19, R31 ;  /* 0x000000131d157224 */ /* 0x000fe200078e021f */
[----:B------:R-:W-:-:S03]  /*1400*/  IADD3 R25, P0, PT, RZ, -R30, RZ ;  /* 0x8000001eff197210 */ /* 0x000fc60007f1e0ff */
[----:B------:R-:W-:Y:S02]  /*1410*/  IMAD R21, R24, R18, R21 ;  /* 0x0000001218157224 */ /* 0x000fe400078e0215 */
[----:B------:R-:W-:-:S03]  /*1420*/  IMAD.HI.U32 R28, R29, R25, RZ ;  /* 0x000000191d1c7227 */ /* 0x000fc600078e00ff */
[----:B------:R-:W-:-:S05]  /*1430*/  IADD3.X R21, PT, PT, RZ, ~R21, RZ, P0, !PT ;  /* 0x80000015ff157210 */ /* 0x000fca00007fe4ff */
[----:B------:R-:W-:-:S04]  /*1440*/  IMAD.WIDE.U32 R28, P0, R29, R21, R28 ;  /* 0x000000151d1c7225 */ /* 0x000fc8000780001c */
[----:B------:R-:W-:-:S04]  /*1450*/  IMAD.HI.U32 R22, P1, R24, R25, R28 ;  /* 0x0000001918167227 */ /* 0x000fc8000782001c */
[----:B------:R-:W-:Y:S02]  /*1460*/  HFMA2 R29, -RZ, RZ, 0, 0 ;  /* 0x00000000ff1d7431 */ /* 0x000fe400000001ff */
        /* <DEDUP_REMOVED lines=19> */
[----:B------:R-:W-:Y:S02]  /*15a0*/  IADD3 R25, P2, PT, R22, 0x1, RZ ;  /* 0x0000000116197810 */ /* 0x000fe40007f5e0ff */
[----:B------:R-:W-:Y:S02]  /*15b0*/  IADD3 R24, P1, PT, -R18, R23, RZ ;  /* 0x0000001712187210 */ /* 0x000fe40007f3e1ff */
        /* <DEDUP_REMOVED lines=19> */
[----:B------:R-:W-:Y:S06]  /*16f0*/  RET.REL.NODEC R18 `(_ZN36_GLOBAL__N__0b762c63_4_k_cu_fff026ee38kvbm_kernels_universal_to_block_kernelIdLNS_11BlockLayoutE0EEEvPKPKT_PKPS2_mmmmmmmm) ;  /* 0xffffffe812407950 */ /* 0x000fec0003c3ffff */
.L_x_107:
        /* <DEDUP_REMOVED lines=16> */
.L_x_456:


//--------------------- .text._ZN36_GLOBAL__N__0b762c63_4_k_cu_fff026ee38kvbm_kernels_universal_to_block_kernelIfLNS_11BlockLayoutE1EEEvPKPKT_PKPS2_mmmmmmmm --------------------------
	.section	.text._ZN36_GLOBAL__N__0b762c63_4_k_cu_fff026ee38kvbm_kernels_universal_to_block_kernelIfLNS_11BlockLayoutE1EEEvPKPKT_PKPS2_mmmmmmmm,"ax",@progbits
	.align	128
.text._ZN36_GLOBAL__N__0b762c63_4_k_cu_fff026ee38kvbm_kernels_universal_to_block_kernelIfLNS_11BlockLayoutE1EEEvPKPKT_PKPS2_mmmmmmmm:
        .type           _ZN36_GLOBAL__N__0b762c63_4_k_cu_fff026ee38kvbm_kernels_universal_to_block_kernelIfLNS_11BlockLayoutE1EEEvPKPKT_PKPS2_mmmmmmmm,@function
        .size           _ZN36_GLOBAL__N__0b762c63_4_k_cu_fff026ee38kvbm_kernels_universal_to_block_kernelIfLNS_11BlockLayoutE1EEEvPKPKT_PKPS2_mmmmmmmm,(.L_x_458 - _ZN36_GLOBAL__N__0b762c63_4_k_cu_fff026ee38kvbm_kernels_universal_to_block_kernelIfLNS_11BlockLayoutE1EEEvPKPKT_PKPS2_mmmmmmmm)
        .other          _ZN36_GLOBAL__N__0b762c63_4_k_cu_fff026ee38kvbm_kernels_universal_to_block_kernelIfLNS_11BlockLayoutE1EEEvPKPKT_PKPS2_mmmmmmmm,@"STO_CUDA_ENTRY STV_DEFAULT"
_ZN36_GLOBAL__N__0b762c63_4_k_cu_fff026ee38kvbm_kernels_universal_to_block_kernelIfLNS_11BlockLayoutE1EEEvPKPKT_PKPS2_mmmmmmmm:
        /* <DEDUP_REMOVED lines=36> */
.L_x_124:
[----:B------:R-:W-:Y:S01]  /*0240*/  LOP3.LUT R0, R11, UR28, RZ, 0xfc, !PT ;  /* 0x0000001c0b007c12 */ /* 0x000fe2000f8efcff */
[----:B------:R-:W-:Y:S03]  /*0250*/  BSSY.RECONVERGENT B1, `(.L_x_109) ;  /* 0x0000029000017945 */ /* 0x000fe60003800200 */
[----:B------:R-:W-:-:S13]  /*0260*/  ISETP.NE.U32.AND P0, PT, R0, RZ, PT ;  /* 0x000000ff0000720c */ /* 0x000fda0003f05070 */
[----:B-1----:R-:W-:Y:S05]  /*0270*/  @P0 BRA `(.L_x_110) ;  /* 0x00000000005c0947 */ /* 0x002fea0003800000 */
[----:B------:R-:W1:Y:S01]  /*0280*/  I2F.U32.RP R0, UR29 ;  /* 0x0000001d00007d06 */ /* 0x000e620008209000 */
[----:B------:R-:W-:Y:S01]  /*0290*/  ISETP.NE.U32.AND P2, PT, RZ, UR29, PT ;  /* 0x0000001dff007c0c */ /* 0x000fe2000bf45070 */
[----:B------:R-:W-:Y:S02]  /*02a0*/  HFMA2 R13, -RZ, RZ, 0, 0 ;  /* 0x00000000ff0d7431 */ /* 0x000fe400000001ff */
[----:B------:R-:W-:-:S04]  /*02b0*/  IMAD.MOV.U32 R9, RZ, RZ, RZ ;  /* 0x000000ffff097224 */ /* 0x000fc800078e00ff */
        /* <DEDUP_REMOVED lines=18> */
[----:B------:R-:W-:Y:S06]  /*03e0*/  BRA `(.L_x_111) ;  /* 0x00000000003c7947 */ /* 0x000fec0003800000 */
.L_x_110:
[----:B------:R-:W1:Y:S01]  /*03f0*/  LDCU.64 UR26, c[0x0][0x398] ;  /* 0x00007300ff1a77ac */ /* 0x000e620008000a00 */
[----:B------:R-:W-:Y:S01]  /*0400*/  IMAD.MOV.U32 R18, RZ, RZ, R10 ;  /* 0x000000ffff127224 */ /* 0x000fe200078e000a */
[----:B------:R-:W-:Y:S02]  /*0410*/  MOV R20, R11 ;  /* 0x0000000b00147202 */ /* 0x000fe40000000f00 */
[----:B------:R-:W-:Y:S02]  /*0420*/  MOV R4, 0x460 ;  /* 0x0000046000047802 */ /* 0x000fe40000000f00 */
[----:B-1----:R-:W-:Y:S01]  /*0430*/  MOV R6, UR26 ;  /* 0x0000001a00067c02 */ /* 0x002fe20008000f00 */
[----:B------:R-:W-:-:S07]  /*0440*/  IMAD.U32 R7, RZ, RZ, UR27 ;  /* 0x0000001bff077e24 */ /* 0x000fce000f8e00ff */
[----:B0-----:R-:W-:Y:S05]  /*0450*/  CALL.REL.NOINC `($__internal_10_$__cuda_sm20_div_u64) ;  /* 0x0000000c00ac7944 */ /* 0x001fea0003c00000 */
        /* <DEDUP_REMOVED lines=8> */
.L_x_111:
[----:B------:R-:W-:Y:S05]  /*04e0*/  BSYNC.RECONVERGENT B1 ;  /* 0x0000000000017941 */ /* 0x000fea0003800200 */
.L_x_109:
        /* <DEDUP_REMOVED lines=15> */
[----:B------:R-:W-:Y:S01]  /*05e0*/  IMAD.MOV.U32 R5, RZ, RZ, RZ ;  /* 0x000000ffff057224 */ /* 0x000fe200078e00ff */
        /* <DEDUP_REMOVED lines=11> */
.L_x_113:
        /* <DEDUP_REMOVED lines=9> */
[----:B------:R-:W-:Y:S02]  /*0730*/  MOV R3, R9 ;  /* 0x0000000900037202 */ /* 0x000fe40000000f00 */
[----:B------:R-:W-:Y:S01]  /*0740*/  MOV R17, R19 ;  /* 0x0000001300117202 */ /* 0x000fe20000000f00 */
[----:B------:R-:W-:Y:S02]  /*0750*/  IMAD.X R0, RZ, RZ, ~R19, P0 ;  /* 0x000000ffff007224 */ /* 0x000fe400000e0e13 */
[----:B------:R-:W-:-:S04]  /*0760*/  IMAD.WIDE.U32 R4, R7, UR32, R2 ;  /* 0x0000002007047c25 */ /* 0x000fc8000f8e0002 */
[----:B------:R-:W-:-:S04]  /*0770*/  IMAD R0, R0, UR32, RZ ;  /* 0x0000002000007c24 */ /* 0x000fc8000f8e02ff */
[----:B------:R-:W-:Y:S02]  /*0780*/  IMAD R3, R7, UR33, R0 ;  /* 0x0000002107037c24 */ /* 0x000fe4000f8e0200 */
[----:B------:R-:W-:-:S03]  /*0790*/  IMAD.MOV.U32 R0, RZ, RZ, R4 ;  /* 0x000000ffff007224 */ /* 0x000fc600078e0004 */
[----:B------:R-:W-:-:S07]  /*07a0*/  IADD3 R5, PT, PT, R5, R3, RZ ;  /* 0x0000000305057210 */ /* 0x000fce0007ffe0ff */
.L_x_114:
[----:B------:R-:W-:Y:S05]  /*07b0*/  BSYNC.RECONVERGENT B1 ;  /* 0x0000000000017941 */ /* 0x000fea0003800200 */
.L_x_112:
[----:B------:R-:W-:Y:S01]  /*07c0*/  LOP3.LUT R3, R17, UR18, RZ, 0xfc, !PT ;  /* 0x0000001211037c12 */ /* 0x000fe2000f8efcff */
[----:B------:R-:W-:Y:S03]  /*07d0*/  BSSY.RECONVERGENT B1, `(.L_x_115) ;  /* 0x000002c000017945 */ /* 0x000fe60003800200 */
[----:B------:R-:W-:-:S13]  /*07e0*/  ISETP.NE.U32.AND P0, PT, R3, RZ, PT ;  /* 0x000000ff0300720c */ /* 0x000fda0003f05070 */
[----:B------:R-:W-:Y:S05]  /*07f0*/  @P0 BRA `(.L_x_116) ;  /* 0x0000000000600947 */ /* 0x000fea0003800000 */
[----:B------:R-:W1:Y:S01]  /*0800*/  I2F.U32.RP R3, UR19 ;  /* 0x0000001300037d06 */ /* 0x000e620008209000 */
[----:B------:R-:W-:-:S07]  /*0810*/  ISETP.NE.U32.AND P2, PT, RZ, UR19, PT ;  /* 0x00000013ff007c0c */ /* 0x000fce000bf45070 */
[----:B-1----:R-:W1:Y:S02]  /*0820*/  MUFU.RCP R3, R3 ;  /* 0x0000000300037308 */ /* 0x002e640000001000 */
[----:B-1----:R-:W-:Y:S02]  /*0830*/  VIADD R6, R3, 0xffffffe ;  /* 0x0ffffffe03067836 */ /* 0x002fe40000000000 */
[----:B------:R-:W-:-:S04]  /*0840*/  IMAD.MOV.U32 R3, RZ, RZ, RZ ;  /* 0x000000ffff037224 */ /* 0x000fc800078e00ff */
        /* <DEDUP_REMOVED lines=19> */
.L_x_116:
[----:B------:R-:W1:Y:S01]  /*0980*/  LDCU.64 UR26, c[0x0][0x3c0] ;  /* 0x00007800ff1a77ac */ /* 0x000e620008000a00 */
[----:B------:R-:W-:Y:S01]  /*0990*/  MOV R18, R16 ;  /* 0x0000001000127202 */ /* 0x000fe20000000f00 */
[----:B------:R-:W-:Y:S01]  /*09a0*/  IMAD.MOV.U32 R20, RZ, RZ, R17 ;  /* 0x000000ffff147224 */ /* 0x000fe200078e0011 */
[----:B------:R-:W-:Y:S01]  /*09b0*/  MOV R4, 0x9f0 ;  /* 0x000009f000047802 */ /* 0x000fe20000000f00 */
[----:B-1----:R-:W-:Y:S01]  /*09c0*/  IMAD.U32 R6, RZ, RZ, UR26 ;  /* 0x0000001aff067e24 */ /* 0x002fe2000f8e00ff */
[----:B------:R-:W-:-:S07]  /*09d0*/  MOV R7, UR27 ;  /* 0x0000001b00077c02 */ /* 0x000fce0008000f00 */
[----:B0-----:R-:W-:Y:S05]  /*09e0*/  CALL.REL.NOINC `($__internal_10_$__cuda_sm20_div_u64) ;  /* 0x0000000800487944 */ /* 0x001fea0003c00000 */
        /* <DEDUP_REMOVED lines=10> */
.L_x_117:
[----:B------:R-:W-:Y:S05]  /*0a90*/  BSYNC.RECONVERGENT B1 ;  /* 0x0000000000017941 */ /* 0x000fea0003800200 */
.L_x_115:
        /* <DEDUP_REMOVED lines=28> */
.L_x_119:
        /* <DEDUP_REMOVED lines=17> */
.L_x_120:
[----:B------:R-:W-:Y:S05]  /*0d70*/  BSYNC.RECONVERGENT B1 ;  /* 0x0000000000017941 */ /* 0x000fea0003800200 */
.L_x_118:
        /* <DEDUP_REMOVED lines=27> */
.L_x_122:
        /* <DEDUP_REMOVED lines=12> */
[----:B------:R-:W-:Y:S01]  /*0ff0*/  IMAD R4, R4, UR38, RZ ;  /* 0x0000002604047c24 */ /* 0x000fe2000f8e02ff */
[----:B------:R-:W-:-:S03]  /*1000*/  MOV R16, R6 ;  /* 0x0000000600107202 */ /* 0x000fc60000000f00 */
[----:B------:R-:W-:-:S04]  /*1010*/  IMAD R17, R21, UR39, R4 ;  /* 0x0000002715117c24 */ /* 0x000fc8000f8e0204 */
[----:B------:R-:W-:-:S07]  /*1020*/  IMAD.IADD R4, R7, 0x1, R17 ;  /* 0x0000000107047824 */ /* 0x000fce00078e0211 */
.L_x_123:
[----:B------:R-:W-:Y:S05]  /*1030*/  BSYNC.RECONVERGENT B1 ;  /* 0x0000000000017941 */ /* 0x000fea0003800200 */
.L_x_121:
        /* <DEDUP_REMOVED lines=10> */
[----:B------:R-:W-:-:S03]  /*10e0*/  IMAD R17, R4, UR36, RZ ;  /* 0x0000002404117c24 */ /* 0x000fc6000f8e02ff */
[----:B------:R-:W-:Y:S01]  /*10f0*/  IADD3 R27, PT, PT, R27, R13, RZ ;  /* 0x0000000d1b1b7210 */ /* 0x000fe20007ffe0ff */
[C---:B------:R-:W-:Y:S02]  /*1100*/  IMAD R13, R16.reuse, UR37, R17 ;  /* 0x00000025100d7c24 */ /* 0x040fe4000f8e0211 */
[----:B------:R-:W-:-:S04]  /*1110*/  IMAD.WIDE.U32 R16, R16, UR36, R26 ;  /* 0x0000002410107c25 */ /* 0x000fc8000f8e001a */
[----:B------:R-:W-:Y:S01]  /*1120*/  IMAD.IADD R13, R17, 0x1, R13 ;  /* 0x00000001110d7824 */ /* 0x000fe200078e020d */
[----:B------:R-:W-:-:S04]  /*1130*/  LEA R12, P0, R16, UR14, 0x3 ;  /* 0x0000000e100c7c11 */ /* 0x000fc8000f8018ff */
[----:B------:R-:W-:-:S06]  /*1140*/  LEA.HI.X R13, R16, UR15, R13, 0x3, P0 ;  /* 0x0000000f100d7c11 */ /* 0x000fcc00080f1c0d */
[----:B------:R-:W3:Y:S01]  /*1150*/  LDG.E.64 R12, desc[UR26][R12.64] ;  /* 0x0000001a0c0c7981 */ /* 0x000ee2000c1e1b00 */
[----:B------:R-:W0:Y:S01]  /*1160*/  LDCU UR7, c[0x0][0x360] ;  /* 0x00006c00ff0777ac */ /* 0x000e220008000800 */
[----:B------:R-:W0:Y:S01]  /*1170*/  LDC R16, c[0x0][0x370] ;  /* 0x0000dc00ff107b82 */ /* 0x000e220000000800 */
[----:B--2---:R-:W-:-:S04]  /*1180*/  LEA R8, P0, R2, R6, 0x2 ;  /* 0x0000000602087211 */ /* 0x004fc800078010ff */
[----:B------:R-:W-:-:S05]  /*1190*/  LEA.HI.X R9, R2, R7, R9, 0x2, P0 ;  /* 0x0000000702097211 */ /* 0x000fca00000f1409 */
[----:B------:R-:W2:Y:S01]  /*11a0*/  LDG.E R4, desc[UR40][R8.64] ;  /* 0x0000002808047981 */ /* 0x000ea2000c1e1900 */
[----:B------:R-:W-:Y:S01]  /*11b0*/  MOV R2, R22 ;  /* 0x0000001600027202 */ /* 0x000fe20000000f00 */
[----:B------:R-:W-:-:S04]  /*11c0*/  IMAD R7, R19, UR8, RZ ;  /* 0x0000000813077c24 */ /* 0x000fc8000f8e02ff */
[----:B------:R-:W-:-:S04]  /*11d0*/  IMAD.WIDE.U32 R2, R18, UR8, R2 ;  /* 0x0000000812027c25 */ /* 0x000fc8000f8e0002 */
[----:B------:R-:W-:Y:S01]  /*11e0*/  IMAD R7, R18, UR9, R7 ;  /* 0x0000000912077c24 */ /* 0x000fe2000f8e0207 */
[----:B------:R-:W-:-:S03]  /*11f0*/  MOV R6, R0 ;  /* 0x0000000000067202 */ /* 0x000fc60000000f00 */
[----:B------:R-:W-:Y:S02]  /*1200*/  IMAD.IADD R3, R3, 0x1, R7 ;  /* 0x0000000103037824 */ /* 0x000fe400078e0207 */
[----:B------:R-:W-:Y:S02]  /*1210*/  IMAD.MOV.U32 R7, RZ, RZ, R5 ;  /* 0x000000ffff077224 */ /* 0x000fe400078e0005 */
[----:B------:R-:W-:Y:S02]  /*1220*/  IMAD R3, R3, UR10, RZ ;  /* 0x0000000a03037c24 */ /* 0x000fe4000f8e02ff */
[----:B------:R-:W-:-:S04]  /*1230*/  IMAD.WIDE.U32 R6, R2, UR10, R6 ;  /* 0x0000000a02067c25 */ /* 0x000fc8000f8e0006 */
[----:B------:R-:W-:Y:S01]  /*1240*/  IMAD R3, R2, UR11, R3 ;  /* 0x0000000b02037c24 */ /* 0x000fe2000f8e0203 */
[----:B---3--:R-:W-:Y:S01]  /*1250*/  LEA R2, P0, R6, R12, 0x2 ;  /* 0x0000000c06027211 */ /* 0x008fe200078010ff */
[----:B0-----:R-:W-:-:S03]  /*1260*/  IMAD R5, R16, UR7, RZ ;  /* 0x0000000710057c24 */ /* 0x001fc6000f8e02ff */
[----:B------:R-:W-:-:S04]  /*1270*/  IADD3 R3, PT, PT, R7, R3, RZ ;  /* 0x0000000307037210 */ /* 0x000fc80007ffe0ff */
[----:B------:R-:W-:Y:S02]  /*1280*/  LEA.HI.X R3, R6, R13, R3, 0x2, P0 ;  /* 0x0000000d06037211 */ /* 0x000fe400000f1403 */
[----:B------:R-:W-:-:S05]  /*1290*/  IADD3 R10, P0, PT, R5, R10, RZ ;  /* 0x0000000a050a7210 */ /* 0x000fca0007f1e0ff */
[----:B------:R-:W-:Y:S01]  /*12a0*/  IMAD.X R11, RZ, RZ, R11, P0 ;  /* 0x000000ffff0b7224 */ /* 0x000fe200000e060b */
[----:B------:R-:W-:-:S04]  /*12b0*/  ISETP.GE.U32.AND P0, PT, R10, UR4, PT ;  /* 0x000000040a007c0c */ /* 0x000fc8000bf06070 */
[----:B------:R-:W-:Y:S01]  /*12c0*/  ISETP.GE.U32.AND.EX P0, PT, R11, UR6, PT, P0 ;  /* 0x000000060b007c0c */ /* 0x000fe2000bf06100 */
[----:B--2---:R1:W-:-:S12]  /*12d0*/  STG.E desc[UR26][R2.64], R4 ;  /* 0x0000000402007986 */ /* 0x0043d8000c10191a */
[----:B------:R-:W-:Y:S05]  /*12e0*/  @!P0 BRA `(.L_x_124) ;  /* 0xffffffec00d48947 */ /* 0x000fea000383ffff */
[----:B------:R-:W-:Y:S05]  /*12f0*/  BSYNC.RECONVERGENT B0 ;  /* 0x0000000000007941 */ /* 0x000fea0003800200 */
.L_x_108:
[----:B------:R-:W-:Y:S05]  /*1300*/  EXIT ;  /* 0x000000000000794d */ /* 0x000fea0003800000 */
        .weak           $__internal_10_$__cuda_sm20_div_u64
        .type           $__internal_10_$__cuda_sm20_div_u64,@function
        .size           $__internal_10_$__cuda_sm20_div_u64,(.L_x_458 - $__internal_10_$__cuda_sm20_div_u64)
$__internal_10_$__cuda_sm20_div_u64:
        /* <DEDUP_REMOVED lines=67> */
[----:B------:R-:W-:Y:S06]  /*1740*/  RET.REL.NODEC R6 `(_ZN36_GLOBAL__N__0b762c63_4_k_cu_fff026ee38kvbm_kernels_universal_to_block_kernelIfLNS_11BlockLayoutE1EEEvPKPKT_PKPS2_mmmmmmmm) ;  /* 0xffffffe8062c7950 */ /* 0x000fec0003c3ffff */
.L_x_125:
        /* <DEDUP_REMOVED lines=11> */
.L_x_458:


//--------------------- .text._ZN36_GLOBAL__N__0b762c63_4_k_cu_fff026ee38kvbm_kernels_universal_to_block_kernelIfLNS_11BlockLayoutE0EEEvPKPKT_PKPS2_mmmmmmmm --------------------------
	.section	.text._ZN36_GLOBAL__N__0b762c63_4_k_cu_fff026ee38kvbm_kernels_universal_to_block_kernelIfLNS_11BlockLayoutE0EEEvPKPKT_PKPS2_mmmmmmmm,"ax",@progbits
	.align	128
.text._ZN36_GLOBAL__N__0b762c63_4_k_cu_fff026ee38kvbm_kernels_universal_to_block_kernelIfLNS_11BlockLayoutE0EEEvPKPKT_PKPS2_mmmmmmmm:
        .type           _ZN36_GLOBAL__N__0b762c63_4_k_cu_fff026ee38kvbm_kernels_universal_to_block_kernelIfLNS_11BlockLayoutE0EEEvPKPKT_PKPS2_mmmmmmmm,@function
        .size           _ZN36_GLOBAL__N__0b762c63_4_k_cu_fff026ee38kvbm_kernels_universal_to_block_kernelIfLNS_11BlockLayoutE0EEEvPKPKT_PKPS2_mmmmmmmm,(.L_x_460 - _ZN36_GLOBAL__N__0b762c63_4_k_cu_fff026ee38kvbm_kernels_universal_to_block_kernelIfLNS_11BlockLayoutE0EEEvPKPKT_PKPS2_mmmmmmmm)
        .other          _ZN36_GLOBAL__N__0b762c63_4_k_cu_fff026ee38kvbm_kernels_universal_to_block_kernelIfLNS_11BlockLayoutE0EEEvPKPKT_PKPS2_mmmmmmmm,@"STO_CUDA_ENTRY STV_DEFAULT"
_ZN36_GLOBAL__N__0b762c63_4_k_cu_fff026ee38kvbm_kernels_universal_to_block_kernelIfLNS_11BlockLayoutE0EEEvPKPKT_PKPS2_mmmmmmmm:
        /* <DEDUP_REMOVED lines=38> */
.L_x_142:
        /* <DEDUP_REMOVED lines=27> */
.L_x_128:
[----:B------:R-:W1:Y:S01]  /*0410*/  LDCU.64 UR26, c[0x0][0x398] ;  /* 0x00007300ff1a77ac */ /* 0x000e620008000a00 */
[----:B------:R-:W-:Y:S01]  /*0420*/  IMAD.MOV.U32 R23, RZ, RZ, R2 ;  /* 0x000000ffff177224 */ /* 0x000fe200078e0002 */
[----:B------:R-:W-:Y:S02]  /*0430*/  MOV R20, R3 ;  /* 0x0000000300147202 */ /* 0x000fe40000000f00 */
[----:B------:R-:W-:Y:S02]  /*0440*/  MOV R6, 0x480 ;  /* 0x0000048000067802 */ /* 0x000fe40000000f00 */
[----:B-1----:R-:W-:Y:S01]  /*0450*/  MOV R18, UR26 ;  /* 0x0000001a00127c02 */ /* 0x002fe20008000f00 */
[----:B------:R-:W-:-:S07]  /*0460*/  IMAD.U32 R19, RZ, RZ, UR27 ;  /* 0x0000001bff137e24 */ /* 0x000fce000f8e00ff */
[----:B0-----:R-:W-:Y:S05]  /*0470*/  CALL.REL.NOINC `($__internal_11_$__cuda_sm20_div_u64) ;  /* 0x0000000c00907944 */ /* 0x001fea0003c00000 */
        /* <DEDUP_REMOVED lines=8> */
.L_x_129:
[----:B------:R-:W-:Y:S05]  /*0500*/  BSYNC.RECONVERGENT B1 ;  /* 0x0000000000017941 */ /* 0x000fea0003800200 */
.L_x_127:
        /* <DEDUP_REMOVED lines=27> */
.L_x_131:
        /* <DEDUP_REMOVED lines=15> */
.L_x_132:
[----:B------:R-:W-:Y:S05]  /*07b0*/  BSYNC.RECONVERGENT B1 ;  /* 0x0000000000017941 */ /* 0x000fea0003800200 */
.L_x_130:
        /* <DEDUP_REMOVED lines=27> */
.L_x_134:
        /* <DEDUP_REMOVED lines=15> */
.L_x_135:
[----:B------:R-:W-:Y:S05]  /*0a60*/  BSYNC.RECONVERGENT B1 ;  /* 0x0000000000017941 */ /* 0x000fea0003800200 */
.L_x_133:
        /* <DEDUP_REMOVED lines=28> */
.L_x_137:
[----:B------:R-:W1:Y:S01]  /*0c30*/  LDCU.64 UR26, c[0x0][0x3b8] ;  /* 0x00007700ff1a77ac */ /* 0x000e620008000a00 */
[----:B------:R-:W-:Y:S01]  /*0c40*/  MOV R23, R16 ;  /* 0x0000001000177202 */ /* 0x000fe20000000f00 */
[----:B------:R-:W-:Y:S01]  /*0c50*/  IMAD.MOV.U32 R20, RZ, RZ, R17 ;  /* 0x000000ffff147224 */ /* 0x000fe200078e0011 */
[----:B------:R-:W-:Y:S01]  /*0c60*/  MOV R6, 0xca0 ;  /* 0x00000ca000067802 */ /* 0x000fe20000000f00 */
[----:B-1----:R-:W-:Y:S01]  /*0c70*/  IMAD.U32 R18, RZ, RZ, UR26 ;  /* 0x0000001aff127e24 */ /* 0x002fe2000f8e00ff */
[----:B------:R-:W-:-:S07]  /*0c80*/  MOV R19, UR27 ;  /* 0x0000001b00137c02 */ /* 0x000fce0008000f00 */
[----:B0-----:R-:W-:Y:S05]  /*0c90*/  CALL.REL.NOINC `($__internal_11_$__cuda_sm20_div_u64) ;  /* 0x0000000400887944 */ /* 0x001fea0003c00000 */
        /* <DEDUP_REMOVED lines=10> */
.L_x_138:
[----:B------:R-:W-:Y:S05]  /*0d40*/  BSYNC.RECONVERGENT B1 ;  /* 0x0000000000017941 */ /* 0x000fea0003800200 */
.L_x_136:
        /* <DEDUP_REMOVED lines=27> */
.L_x_140:
        /* <DEDUP_REMOVED lines=16> */
.L_x_141:
[----:B------:R-:W-:Y:S05]  /*1000*/  BSYNC.RECONVERGENT B1 ;  /* 0x0000000000017941 */ /* 0x000fea0003800200 */
.L_x_139:
        /* <DEDUP_REMOVED lines=23> */
[----:B------:R-:W2:Y:S01]  /*1180*/  LDG.E R6, desc[UR40][R16.64] ;  /* 0x0000002810067981 */ /* 0x000ea2000c1e1900 */
[----:B------:R-:W-:Y:S01]  /*1190*/  MOV R4, R18 ;  /* 0x0000001200047202 */ /* 0x000fe20000000f00 */
[----:B------:R-:W-:-:S04]  /*11a0*/  IMAD.MOV.U32 R5, RZ, RZ, R19 ;  /* 0x000000ffff057224 */ /* 0x000fc800078e0013 */
[----:B------:R-:W-:-:S05]  /*11b0*/  IMAD.WIDE.U32 R4, R10, UR24, R4 ;  /* 0x000000180a047c25 */ /* 0x000fca000f8e0004 */
[----:B------:R-:W-:Y:S01]  /*11c0*/  IADD3 R5, PT, PT, R5, R9, RZ ;  /* 0x0000000905057210 */ /* 0x000fe20007ffe0ff */
[----:B------:R-:W-:-:S04]  /*11d0*/  IMAD.MOV.U32 R9, RZ, RZ, R7 ;  /* 0x000000ffff097224 */ /* 0x000fc800078e0007 */
[----:B------:R-:W-:Y:S02]  /*11e0*/  IMAD R5, R5, UR32, RZ ;  /* 0x0000002005057c24 */ /* 0x000fe4000f8e02ff */
[----:B------:R-:W-:-:S04]  /*11f0*/  IMAD.WIDE.U32 R8, R4, UR32, R8 ;  /* 0x0000002004087c25 */ /* 0x000fc8000f8e0008 */
[----:B------:R-:W-:Y:S01]  /*1200*/  IMAD R5, R4, UR33, R5 ;  /* 0x0000002104057c24 */ /* 0x000fe2000f8e0205 */
[----:B---3--:R-:W-:-:S04]  /*1210*/  LEA R4, P0, R8, R12, 0x2 ;  /* 0x0000000c08047211 */ /* 0x008fc800078010ff */
        /* <DEDUP_REMOVED lines=9> */
.L_x_126:
[----:B------:R-:W-:Y:S05]  /*12b0*/  EXIT ;  /* 0x000000000000794d */ /* 0x000fea0003800000 */
        .weak           $__internal_11_$__cuda_sm20_div_u64
        .type           $__internal_11_$__cuda_sm20_div_u64,@function
        .size           $__internal_11_$__cuda_sm20_div_u64,(.L_x_460 - $__internal_11_$__cuda_sm20_div_u64)
$__internal_11_$__cuda_sm20_div_u64:
        /* <DEDUP_REMOVED lines=67> */
[----:B------:R-:W-:Y:S06]  /*16f0*/  RET.REL.NODEC R18 `(_ZN36_GLOBAL__N__0b762c63_4_k_cu_fff026ee38kvbm_kernels_universal_to_block_kernelIfLNS_11BlockLayoutE0EEEvPKPKT_PKPS2_mmmmmmmm) ;  /* 0xffffffe812407950 */ /* 0x000fec0003c3ffff */
.L_x_143:
        /* <DEDUP_REMOVED lines=16> */
.L_x_460:


//--------------------- .text._ZN36_GLOBAL__N__0b762c63_4_k_cu_fff026ee38kvbm_kernels_universal_to_block_kernelI13__nv_bfloat16LNS_11BlockLayoutE1EEEvPKPKT_PKPS3_mmmmmmmm --------------------------
	.section	.text._ZN36_GLOBAL__N__0b762c63_4_k_cu_fff026ee38kvbm_kernels_universal_to_block_kernelI13__nv_bfloat16LNS_11BlockLayoutE1EEEvPKPKT_PKPS3_mmmmmmmm,"ax",@progbits
	.align	128
.text._ZN36_GLOBAL__N__0b762c63_4_k_cu_fff026ee38kvbm_kernels_universal_to_block_kernelI13__nv_bfloat16LNS_11BlockLayoutE1EEEvPKPKT_PKPS3_mmmmmmmm:
        .type           _ZN36_GLOBAL__N__0b762c63_4_k_cu_fff026ee38kvbm_kernels_universal_to_block_kernelI13__nv_bfloat16LNS_11BlockLayoutE1EEEvPKPKT_PKPS3_mmmmmmmm,@function
        .size           _ZN36_GLOBAL__N__0b762c63_4_k_cu_fff026ee38kvbm_kernels_universal_to_block_kernelI13__nv_bfloat16LNS_11BlockLayoutE1EEEvPKPKT_PKPS3_mmmmmmmm,(.L_x_462 - _ZN36_GLOBAL__N__0b762c63_4_k_cu_fff026ee38kvbm_kernels_universal_to_block_kernelI13__nv_bfloat16LNS_11BlockLayoutE1EEEvPKPKT_PKPS3_mmmmmmmm)
        .other          _ZN36_GLOBAL__N__0b762c63_4_k_cu_fff026ee38kvbm_kernels_universal_to_block_kernelI13__nv_bfloat16LNS_11BlockLayoutE1EEEvPKPKT_PKPS3_mmmmmmmm,@"STO_CUDA_ENTRY STV_DEFAULT"
_ZN36_GLOBAL__N__0b762c63_4_k_cu_fff026ee38kvbm_kernels_universal_to_block_kernelI13__nv_bfloat16LNS_11BlockLayoutE1EEEvPKPKT_PKPS3_mmmmmmmm:
        /* <DEDUP_REMOVED lines=36> */
.L_x_160:
        /* <DEDUP_REMOVED lines=27> */
.L_x_146:
[----:B------:R-:W1:Y:S01]  /*03f0*/  LDCU.64 UR26, c[0x0][0x398] ;  /* 0x00007300ff1a77ac */ /* 0x000e620008000a00 */
[----:B------:R-:W-:Y:S01]  /*0400*/  IMAD.MOV.U32 R18, RZ, RZ, R10 ;  /* 0x000000ffff127224 */ /* 0x000fe200078e000a */
[----:B------:R-:W-:Y:S02]  /*0410*/  MOV R20, R11 ;  /* 0x0000000b00147202 */ /* 0x000fe40000000f00 */
[----:B------:R-:W-:Y:S02]  /*0420*/  MOV R4, 0x460 ;  /* 0x0000046000047802 */ /* 0x000fe40000000f00 */
[----:B-1----:R-:W-:Y:S01]  /*0430*/  MOV R6, UR26 ;  /* 0x0000001a00067c02 */ /* 0x002fe20008000f00 */
[----:B------:R-:W-:-:S07]  /*0440*/  IMAD.U32 R7, RZ, RZ, UR27 ;  /* 0x0000001bff077e24 */ /* 0x000fce000f8e00ff */
[----:B0-----:R-:W-:Y:S05]  /*0450*/  CALL.REL.NOINC `($__internal_12_$__cuda_sm20_div_u64) ;  /* 0x0000000c00ac7944 */ /* 0x001fea0003c00000 */
        /* <DEDUP_REMOVED lines=8> */
.L_x_147:
[----:B------:R-:W-:Y:S05]  /*04e0*/  BSYNC.RECONVERGENT B1 ;  /* 0x0000000000017941 */ /* 0x000fea0003800200 */
.L_x_145:
        /* <DEDUP_REMOVED lines=27> */
.L_x_149:
        /* <DEDUP_REMOVED lines=17> */
.L_x_150:
[----:B------:R-:W-:Y:S05]  /*07b0*/  BSYNC.RECONVERGENT B1 ;  /* 0x0000000000017941 */ /* 0x000fea0003800200 */
.L_x_148:
        /* <DEDUP_REMOVED lines=28> */
.L_x_152:
[----:B------:R-:W1:Y:S01]  /*0980*/  LDCU.64 UR26, c[0x0][0x3c0] ;  /* 0x00007800ff1a77ac */ /* 0x000e620008000a00 */
[----:B------:R-:W-:Y:S01]  /*0990*/  MOV R18, R16 ;  /* 0x0000001000127202 */ /* 0x000fe20000000f00 */
[----:B------:R-:W-:Y:S01]  /*09a0*/  IMAD.MOV.U32 R20, RZ, RZ, R17 ;  /* 0x000000ffff147224 */ /* 0x000fe200078e0011 */
[----:B------:R-:W-:Y:S01]  /*09b0*/  MOV R4, 0x9f0 ;  /* 0x000009f000047802 */ /* 0x000fe20000000f00 */
[----:B-1----:R-:W-:Y:S01]  /*09c0*/  IMAD.U32 R6, RZ, RZ, UR26 ;  /* 0x0000001aff067e24 */ /* 0x002fe2000f8e00ff */
[----:B------:R-:W-:-:S07]  /*09d0*/  MOV R7, UR27 ;  /* 0x0000001b00077c02 */ /* 0x000fce0008000f00 */
[----:B0-----:R-:W-:Y:S05]  /*09e0*/  CALL.REL.NOINC `($__internal_12_$__cuda_sm20_div_u64) ;  /* 0x0000000800487944 */ /* 0x001fea0003c00000 */
        /* <DEDUP_REMOVED lines=10> */
.L_x_153:
[----:B------:R-:W-:Y:S05]  /*0a90*/  BSYNC.RECONVERGENT B1 ;  /* 0x0000000000017941 */ /* 0x000fea0003800200 */
.L_x_151:
        /* <DEDUP_REMOVED lines=28> */
.L_x_155:
        /* <DEDUP_REMOVED lines=17> */
.L_x_156:
[----:B------:R-:W-:Y:S05]  /*0d70*/  BSYNC.RECONVERGENT B1 ;  /* 0x0000000000017941 */ /* 0x000fea0003800200 */
.L_x_154:
        /* <DEDUP_REMOVED lines=27> */
.L_x_158:
        /* <DEDUP_REMOVED lines=16> */
.L_x_159:
[----:B------:R-:W-:Y:S05]  /*1030*/  BSYNC.RECONVERGENT B1 ;  /* 0x0000000000017941 */ /* 0x000fea0003800200 */
.L_x_157:
        /* <DEDUP_REMOVED lines=22> */
[----:B------:R-:W2:Y:S01]  /*11a0*/  LDG.E.U16 R4, desc[UR40][R8.64] ;  /* 0x0000002808047981 */ /* 0x000ea2000c1e1500 */
        /* <DEDUP_REMOVED lines=18> */
[----:B--2---:R1:W-:-:S12]  /*12d0*/  STG.E.U16 desc[UR26][R2.64], R4 ;  /* 0x0000000402007986 */ /* 0x0043d8000c10151a */
[----:B------:R-:W-:Y:S05]  /*12e0*/  @!P0 BRA `(.L_x_160) ;  /* 0xffffffec00d48947 */ /* 0x000fea000383ffff */
[----:B------:R-:W-:Y:S05]  /*12f0*/  BSYNC.RECONVERGENT B0 ;  /* 0x0000000000007941 */ /* 0x000fea0003800200 */
.L_x_144:
[----:B------:R-:W-:Y:S05]  /*1300*/  EXIT ;  /* 0x000000000000794d */ /* 0x000fea0003800000 */
        .weak           $__internal_12_$__cuda_sm20_div_u64
        .type           $__internal_12_$__cuda_sm20_div_u64,@function
        .size           $__internal_12_$__cuda_sm20_div_u64,(.L_x_462 - $__internal_12_$__cuda_sm20_div_u64)
$__internal_12_$__cuda_sm20_div_u64:
        /* <DEDUP_REMOVED lines=67> */
[----:B------:R-:W-:Y:S06]  /*1740*/  RET.REL.NODEC R6 `(_ZN36_GLOBAL__N__0b762c63_4_k_cu_fff026ee38kvbm_kernels_universal_to_block_kernelI13__nv_bfloat16LNS_11BlockLayoutE1EEEvPKPKT_PKPS3_mmmmmmmm) ;  /* 0xffffffe8062c7950 */ /* 0x000fec0003c3ffff */
.L_x_161:
        /* <DEDUP_REMOVED lines=11> */
.L_x_462:


//--------------------- .text._ZN36_GLOBAL__N__0b762c63_4_k_cu_fff026ee38kvbm_kernels_universal_to_block_kernelI13__nv_bfloat16LNS_11BlockLayoutE0EEEvPKPKT_PKPS3_mmmmmmmm --------------------------
	.section	.text._ZN36_GLOBAL__N__0b762c63_4_k_cu_fff026ee38kvbm_kernels_universal_to_block_kernelI13__nv_bfloat16LNS_11BlockLayoutE0EEEvPKPKT_PKPS3_mmmmmmmm,"ax",@progbits
	.align	128
.text._ZN36_GLOBAL__N__0b762c63_4_k_cu_fff026ee38kvbm_kernels_universal_to_block_kernelI13__nv_bfloat16LNS_11BlockLayoutE0EEEvPKPKT_PKPS3_mmmmmmmm:
        .type           _ZN36_GLOBAL__N__0b762c63_4_k_cu_fff026ee38kvbm_kernels_universal_to_block_kernelI13__nv_bfloat16LNS_11BlockLayoutE0EEEvPKPKT_PKPS3_mmmmmmmm,@function
        .size           _ZN36_GLOBAL__N__0b762c63_4_k_cu_fff026ee38kvbm_kernels_universal_to_block_kernelI13__nv_bfloat16LNS_11BlockLayoutE0EEEvPKPKT_PKPS3_mmmmmmmm,(.L_x_464 - _ZN36_GLOBAL__N__0b762c63_4_k_cu_fff026ee38kvbm_kernels_universal_to_block_kernelI13__nv_bfloat16LNS_11BlockLayoutE0EEEvPKPKT_PKPS3_mmmmmmmm)
        .other          _ZN36_GLOBAL__N__0b762c63_4_k_cu_fff026ee38kvbm_kernels_universal_to_block_kernelI13__nv_bfloat16LNS_11BlockLayoutE0EEEvPKPKT_PKPS3_mmmmmmmm,@"STO_CUDA_ENTRY STV_DEFAULT"
_ZN36_GLOBAL__N__0b762c63_4_k_cu_fff026ee38kvbm_kernels_universal_to_block_kernelI13__nv_bfloat16LNS_11BlockLayoutE0EEEvPKPKT_PKPS3_mmmmmmmm:
        /* <DEDUP_REMOVED lines=38> */
.L_x_178:
        /* <DEDUP_REMOVED lines=27> */
.L_x_164:
[----:B------:R-:W1:Y:S01]  /*0410*/  LDCU.64 UR26, c[0x0][0x398] ;  /* 0x00007300ff1a77ac */ /* 0x000e620008000a00 */
[----:B------:R-:W-:Y:S01]  /*0420*/  IMAD.MOV.U32 R23, RZ, RZ, R2 ;  /* 0x000000ffff177224 */ /* 0x000fe200078e0002 */
[----:B------:R-:W-:Y:S02]  /*0430*/  MOV R20, R3 ;  /* 0x0000000300147202 */ /* 0x000fe40000000f00 */
[----:B------:R-:W-:Y:S02]  /*0440*/  MOV R6, 0x480 ;  /* 0x0000048000067802 */ /* 0x000fe40000000f00 */
[----:B-1----:R-:W-:Y:S01]  /*0450*/  MOV R18, UR26 ;  /* 0x0000001a00127c02 */ /* 0x002fe20008000f00 */
[----:B------:R-:W-:-:S07]  /*0460*/  IMAD.U32 R19, RZ, RZ, UR27 ;  /* 0x0000001bff137e24 */ /* 0x000fce000f8e00ff */
[----:B0-----:R-:W-:Y:S05]  /*0470*/  CALL.REL.NOINC `($__internal_13_$__cuda_sm20_div_u64) ;  /* 0x0000000c00907944 */ /* 0x001fea0003c00000 */
        /* <DEDUP_REMOVED lines=8> */
.L_x_165:
[----:B------:R-:W-:Y:S05]  /*0500*/  BSYNC.RECONVERGENT B1 ;  /* 0x0000000000017941 */ /* 0x000fea0003800200 */
.L_x_163:
        /* <DEDUP_REMOVED lines=27> */
.L_x_167:
        /* <DEDUP_REMOVED lines=15> */
.L_x_168:
[----:B------:R-:W-:Y:S05]  /*07b0*/  BSYNC.RECONVERGENT B1 ;  /* 0x0000000000017941 */ /* 0x000fea0003800200 */
.L_x_166:
        /* <DEDUP_REMOVED lines=27> */
.L_x_170:
        /* <DEDUP_REMOVED lines=15> */
.L_x_171:
[----:B------:R-:W-:Y:S05]  /*0a60*/  BSYNC.RECONVERGENT B1 ;  /* 0x0000000000017941 */ /* 0x000fea0003800200 */
.L_x_169:
        /* <DEDUP_REMOVED lines=28> */
.L_x_173:
[----:B------:R-:W1:Y:S01]  /*0c30*/  LDCU.64 UR26, c[0x0][0x3b8] ;  /* 0x00007700ff1a77ac */ /* 0x000e620008000a00 */
[----:B------:R-:W-:Y:S01]  /*0c40*/  MOV R23, R16 ;  /* 0x0000001000177202 */ /* 0x000fe20000000f00 */
[----:B------:R-:W-:Y:S01]  /*0c50*/  IMAD.MOV.U32 R20, RZ, RZ, R17 ;  /* 0x000000ffff147224 */ /* 0x000fe200078e0011 */
[----:B------:R-:W-:Y:S01]  /*0c60*/  MOV R6, 0xca0 ;  /* 0x00000ca000067802 */ /* 0x000fe20000000f00 */
[----:B-1----:R-:W-:Y:S01]  /*0c70*/  IMAD.U32 R18, RZ, RZ, UR26 ;  /* 0x0000001aff127e24 */ /* 0x002fe2000f8e00ff */
[----:B------:R-:W-:-:S07]  /*0c80*/  MOV R19, UR27 ;  /* 0x0000001b00137c02 */ /* 0x000fce0008000f00 */
[----:B0-----:R-:W-:Y:S05]  /*0c90*/  CALL.REL.NOINC `($__internal_13_$__cuda_sm20_div_u64) ;  /* 0x0000000400887944 */ /* 0x001fea0003c00000 */
        /* <DEDUP_REMOVED lines=10> */
.L_x_174:
[----:B------:R-:W-:Y:S05]  /*0d40*/  BSYNC.RECONVERGENT B1 ;  /* 0x0000000000017941 */ /* 0x000fea0003800200 */
.L_x_172:
        /* <DEDUP_REMOVED lines=27> */
.L_x_176:
        /* <DEDUP_REMOVED lines=16> */
.L_x_177:
[----:B------:R-:W-:Y:S05]  /*1000*/  BSYNC.RECONVERGENT B1 ;  /* 0x0000000000017941 */ /* 0x000fea0003800200 */
.L_x_175:
        /* <DEDUP_REMOVED lines=23> */
[----:B------:R-:W2:Y:S01]  /*1180*/  LDG.E.U16 R6, desc[UR40][R16.64] ;  /* 0x0000002810067981 */ /* 0x000ea2000c1e1500 */
        /* <DEDUP_REMOVED lines=18> */
.L_x_162:
[----:B------:R-:W-:Y:S05]  /*12b0*/  EXIT ;  /* 0x000000000000794d */ /* 0x000fea0003800000 */
        .weak           $__internal_13_$__cuda_sm20_div_u64
        .type           $__internal_13_$__cuda_sm20_div_u64,@function
        .size           $__internal_13_$__cuda_sm20_div_u64,(.L_x_464 - $__internal_13_$__cuda_sm20_div_u64)
$__internal_13_$__cuda_sm20_div_u64:
        /* <DEDUP_REMOVED lines=67> */
[----:B------:R-:W-:Y:S06]  /*16f0*/  RET.REL.NODEC R18 `(_ZN36_GLOBAL__N__0b762c63_4_k_cu_fff026ee38kvbm_kernels_universal_to_block_kernelI13__nv_bfloat16LNS_11BlockLayoutE0EEEvPKPKT_PKPS3_mmmmmmmm) ;  /* 0xffffffe812407950 */ /* 0x000fec0003c3ffff */
.L_x_179:
        /* <DEDUP_REMOVED lines=16> */
.L_x_464:


//--------------------- .text._ZN36_GLOBAL__N__0b762c63_4_k_cu_fff026ee38kvbm_kernels_universal_to_block_kernelI6__halfLNS_11BlockLayoutE1EEEvPKPKT_PKPS3_mmmmmmmm --------------------------
	.section	.text._ZN36_GLOBAL__N__0b762c63_4_k_cu_fff026ee38kvbm_kernels_universal_to_block_kernelI6__halfLNS_11BlockLayoutE1EEEvPKPKT_PKPS3_mmmmmmmm,"ax",@progbits
	.align	128
.text._ZN36_GLOBAL__N__0b762c63_4_k_cu_fff026ee38kvbm_kernels_universal_to_block_kernelI6__halfLNS_11BlockLayoutE1EEEvPKPKT_PKPS3_mmmmmmmm:
        .type           _ZN36_GLOBAL__N__0b762c63_4_k_cu_fff026ee38kvbm_kernels_universal_to_block_kernelI6__halfLNS_11BlockLayoutE1EEEvPKPKT_PKPS3_mmmmmmmm,@function
        .size           _ZN36_GLOBAL__N__0b762c63_4_k_cu_fff026ee38kvbm_kernels_universal_to_block_kernelI6__halfLNS_11BlockLayoutE1EEEvPKPKT_PKPS3_mmmmmmmm,(.L_x_466 - _ZN36_GLOBAL__N__0b762c63_4_k_cu_fff026ee38kvbm_kernels_universal_to_block_kernelI6__halfLNS_11BlockLayoutE1EEEvPKPKT_PKPS3_mmmmmmmm)
        .other          _ZN36_GLOBAL__N__0b762c63_4_k_cu_fff026ee38kvbm_kernels_universal_to_block_kernelI6__halfLNS_11BlockLayoutE1EEEvPKPKT_PKPS3_mmmmmmmm,@"STO_CUDA_ENTRY STV_DEFAULT"
_ZN36_GLOBAL__N__0b762c63_4_k_cu_fff026ee38kvbm_kernels_universal_to_block_kernelI6__halfLNS_11BlockLayoutE1EEEvPKPKT_PKPS3_mmmmmmmm:
        /* <DEDUP_REMOVED lines=36> */
.L_x_196:
        /* <DEDUP_REMOVED lines=27> */
.L_x_182:
[----:B------:R-:W1:Y:S01]  /*03f0*/  LDCU.64 UR26, c[0x0][0x398] ;  /* 0x00007300ff1a77ac */ /* 0x000e620008000a00 */
[----:B------:R-:W-:Y:S01]  /*0400*/  IMAD.MOV.U32 R18, RZ, RZ, R10 ;  /* 0x000000ffff127224 */ /* 0x000fe200078e000a */
[----:B------:R-:W-:Y:S02]  /*0410*/  MOV R20, R11 ;  /* 0x0000000b00147202 */ /* 0x000fe40000000f00 */
[----:B------:R-:W-:Y:S02]  /*0420*/  MOV R4, 0x460 ;  /* 0x0000046000047802 */ /* 0x000fe40000000f00 */
[----:B-1----:R-:W-:Y:S01]  /*0430*/  MOV R6, UR26 ;  /* 0x0000001a00067c02 */ /* 0x002fe20008000f00 */
[----:B------:R-:W-:-:S07]  /*0440*/  IMAD.U32 R7, RZ, RZ, UR27 ;  /* 0x0000001bff077e24 */ /* 0x000fce000f8e00ff */
[----:B0-----:R-:W-:Y:S05]  /*0450*/  CALL.REL.NOINC `($__internal_14_$__cuda_sm20_div_u64) ;  /* 0x0000000c00ac7944 */ /* 0x001fea0003c00000 */
        /* <DEDUP_REMOVED lines=8> */
.L_x_183:
[----:B------:R-:W-:Y:S05]  /*04e0*/  BSYNC.RECONVERGENT B1 ;  /* 0x0000000000017941 */ /* 0x000fea0003800200 */
.L_x_181:
        /* <DEDUP_REMOVED lines=27> */
.L_x_185:
        /* <DEDUP_REMOVED lines=17> */
.L_x_186:
[----:B------:R-:W-:Y:S05]  /*07b0*/  BSYNC.RECONVERGENT B1 ;  /* 0x0000000000017941 */ /* 0x000fea0003800200 */
.L_x_184:
        /* <DEDUP_REMOVED lines=28> */
.L_x_188:
[----:B------:R-:W1:Y:S01]  /*0980*/  LDCU.64 UR26, c[0x0][0x3c0] ;  /* 0x00007800ff1a77ac */ /* 0x000e620008000a00 */
[----:B------:R-:W-:Y:S01]  /*0990*/  MOV R18, R16 ;  /* 0x0000001000127202 */ /* 0x000fe20000000f00 */
[----:B------:R-:W-:Y:S01]  /*09a0*/  IMAD.MOV.U32 R20, RZ, RZ, R17 ;  /* 0x000000ffff147224 */ /* 0x000fe200078e0011 */
[----:B------:R-:W-:Y:S01]  /*09b0*/  MOV R4, 0x9f0 ;  /* 0x000009f000047802 */ /* 0x000fe20000000f00 */
[----:B-1----:R-:W-:Y:S01]  /*09c0*/  IMAD.U32 R6, RZ, RZ, UR26 ;  /* 0x0000001aff067e24 */ /* 0x002fe2000f8e00ff */
[----:B------:R-:W-:-:S07]  /*09d0*/  MOV R7, UR27 ;  /* 0x0000001b00077c02 */ /* 0x000fce0008000f00 */
[----:B0-----:R-:W-:Y:S05]  /*09e0*/  CALL.REL.NOINC `($__internal_14_$__cuda_sm20_div_u64) ;  /* 0x0000000800487944 */ /* 0x001fea0003c00000 */
        /* <DEDUP_REMOVED lines=10> */
.L_x_189:
[----:B------:R-:W-:Y:S05]  /*0a90*/  BSYNC.RECONVERGENT B1 ;  /* 0x0000000000017941 */ /* 0x000fea0003800200 */
.L_x_187:
        /* <DEDUP_REMOVED lines=28> */
.L_x_191:
        /* <DEDUP_REMOVED lines=17> */
.L_x_192:
[----:B------:R-:W-:Y:S05]  /*0d70*/  BSYNC.RECONVERGENT B1 ;  /* 0x0000000000017941 */ /* 0x000fea0003800200 */
.L_x_190:
        /* <DEDUP_REMOVED lines=27> */
.L_x_194:
        /* <DEDUP_REMOVED lines=16> */
.L_x_195:
[----:B------:R-:W-:Y:S05]  /*1030*/  BSYNC.RECONVERGENT B1 ;  /* 0x0000000000017941 */ /* 0x000fea0003800200 */
.L_x_193:
        /* <DEDUP_REMOVED lines=44> */
.L_x_180:
[----:B------:R-:W-:Y:S05]  /*1300*/  EXIT ;  /* 0x000000000000794d */ /* 0x000fea0003800000 */
        .weak           $__internal_14_$__cuda_sm20_div_u64
        .type           $__internal_14_$__cuda_sm20_div_u64,@function
        .size           $__internal_14_$__cuda_sm20_div_u64,(.L_x_466 - $__internal_14_$__cuda_sm20_div_u64)
$__internal_14_$__cuda_sm20_div_u64:
        /* <DEDUP_REMOVED lines=67> */
[----:B------:R-:W-:Y:S06]  /*1740*/  RET.REL.NODEC R6 `(_ZN36_GLOBAL__N__0b762c63_4_k_cu_fff026ee38kvbm_kernels_universal_to_block_kernelI6__halfLNS_11BlockLayoutE1EEEvPKPKT_PKPS3_mmmmmmmm) ;  /* 0xffffffe8062c7950 */ /* 0x000fec0003c3ffff */
.L_x_197:
        /* <DEDUP_REMOVED lines=11> */
.L_x_466:


//--------------------- .text._ZN36_GLOBAL__N__0b762c63_4_k_cu_fff026ee38kvbm_kernels_universal_to_block_kernelI6__halfLNS_11BlockLayoutE0EEEvPKPKT_PKPS3_mmmmmmmm --------------------------
	.section	.text._ZN36_GLOBAL__N__0b762c63_4_k_cu_fff026ee38kvbm_kernels_universal_to_block_kernelI6__halfLNS_11BlockLayoutE0EEEvPKPKT_PKPS3_mmmmmmmm,"ax",@progbits
	.align	128
.text._ZN36_GLOBAL__N__0b762c63_4_k_cu_fff026ee38kvbm_kernels_universal_to_block_kernelI6__halfLNS_11BlockLayoutE0EEEvPKPKT_PKPS3_mmmmmmmm:
        .type           _ZN36_GLOBAL__N__0b762c63_4_k_cu_fff026ee38kvbm_kernels_universal_to_block_kernelI6__halfLNS_11BlockLayoutE0EEEvPKPKT_PKPS3_mmmmmmmm,@function
        .size           _ZN36_GLOBAL__N__0b762c63_4_k_cu_fff026ee38kvbm_kernels_universal_to_block_kernelI6__halfLNS_11BlockLayoutE0EEEvPKPKT_PKPS3_mmmmmmmm,(.L_x_468 - _ZN36_GLOBAL__N__0b762c63_4_k_cu_fff026ee38kvbm_kernels_universal_to_block_kernelI6__halfLNS_11BlockLayoutE0EEEvPKPKT_PKPS3_mmmmmmmm)
        .other          _ZN36_GLOBAL__N__0b762c63_4_k_cu_fff026ee38kvbm_kernels_universal_to_block_kernelI6__halfLNS_11BlockLayoutE0EEEvPKPKT_PKPS3_mmmmmmmm,@"STO_CUDA_ENTRY STV_DEFAULT"
_ZN36_GLOBAL__N__0b762c63_4_k_cu_fff026ee38kvbm_kernels_universal_to_block_kernelI6__halfLNS_11BlockLayoutE0EEEvPKPKT_PKPS3_mmmmmmmm:
        /* <DEDUP_REMOVED lines=38> */
.L_x_214:
        /* <DEDUP_REMOVED lines=27> */
.L_x_200:
[----:B------:R-:W1:Y:S01]  /*0410*/  LDCU.64 UR26, c[0x0][0x398] ;  /* 0x00007300ff1a77ac */ /* 0x000e620008000a00 */
[----:B------:R-:W-:Y:S01]  /*0420*/  IMAD.MOV.U32 R23, RZ, RZ, R2 ;  /* 0x000000ffff177224 */ /* 0x000fe200078e0002 */
[----:B------:R-:W-:Y:S02]  /*0430*/  MOV R20, R3 ;  /* 0x0000000300147202 */ /* 0x000fe40000000f00 */
[----:B------:R-:W-:Y:S02]  /*0440*/  MOV R6, 0x480 ;  /* 0x0000048000067802 */ /* 0x000fe40000000f00 */
[----:B-1----:R-:W-:Y:S01]  /*0450*/  MOV R18, UR26 ;  /* 0x0000001a00127c02 */ /* 0x002fe20008000f00 */
[----:B------:R-:W-:-:S07]  /*0460*/  IMAD.U32 R19, RZ, RZ, UR27 ;  /* 0x0000001bff137e24 */ /* 0x000fce000f8e00ff */
[----:B0-----:R-:W-:Y:S05]  /*0470*/  CALL.REL.NOINC `($__internal_15_$__cuda_sm20_div_u64) ;  /* 0x0000000c00907944 */ /* 0x001fea0003c00000 */
        /* <DEDUP_REMOVED lines=8> */
.L_x_201:
[----:B------:R-:W-:Y:S05]  /*0500*/  BSYNC.RECONVERGENT B1 ;  /* 0x0000000000017941 */ /* 0x000fea0003800200 */
.L_x_199:
        /* <DEDUP_REMOVED lines=27> */
.L_x_203:
        /* <DEDUP_REMOVED lines=15> */
.L_x_204:
[----:B------:R-:W-:Y:S05]  /*07b0*/  BSYNC.RECONVERGENT B1 ;  /* 0x0000000000017941 */ /* 0x000fea0003800200 */
.L_x_202:
        /* <DEDUP_REMOVED lines=27> */
.L_x_206:
        /* <DEDUP_REMOVED lines=15> */
.L_x_207:
[----:B------:R-:W-:Y:S05]  /*0a60*/  BSYNC.RECONVERGENT B1 ;  /* 0x0000000000017941 */ /* 0x000fea0003800200 */
.L_x_205:
        /* <DEDUP_REMOVED lines=28> */
.L_x_209:
[----:B------:R-:W1:Y:S01]  /*0c30*/  LDCU.64 UR26, c[0x0][0x3b8] ;  /* 0x00007700ff1a77ac */ /* 0x000e620008000a00 */
[----:B------:R-:W-:Y:S01]  /*0c40*/  MOV R23, R16 ;  /* 0x0000001000177202 */ /* 0x000fe20000000f00 */
[----:B------:R-:W-:Y:S01]  /*0c50*/  IMAD.MOV.U32 R20, RZ, RZ, R17 ;  /* 0x000000ffff147224 */ /* 0x000fe200078e0011 */
[----:B------:R-:W-:Y:S01]  /*0c60*/  MOV R6, 0xca0 ;  /* 0x00000ca000067802 */ /* 0x000fe20000000f00 */
[----:B-1----:R-:W-:Y:S01]  /*0c70*/  IMAD.U32 R18, RZ, RZ, UR26 ;  /* 0x0000001aff127e24 */ /* 0x002fe2000f8e00ff */
[----:B------:R-:W-:-:S07]  /*0c80*/  MOV R19, UR27 ;  /* 0x0000001b00137c02 */ /* 0x000fce0008000f00 */
[----:B0-----:R-:W-:Y:S05]  /*0c90*/  CALL.REL.NOINC `($__internal_15_$__cuda_sm20_div_u64) ;  /* 0x0000000400887944 */ /* 0x001fea0003c00000 */
        /* <DEDUP_REMOVED lines=10> */
.L_x_210:
[----:B------:R-:W-:Y:S05]  /*0d40*/  BSYNC.RECONVERGENT B1 ;  /* 0x0000000000017941 */ /* 0x000fea0003800200 */
.L_x_208:
        /* <DEDUP_REMOVED lines=27> */
.L_x_212:
        /* <DEDUP_REMOVED lines=16> */
.L_x_213:
[----:B------:R-:W-:Y:S05]  /*1000*/  BSYNC.RECONVERGENT B1 ;  /* 0x0000000000017941 */ /* 0x000fea0003800200 */
.L_x_211:
        /* <DEDUP_REMOVED lines=42> */
.L_x_198:
[----:B------:R-:W-:Y:S05]  /*12b0*/  EXIT ;  /* 0x000000000000794d */ /* 0x000fea0003800000 */
        .weak           $__internal_15_$__cuda_sm20_div_u64
        .type           $__internal_15_$__cuda_sm20_div_u64,@function
        .size           $__internal_15_$__cuda_sm20_div_u64,(.L_x_468 - $__internal_15_$__cuda_sm20_div_u64)
$__internal_15_$__cuda_sm20_div_u64:
        /* <DEDUP_REMOVED lines=67> */
[----:B------:R-:W-:Y:S06]  /*16f0*/  RET.REL.NODEC R18 `(_ZN36_GLOBAL__N__0b762c63_4_k_cu_fff026ee38kvbm_kernels_universal_to_block_kernelI6__halfLNS_11BlockLayoutE0EEEvPKPKT_PKPS3_mmmmmmmm) ;  /* 0xffffffe812407950 */ /* 0x000fec0003c3ffff */
.L_x_215:
        /* <DEDUP_REMOVED lines=16> */
.L_x_468:


//--------------------- .text._ZN36_GLOBAL__N__0b762c63_4_k_cu_fff026ee38kvbm_kernels_block_to_universal_kernelIdLNS_11BlockLayoutE1EEEvPKPKT_PKPS2_mmmmmmmm --------------------------
	.section	.text._ZN36_GLOBAL__N__0b762c63_4_k_cu_fff026ee38kvbm_kernels_block_to_universal_kernelIdLNS_11BlockLayoutE1EEEvPKPKT_PKPS2_mmmmmmmm,"ax",@progbits
	.align	128
.text._ZN36_GLOBAL__N__0b762c63_4_k_cu_fff026ee38kvbm_kernels_block_to_universal_kernelIdLNS_11BlockLayoutE1EEEvPKPKT_PKPS2_mmmmmmmm:
        .type           _ZN36_GLOBAL__N__0b762c63_4_k_cu_fff026ee38kvbm_kernels_block_to_universal_kernelIdLNS_11BlockLayoutE1EEEvPKPKT_PKPS2_mmmmmmmm,@function
        .size           _ZN36_GLOBAL__N__0b762c63_4_k_cu_fff026ee38kvbm_kernels_block_to_universal_kernelIdLNS_11BlockLayoutE1EEEvPKPKT_PKPS2_mmmmmmmm,(.L_x_470 - _ZN36_GLOBAL__N__0b762c63_4_k_cu_fff026ee38kvbm_kernels_block_to_universal_kernelIdLNS_11BlockLayoutE1EEEvPKPKT_PKPS2_mmmmmmmm)
        .other          _ZN36_GLOBAL__N__0b762c63_4_k_cu_fff026ee38kvbm_kernels_block_to_universal_kernelIdLNS_11BlockLayoutE1EEEvPKPKT_PKPS2_mmmmmmmm,@"STO_CUDA_ENTRY STV_DEFAULT"
_ZN36_GLOBAL__N__0b762c63_4_k_cu_fff026ee38kvbm_kernels_block_to_universal_kernelIdLNS_11BlockLayoutE1EEEvPKPKT_PKPS2_mmmmmmmm:
        /* <DEDUP_REMOVED lines=36> */
.L_x_232:
        /* <DEDUP_REMOVED lines=27> */
.L_x_218:
[----:B------:R-:W1:Y:S01]  /*03f0*/  LDCU.64 UR26, c[0x0][0x398] ;  /* 0x00007300ff1a77ac */ /* 0x000e620008000a00 */
[----:B------:R-:W-:Y:S01]  /*0400*/  MOV R18, R10 ;  /* 0x0000000a00127202 */ /* 0x000fe20000000f00 */
[----:B------:R-:W-:Y:S01]  /*0410*/  IMAD.MOV.U32 R20, RZ, RZ, R11 ;  /* 0x000000ffff147224 */ /* 0x000fe200078e000b */
[----:B------:R-:W-:Y:S01]  /*0420*/  MOV R4, 0x460 ;  /* 0x0000046000047802 */ /* 0x000fe20000000f00 */
[----:B-1----:R-:W-:Y:S01]  /*0430*/  IMAD.U32 R6, RZ, RZ, UR26 ;  /* 0x0000001aff067e24 */ /* 0x002fe2000f8e00ff */
[----:B------:R-:W-:-:S07]  /*0440*/  MOV R7, UR27 ;  /* 0x0000001b00077c02 */ /* 0x000fce0008000f00 */
[----:B0-----:R-:W-:Y:S05]  /*0450*/  CALL.REL.NOINC `($__internal_16_$__cuda_sm20_div_u64) ;  /* 0x0000000c00b07944 */ /* 0x001fea0003c00000 */
        /* <DEDUP_REMOVED lines=8> */
.L_x_219:
[----:B------:R-:W-:Y:S05]  /*04e0*/  BSYNC.RECONVERGENT B1 ;  /* 0x0000000000017941 */ /* 0x000fea0003800200 */
.L_x_217:
        /* <DEDUP_REMOVED lines=27> */
.L_x_221:
        /* <DEDUP_REMOVED lines=17> */
.L_x_222:
[----:B------:R-:W-:Y:S05]  /*07b0*/  BSYNC.RECONVERGENT B1 ;  /* 0x0000000000017941 */ /* 0x000fea0003800200 */
.L_x_220:
        /* <DEDUP_REMOVED lines=28> */
.L_x_224:
[----:B------:R-:W1:Y:S01]  /*0980*/  LDCU.64 UR26, c[0x0][0x3c0] ;  /* 0x00007800ff1a77ac */ /* 0x000e620008000a00 */
[----:B------:R-:W-:Y:S01]  /*0990*/  IMAD.MOV.U32 R18, RZ, RZ, R16 ;  /* 0x000000ffff127224 */ /* 0x000fe200078e0010 */
[----:B------:R-:W-:Y:S02]  /*09a0*/  MOV R20, R17 ;  /* 0x0000001100147202 */ /* 0x000fe40000000f00 */
[----:B------:R-:W-:Y:S02]  /*09b0*/  MOV R4, 0x9f0 ;  /* 0x000009f000047802 */ /* 0x000fe40000000f00 */
[----:B-1----:R-:W-:Y:S01]  /*09c0*/  MOV R6, UR26 ;  /* 0x0000001a00067c02 */ /* 0x002fe20008000f00 */
[----:B------:R-:W-:-:S07]  /*09d0*/  IMAD.U32 R7, RZ, RZ, UR27 ;  /* 0x0000001bff077e24 */ /* 0x000fce000f8e00ff */
[----:B0-----:R-:W-:Y:S05]  /*09e0*/  CALL.REL.NOINC `($__internal_16_$__cuda_sm20_div_u64) ;  /* 0x00000008004c7944 */ /* 0x001fea0003c00000 */
        /* <DEDUP_REMOVED lines=10> */
.L_x_225:
[----:B------:R-:W-:Y:S05]  /*0a90*/  BSYNC.RECONVERGENT B1 ;  /* 0x0000000000017941 */ /* 0x000fea0003800200 */
.L_x_223:
        /* <DEDUP_REMOVED lines=28> */
.L_x_227:
[----:B------:R-:W1:Y:S01]  /*0c60*/  LDCU.64 UR26, c[0x0][0x3b8] ;  /* 0x00007700ff1a77ac */ /* 0x000e620008000a00 */
[----:B------:R-:W-:Y:S01]  /*0c70*/  MOV R18, R16 ;  /* 0x0000001000127202 */ /* 0x000fe20000000f00 */
[----:B------:R-:W-:Y:S01]  /*0c80*/  IMAD.MOV.U32 R20, RZ, RZ, R17 ;  /* 0x000000ffff147224 */ /* 0x000fe200078e0011 */
[----:B------:R-:W-:Y:S01]  /*0c90*/  MOV R4, 0xcd0 ;  /* 0x00000cd000047802 */ /* 0x000fe20000000f00 */
[----:B-1----:R-:W-:Y:S01]  /*0ca0*/  IMAD.U32 R6, RZ, RZ, UR26 ;  /* 0x0000001aff067e24 */ /* 0x002fe2000f8e00ff */
[----:B------:R-:W-:-:S07]  /*0cb0*/  MOV R7, UR27 ;  /* 0x0000001b00077c02 */ /* 0x000fce0008000f00 */
[----:B0-----:R-:W-:Y:S05]  /*0cc0*/  CALL.REL.NOINC `($__internal_16_$__cuda_sm20_div_u64) ;  /* 0x0000000400947944 */ /* 0x001fea0003c00000 */
        /* <DEDUP_REMOVED lines=10> */
.L_x_228:
[----:B------:R-:W-:Y:S05]  /*0d70*/  BSYNC.RECONVERGENT B1 ;  /* 0x0000000000017941 */ /* 0x000fea0003800200 */
.L_x_226:
        /* <DEDUP_REMOVED lines=25> */
[----:B------:R-:W-:Y:S01]  /*0f10*/  IMAD.MOV.U32 R7, RZ, RZ, RZ ;  /* 0x000000ffff077224 */ /* 0x000fe200078e00ff */
[----:B------:R-:W-:Y:S06]  /*0f20*/  BRA `(.L_x_231) ;  /* 0x0000000000487947 */ /* 0x000fec0003800000 */
.L_x_230:
        /* <DEDUP_REMOVED lines=9> */
[----:B------:R-:W-:Y:S02]  /*0fc0*/  MOV R7, R17 ;  /* 0x0000001100077202 */ /* 0x000fe40000000f00 */
[----:B------:R-:W-:Y:S01]  /*0fd0*/  IADD3.X R4, PT, PT, RZ, ~R8, RZ, P0, !PT ;  /* 0x80000008ff047210 */ /* 0x000fe200007fe4ff */
[----:B------:R-:W-:-:S04]  /*0fe0*/  IMAD.WIDE.U32 R6, R21, UR38, R6 ;  /* 0x0000002615067c25 */ /* 0x000fc8000f8e0006 */
[----:B------:R-:W-:Y:S02]  /*0ff0*/  IMAD R4, R4, UR38, RZ ;  /* 0x0000002604047c24 */ /* 0x000fe4000f8e02ff */
[----:B------:R-:W-:Y:S02]  /*1000*/  IMAD.MOV.U32 R16, RZ, RZ, R6 ;  /* 0x000000ffff107224 */ /* 0x000fe400078e0006 */
[----:B------:R-:W-:Y:S02]  /*1010*/  IMAD R17, R21, UR39, R4 ;  /* 0x0000002715117c24 */ /* 0x000fe4000f8e0204 */
[----:B------:R-:W-:-:S03]  /*1020*/  IMAD.MOV.U32 R6, RZ, RZ, R19 ;  /* 0x000000ffff067224 */ /* 0x000fc600078e0013 */
[----:B------:R-:W-:Y:S02]  /*1030*/  IADD3 R4, PT, PT, R7, R17, RZ ;  /* 0x0000001107047210 */ /* 0x000fe40007ffe0ff */
[----:B------:R-:W-:-:S07]  /*1040*/  MOV R7, R8 ;  /* 0x0000000800077202 */ /* 0x000fce0000000f00 */
.L_x_231:
[----:B------:R-:W-:Y:S05]  /*1050*/  BSYNC.RECONVERGENT B1 ;  /* 0x0000000000017941 */ /* 0x000fea0003800200 */
.L_x_229:
[----:B------:R-:W-:Y:S01]  /*1060*/  IMAD R17, R13, UR24, RZ ;  /* 0x000000180d117c24 */ /* 0x000fe2000f8e02ff */
[----:B0-----:R-:W-:Y:S01]  /*1070*/  R2UR UR26, R14 ;  /* 0x000000000e1a72ca */ /* 0x001fe200000e0000 */
        /* <DEDUP_REMOVED lines=9> */
[----:B------:R-:W-:-:S05]  /*1110*/  LEA.HI.X R21, R16, UR13, R17, 0x3, P0 ;  /* 0x0000000d10157c11 */ /* 0x000fca00080f1c11 */
[----:B------:R-:W2:Y:S01]  /*1120*/  LDG.E.64 R16, desc[UR26][R20.64] ;  /* 0x0000001a14107981 */ /* 0x000ea2000c1e1b00 */
[----:B------:R-:W-:Y:S01]  /*1130*/  IMAD R7, R7, UR8, RZ ;  /* 0x0000000807077c24 */ /* 0x000fe2000f8e02ff */
[----:B------:R-:W-:Y:S01]  /*1140*/  R2UR UR40, R14 ;  /* 0x000000000e2872ca */ /* 0x000fe200000e0000 */
[----:B------:R-:W-:Y:S01]  /*1150*/  IMAD.MOV.U32 R23, RZ, RZ, R3 ;  /* 0x000000ffff177224 */ /* 0x000fe200078e0003 */
[----:B------:R-:W-:Y:S01]  /*1160*/  R2UR UR41, R15 ;  /* 0x000000000f2972ca */ /* 0x000fe200000e0000 */
[C---:B------:R-:W-:Y:S02]  /*1170*/  IMAD R7, R6.reuse, UR9, R7 ;  /* 0x0000000906077c24 */ /* 0x040fe4000f8e0207 */
[----:B------:R-:W-:Y:S01]  /*1180*/  IMAD.WIDE.U32 R18, R6, UR8, R22 ;  /* 0x0000000806127c25 */ /* 0x000fe2000f8e0016 */
[----:B------:R-:W-:-:S03]  /*1190*/  LEA R6, P0, R12, UR14, 0x3 ;  /* 0x0000000e0c067c11 */ /* 0x000fc6000f8018ff */
[----:B------:R-:W-:Y:S01]  /*11a0*/  IMAD.MOV.U32 R4, RZ, RZ, R0 ;  /* 0x000000ffff047224 */ /* 0x000fe200078e0000 */
[----:B------:R-:W-:Y:S02]  /*11b0*/  IADD3 R3, PT, PT, R19, R7, RZ ;  /* 0x0000000713037210 */ /* 0x000fe40007ffe0ff */
[----:B------:R-:W-:Y:S01]  /*11c0*/  LEA.HI.X R7, R12, UR15, R13, 0x3, P0 ;  /* 0x0000000f0c077c11 */ /* 0x000fe200080f1c0d */
[----:B------:R-:W-:-:S04]  /*11d0*/  IMAD.WIDE.U32 R4, R18, UR10, R4 ;  /* 0x0000000a12047c25 */ /* 0x000fc8000f8e0004 */
[----:B------:R-:W-:Y:S01]  /*11e0*/  IMAD R3, R3, UR10, RZ ;  /* 0x0000000a03037c24 */ /* 0x000fe2000f8e02ff */
[----:B------:R-:W3:Y:S03]  /*11f0*/  LDG.E.64 R6, desc[UR26][R6.64] ;  /* 0x0000001a06067981 */ /* 0x000ee6000c1e1b00 */
[----:B------:R-:W-:-:S05]  /*1200*/  IMAD R3, R18, UR11, R3 ;  /* 0x0000000b12037c24 */ /* 0x000fca000f8e0203 */
[----:B------:R-:W-:Y:S01]  /*1210*/  IADD3 R3, PT, PT, R5, R3, RZ ;  /* 0x0000000305037210 */ /* 0x000fe20007ffe0ff */
[----:B------:R-:W0:Y:S01]  /*1220*/  LDCU UR7, c[0x0][0x360] ;  /* 0x00006c00ff0777ac */ /* 0x000e220008000800 */
[----:B------:R-:W0:Y:S01]  /*1230*/  LDC R0, c[0x0][0x370] ;  /* 0x0000dc00ff007b82 */ /* 0x000e220000000800 */
[----:B--2---:R-:W-:-:S04]  /*1240*/  LEA R12, P0, R4, R16, 0x3 ;  /* 0x00000010040c7211 */ /* 0x004fc800078018ff */
[----:B------:R-:W-:-:S05]  /*1250*/  LEA.HI.X R13, R4, R17, R3, 0x3, P0 ;  /* 0x00000011040d7211 */ /* 0x000fca00000f1c03 */
[----:B------:R-:W2:Y:S01]  /*1260*/  LDG.E.64 R4, desc[UR40][R12.64] ;  /* 0x000000280c047981 */ /* 0x000ea2000c1e1b00 */
[----:B0-----:R-:W-:Y:S01]  /*1270*/  IMAD R3, R0, UR7, RZ ;  /* 0x0000000700037c24 */ /* 0x001fe2000f8e02ff */
        /* <DEDUP_REMOVED lines=9> */
.L_x_216:
[----:B------:R-:W-:Y:S05]  /*1310*/  EXIT ;  /* 0x000000000000794d */ /* 0x000fea0003800000 */
        .weak           $__internal_16_$__cuda_sm20_div_u64
        .type           $__internal_16_$__cuda_sm20_div_u64,@function
        .size           $__internal_16_$__cuda_sm20_div_u64,(.L_x_470 - $__internal_16_$__cuda_sm20_div_u64)
$__internal_16_$__cuda_sm20_div_u64:
        /* <DEDUP_REMOVED lines=67> */
[----:B------:R-:W-:Y:S06]  /*1750*/  RET.REL.NODEC R6 `(_ZN36_GLOBAL__N__0b762c63_4_k_cu_fff026ee38kvbm_kernels_block_to_universal_kernelIdLNS_11BlockLayoutE1EEEvPKPKT_PKPS2_mmmmmmmm) ;  /* 0xffffffe806287950 */ /* 0x000fec0003c3ffff */
.L_x_233:
        /* <DEDUP_REMOVED lines=10> */
.L_x_470:


//--------------------- .text._ZN36_GLOBAL__N__0b762c63_4_k_cu_fff026ee38kvbm_kernels_block_to_universal_kernelIdLNS_11BlockLayoutE0EEEvPKPKT_PKPS2_mmmmmmmm --------------------------
	.section	.text._ZN36_GLOBAL__N__0b762c63_4_k_cu_fff026ee38kvbm_kernels_block_to_universal_kernelIdLNS_11BlockLayoutE0EEEvPKPKT_PKPS2_mmmmmmmm,"ax",@progbits
	.align	128
.text._ZN36_GLOBAL__N__0b762c63_4_k_cu_fff026ee38kvbm_kernels_block_to_universal_kernelIdLNS_11BlockLayoutE0EEEvPKPKT_PKPS2_mmmmmmmm:
        .type           _ZN36_GLOBAL__N__0b762c63_4_k_cu_fff026ee38kvbm_kernels_block_to_universal_kernelIdLNS_11BlockLayoutE0EEEvPKPKT_PKPS2_mmmmmmmm,@function
        .size           _ZN36_GLOBAL__N__0b762c63_4_k_cu_fff026ee38kvbm_kernels_block_to_universal_kernelIdLNS_11BlockLayoutE0EEEvPKPKT_PKPS2_mmmmmmmm,(.L_x_472 - _ZN36_GLOBAL__N__0b762c63_4_k_cu_fff026ee38kvbm_kernels_block_to_universal_kernelIdLNS_11BlockLayoutE0EEEvPKPKT_PKPS2_mmmmmmmm)
        .other          _ZN36_GLOBAL__N__0b762c63_4_k_cu_fff026ee38kvbm_kernels_block_to_universal_kernelIdLNS_11BlockLayoutE0EEEvPKPKT_PKPS2_mmmmmmmm,@"STO_CUDA_ENTRY STV_DEFAULT"
_ZN36_GLOBAL__N__0b762c63_4_k_cu_fff026ee38kvbm_kernels_block_to_universal_kernelIdLNS_11BlockLayoutE0EEEvPKPKT_PKPS2_mmmmmmmm:
        /* <DEDUP_REMOVED lines=38> */
.L_x_250:
        /* <DEDUP_REMOVED lines=20> */
[----:B------:R-:W-:Y:S02]  /*03a0*/  ISETP.GE.U32.AND P1, PT, R5, UR28, PT ;  /* 0x0000001c05007c0c */ /* 0x000fe4000bf26070 */
[----:B------:R-:W-:-:S11]  /*03b0*/  MOV R5, RZ ;  /* 0x000000ff00057202 */ /* 0x000fd60000000f00 */
[----:B------:R-:W-:Y:S02]  /*03c0*/  @P1 IADD3 R12, PT, PT, R12, 0x1, RZ ;  /* 0x000000010c0c1810 */ /* 0x000fe40007ffe0ff */
[----:B------:R-:W-:-:S05]  /*03d0*/  @!P2 LOP3.LUT R12, RZ, UR28, RZ, 0x33, !PT ;  /* 0x0000001cff0cac12 */ /* 0x000fca000f8e33ff */
[----:B------:R-:W-:-:S04]  /*03e0*/  IMAD.MOV R7, RZ, RZ, -R12 ;  /* 0x000000ffff077224 */ /* 0x000fc800078e0a0c */
[----:B------:R-:W-:Y:S01]  /*03f0*/  IMAD R4, R7, UR28, R2 ;  /* 0x0000001c07047c24 */ /* 0x000fe2000f8e0202 */
[----:B------:R-:W-:Y:S06]  /*0400*/  BRA `(.L_x_237) ;  /* 0x00000000003c7947 */ /* 0x000fec0003800000 */
.L_x_236:
[----:B------:R-:W1:Y:S01]  /*0410*/  LDCU.64 UR26, c[0x0][0x398] ;  /* 0x00007300ff1a77ac */ /* 0x000e620008000a00 */
[----:B------:R-:W-:Y:S01]  /*0420*/  MOV R23, R2 ;  /* 0x0000000200177202 */ /* 0x000fe20000000f00 */
[----:B------:R-:W-:Y:S01]  /*0430*/  IMAD.MOV.U32 R20, RZ, RZ, R3 ;  /* 0x000000ffff147224 */ /* 0x000fe200078e0003 */
[----:B------:R-:W-:Y:S01]  /*0440*/  MOV R6, 0x480 ;  /* 0x0000048000067802 */ /* 0x000fe20000000f00 */
[----:B-1----:R-:W-:Y:S01]  /*0450*/  IMAD.U32 R18, RZ, RZ, UR26 ;  /* 0x0000001aff127e24 */ /* 0x002fe2000f8e00ff */
[----:B------:R-:W-:-:S07]  /*0460*/  MOV R19, UR27 ;  /* 0x0000001b00137c02 */ /* 0x000fce0008000f00 */
[----:B0-----:R-:W-:Y:S05]  /*0470*/  CALL.REL.NOINC `($__internal_17_$__cuda_sm20_div_u64) ;  /* 0x0000000c00847944 */ /* 0x001fea0003c00000 */
        /* <DEDUP_REMOVED lines=8> */
.L_x_237:
[----:B------:R-:W-:Y:S05]  /*0500*/  BSYNC.RECONVERGENT B1 ;  /* 0x0000000000017941 */ /* 0x000fea0003800200 */
.L_x_235:
        /* <DEDUP_REMOVED lines=27> */
.L_x_239:
        /* <DEDUP_REMOVED lines=15> */
.L_x_240:
[----:B------:R-:W-:Y:S05]  /*07b0*/  BSYNC.RECONVERGENT B1 ;  /* 0x0000000000017941 */ /* 0x000fea0003800200 */
.L_x_238:
        /* <DEDUP_REMOVED lines=27> */
.L_x_242:
        /* <DEDUP_REMOVED lines=15> */
.L_x_243:
[----:B------:R-:W-:Y:S05]  /*0a60*/  BSYNC.RECONVERGENT B1 ;  /* 0x0000000000017941 */ /* 0x000fea0003800200 */
.L_x_241:
        /* <DEDUP_REMOVED lines=24> */
[----:B------:R-:W-:Y:S02]  /*0bf0*/  IMAD R26, R17, UR18, R16 ;  /* 0x00000012111a7c24 */ /* 0x000fe4000f8e0210 */
[----:B------:R-:W-:Y:S02]  /*0c00*/  HFMA2 R17, -RZ, RZ, 0, 0 ;  /* 0x00000000ff117431 */ /* 0x000fe400000001ff */
[----:B------:R-:W-:Y:S01]  /*0c10*/  IMAD.MOV.U32 R16, RZ, RZ, R19 ;  /* 0x000000ffff107224 */ /* 0x000fe200078e0013 */
[----:B------:R-:W-:Y:S06]  /*0c20*/  BRA `(.L_x_246) ;  /* 0x0000000000447947 */ /* 0x000fec0003800000 */
.L_x_245:
[----:B------:R-:W1:Y:S01]  /*0c30*/  LDCU.64 UR26, c[0x0][0x3b8] ;  /* 0x00007700ff1a77ac */ /* 0x000e620008000a00 */
[----:B------:R-:W-:Y:S01]  /*0c40*/  IMAD.MOV.U32 R23, RZ, RZ, R16 ;  /* 0x000000ffff177224 */ /* 0x000fe200078e0010 */
[----:B------:R-:W-:Y:S02]  /*0c50*/  MOV R20, R17 ;  /* 0x0000001100147202 */ /* 0x000fe40000000f00 */
[----:B------:R-:W-:Y:S02]  /*0c60*/  MOV R6, 0xca0 ;  /* 0x00000ca000067802 */ /* 0x000fe40000000f00 */
[----:B-1----:R-:W-:Y:S01]  /*0c70*/  MOV R18, UR26 ;  /* 0x0000001a00127c02 */ /* 0x002fe20008000f00 */
[----:B------:R-:W-:-:S07]  /*0c80*/  IMAD.U32 R19, RZ, RZ, UR27 ;  /* 0x0000001bff137e24 */ /* 0x000fce000f8e00ff */
[----:B0-----:R-:W-:Y:S05]  /*0c90*/  CALL.REL.NOINC `($__internal_17_$__cuda_sm20_div_u64) ;  /* 0x00000004007c7944 */ /* 0x001fea0003c00000 */
        /* <DEDUP_REMOVED lines=10> */
.L_x_246:
[----:B------:R-:W-:Y:S05]  /*0d40*/  BSYNC.RECONVERGENT B1 ;  /* 0x0000000000017941 */ /* 0x000fea0003800200 */
.L_x_244:
        /* <DEDUP_REMOVED lines=27> */
.L_x_248:
[----:B------:R-:W1:Y:S01]  /*0f00*/  LDCU.64 UR26, c[0x0][0x3b0] ;  /* 0x00007600ff1a77ac */ /* 0x000e620008000a00 */
[----:B------:R-:W-:Y:S01]  /*0f10*/  IMAD.MOV.U32 R23, RZ, RZ, R16 ;  /* 0x000000ffff177224 */ /* 0x000fe200078e0010 */
[----:B------:R-:W-:Y:S02]  /*0f20*/  MOV R20, R17 ;  /* 0x0000001100147202 */ /* 0x000fe40000000f00 */
[----:B------:R-:W-:Y:S02]  /*0f30*/  MOV R6, 0xf70 ;  /* 0x00000f7000067802 */ /* 0x000fe40000000f00 */
[----:B-1----:R-:W-:Y:S01]  /*0f40*/  MOV R18, UR26 ;  /* 0x0000001a00127c02 */ /* 0x002fe20008000f00 */
[----:B------:R-:W-:-:S07]  /*0f50*/  IMAD.U32 R19, RZ, RZ, UR27 ;  /* 0x0000001bff137e24 */ /* 0x000fce000f8e00ff */
[----:B0-----:R-:W-:Y:S05]  /*0f60*/  CALL.REL.NOINC `($__internal_17_$__cuda_sm20_div_u64) ;  /* 0x0000000000c87944 */ /* 0x001fea0003c00000 */
[----:B------:R-:W-:-:S05]  /*0f70*/  IADD3 R19, P0, PT, RZ, -R20, RZ ;  /* 0x80000014ff137210 */ /* 0x000fca0007f1e0ff */
[----:B------:R-:W-:Y:S02]  /*0f80*/  IMAD.X R6, RZ, RZ, ~R21, P0 ;  /* 0x000000ffff067224 */ /* 0x000fe400000e0e15 */
[----:B------:R-:W-:-:S04]  /*0f90*/  IMAD.WIDE.U32 R16, R19, UR38, R16 ;  /* 0x0000002613107c25 */ /* 0x000fc8000f8e0010 */
[----:B------:R-:W-:-:S04]  /*0fa0*/  IMAD R6, R6, UR38, RZ ;  /* 0x0000002606067c24 */ /* 0x000fc8000f8e02ff */
[----:B------:R-:W-:-:S05]  /*0fb0*/  IMAD R19, R19, UR39, R6 ;  /* 0x0000002713137c24 */ /* 0x000fca000f8e0206 */
[----:B------:R-:W-:-:S07]  /*0fc0*/  IADD3 R6, PT, PT, R17, R19, RZ ;  /* 0x0000001311067210 */ /* 0x000fce0007ffe0ff */
.L_x_249:
[----:B------:R-:W-:Y:S05]  /*0fd0*/  BSYNC.RECONVERGENT B1 ;  /* 0x0000000000017941 */ /* 0x000fea0003800200 */
.L_x_247:
[----:B------:R-:W-:Y:S01]  /*0fe0*/  IMAD R17, R13, UR22, RZ ;  /* 0x000000160d117c24 */ /* 0x000fe2000f8e02ff */
[----:B0-----:R-:W-:Y:S01]  /*0ff0*/  R2UR UR26, R14 ;  /* 0x000000000e1a72ca */ /* 0x001fe200000e0000 */
        /* <DEDUP_REMOVED lines=10> */
[----:B------:R-:W-:-:S05]  /*10a0*/  LEA.HI.X R23, R16, UR9, R11, 0x3, P0 ;  /* 0x0000000910177c11 */ /* 0x000fca00080f1c0b */
[----:B------:R-:W2:Y:S01]  /*10b0*/  LDG.E.64 R16, desc[UR26][R22.64] ;  /* 0x0000001a16107981 */ /* 0x000ea2000c1e1b00 */
[----:B------:R-:W-:Y:S01]  /*10c0*/  MOV R18, R20 ;  /* 0x0000001400127202 */ /* 0x000fe20000000f00 */
[----:B------:R-:W-:Y:S01]  /*10d0*/  IMAD R9, R9, UR24, RZ ;  /* 0x0000001809097c24 */ /* 0x000fe2000f8e02ff */
[----:B------:R-:W-:Y:S01]  /*10e0*/  R2UR UR40, R14 ;  /* 0x000000000e2872ca */ /* 0x000fe200000e0000 */
[----:B------:R-:W-:Y:S01]  /*10f0*/  IMAD.MOV.U32 R19, RZ, RZ, R21 ;  /* 0x000000ffff137224 */ /* 0x000fe200078e0015 */
[----:B------:R-:W-:Y:S01]  /*1100*/  R2UR UR41, R15 ;  /* 0x000000000f2972ca */ /* 0x000fe200000e0000 */
[C---:B------:R-:W-:Y:S02]  /*1110*/  IMAD R9, R10.reuse, UR25, R9 ;  /* 0x000000190a097c24 */ /* 0x040fe4000f8e0209 */
[----:B------:R-:W-:Y:S01]  /*1120*/  IMAD.WIDE.U32 R18, R10, UR24, R18 ;  /* 0x000000180a127c25 */ /* 0x000fe2000f8e0012 */
[----:B------:R-:W-:-:S04]  /*1130*/  LEA R10, P0, R12, UR10, 0x3 ;  /* 0x0000000a0c0a7c11 */ /* 0x000fc8000f8018ff */
[----:B------:R-:W-:Y:S02]  /*1140*/  LEA.HI.X R11, R12, UR11, R13, 0x3, P0 ;  /* 0x0000000b0c0b7c11 */ /* 0x000fe400080f1c0d */
[----:B------:R-:W-:-:S04]  /*1150*/  IADD3 R6, PT, PT, R19, R9, RZ ;  /* 0x0000000913067210 */ /* 0x000fc80007ffe0ff */
[----:B------:R-:W3:Y:S01]  /*1160*/  LDG.E.64 R10, desc[UR26][R10.64] ;  /* 0x0000001a0a0a7981 */ /* 0x000ee2000c1e1b00 */
[----:B------:R-:W-:Y:S02]  /*1170*/  IMAD R9, R6, UR32, RZ ;  /* 0x0000002006097c24 */ /* 0x000fe4000f8e02ff */
[----:B------:R-:W-:Y:S02]  /*1180*/  IMAD.MOV.U32 R6, RZ, RZ, R8 ;  /* 0x000000ffff067224 */ /* 0x000fe400078e0008 */
[C---:B------:R-:W-:Y:S02]  /*1190*/  IMAD R9, R18.reuse, UR33, R9 ;  /* 0x0000002112097c24 */ /* 0x040fe4000f8e0209 */
[----:B------:R-:W-:-:S05]  /*11a0*/  IMAD.WIDE.U32 R6, R18, UR32, R6 ;  /* 0x0000002012067c25 */ /* 0x000fca000f8e0006 */
[----:B------:R-:W-:Y:S02]  /*11b0*/  IADD3 R7, PT, PT, R7, R9, RZ ;  /* 0x0000000907077210 */ /* 0x000fe40007ffe0ff */
[----:B--2---:R-:W-:-:S04]  /*11c0*/  LEA R8, P0, R6, R16, 0x3 ;  /* 0x0000001006087211 */ /* 0x004fc800078018ff */
[----:B------:R-:W-:-:S05]  /*11d0*/  LEA.HI.X R9, R6, R17, R7, 0x3, P0 ;  /* 0x0000001106097211 */ /* 0x000fca00000f1c07 */
[----:B------:R-:W2:Y:S01]  /*11e0*/  LDG.E.64 R6, desc[UR40][R8.64] ;  /* 0x0000002808067981 */ /* 0x000ea2000c1e1b00 */
        /* <DEDUP_REMOVED lines=9> */
.L_x_234:
[----:B------:R-:W-:Y:S05]  /*1280*/  EXIT ;  /* 0x000000000000794d */ /* 0x000fea0003800000 */
        .weak           $__internal_17_$__cuda_sm20_div_u64
        .type           $__internal_17_$__cuda_sm20_div_u64,@function
        .size           $__internal_17_$__cuda_sm20_div_u64,(.L_x_472 - $__internal_17_$__cuda_sm20_div_u64)
$__internal_17_$__cuda_sm20_div_u64:
        /* <DEDUP_REMOVED lines=67> */
[----:B------:R-:W-:Y:S06]  /*16c0*/  RET.REL.NODEC R18 `(_ZN36_GLOBAL__N__0b762c63_4_k_cu_fff026ee38kvbm_kernels_block_to_universal_kernelIdLNS_11BlockLayoutE0EEEvPKPKT_PKPS2_mmmmmmmm) ;  /* 0xffffffe8124c7950 */ /* 0x000fec0003c3ffff */
.L_x_251:
        /* <DEDUP_REMOVED lines=11> */
.L_x_472:


//--------------------- .text._ZN36_GLOBAL__N__0b762c63_4_k_cu_fff026ee38kvbm_kernels_block_to_universal_kernelIfLNS_11BlockLayoutE1EEEvPKPKT_PKPS2_mmmmmmmm --------------------------
	.section	.text._ZN36_GLOBAL__N__0b762c63_4_k_cu_fff026ee38kvbm_kernels_block_to_universal_kernelIfLNS_11BlockLayoutE1EEEvPKPKT_PKPS2_mmmmmmmm,"ax",@progbits
	.align	128
.text._ZN36_GLOBAL__N__0b762c63_4_k_cu_fff026ee38kvbm_kernels_block_to_universal_kernelIfLNS_11BlockLayoutE1EEEvPKPKT_PKPS2_mmmmmmmm:
        .type           _ZN36_GLOBAL__N__0b762c63_4_k_cu_fff026ee38kvbm_kernels_block_to_universal_kernelIfLNS_11BlockLayoutE1EEEvPKPKT_PKPS2_mmmmmmmm,@function
        .size           _ZN36_GLOBAL__N__0b762c63_4_k_cu_fff026ee38kvbm_kernels_block_to_universal_kernelIfLNS_11BlockLayoutE1EEEvPKPKT_PKPS2_mmmmmmmm,(.L_x_474 - _ZN36_GLOBAL__N__0b762c63_4_k_cu_fff026ee38kvbm_kernels_block_to_universal_kernelIfLNS_11BlockLayoutE1EEEvPKPKT_PKPS2_mmmmmmmm)
        .other          _ZN36_GLOBAL__N__0b762c63_4_k_cu_fff026ee38kvbm_kernels_block_to_universal_kernelIfLNS_11BlockLayoutE1EEEvPKPKT_PKPS2_mmmmmmmm,@"STO_CUDA_ENTRY STV_DEFAULT"
_ZN36_GLOBAL__N__0b762c63_4_k_cu_fff026ee38kvbm_kernels_block_to_universal_kernelIfLNS_11BlockLayoutE1EEEvPKPKT_PKPS2_mmmmmmmm:
        /* <DEDUP_REMOVED lines=36> */
.L_x_268:
        /* <DEDUP_REMOVED lines=27> */
.L_x_254:
[----:B------:R-:W1:Y:S01]  /*03f0*/  LDCU.64 UR26, c[0x0][0x398] ;  /* 0x00007300ff1a77ac */ /* 0x000e620008000a00 */
[----:B------:R-:W-:Y:S01]  /*0400*/  MOV R18, R10 ;  /* 0x0000000a00127202 */ /* 0x000fe20000000f00 */
[----:B------:R-:W-:Y:S01]  /*0410*/  IMAD.MOV.U32 R20, RZ, RZ, R11 ;  /* 0x000000ffff147224 */ /* 0x000fe200078e000b */
[----:B------:R-:W-:Y:S01]  /*0420*/  MOV R4, 0x460 ;  /* 0x0000046000047802 */ /* 0x000fe20000000f00 */
[----:B-1----:R-:W-:Y:S01]  /*0430*/  IMAD.U32 R6, RZ, RZ, UR26 ;  /* 0x0000001aff067e24 */ /* 0x002fe2000f8e00ff */
[----:B------:R-:W-:-:S07]  /*0440*/  MOV R7, UR27 ;  /* 0x0000001b00077c02 */ /* 0x000fce0008000f00 */
[----:B0-----:R-:W-:Y:S05]  /*0450*/  CALL.REL.NOINC `($__internal_18_$__cuda_sm20_div_u64) ;  /* 0x0000000c00b07944 */ /* 0x001fea0003c00000 */
        /* <DEDUP_REMOVED lines=8> */
.L_x_255:
[----:B------:R-:W-:Y:S05]  /*04e0*/  BSYNC.RECONVERGENT B1 ;  /* 0x0000000000017941 */ /* 0x000fea0003800200 */
.L_x_253:
        /* <DEDUP_REMOVED lines=27> */
.L_x_257:
        /* <DEDUP_REMOVED lines=17> */
.L_x_258:
[----:B------:R-:W-:Y:S05]  /*07b0*/  BSYNC.RECONVERGENT B1 ;  /* 0x0000000000017941 */ /* 0x000fea0003800200 */
.L_x_256:
        /* <DEDUP_REMOVED lines=28> */
.L_x_260:
[----:B------:R-:W1:Y:S01]  /*0980*/  LDCU.64 UR26, c[0x0][0x3c0] ;  /* 0x00007800ff1a77ac */ /* 0x000e620008000a00 */
[----:B------:R-:W-:Y:S01]  /*0990*/  IMAD.MOV.U32 R18, RZ, RZ, R16 ;  /* 0x000000ffff127224 */ /* 0x000fe200078e0010 */
[----:B------:R-:W-:Y:S02]  /*09a0*/  MOV R20, R17 ;  /* 0x0000001100147202 */ /* 0x000fe40000000f00 */
[----:B------:R-:W-:Y:S02]  /*09b0*/  MOV R4, 0x9f0 ;  /* 0x000009f000047802 */ /* 0x000fe40000000f00 */
[----:B-1----:R-:W-:Y:S01]  /*09c0*/  MOV R6, UR26 ;  /* 0x0000001a00067c02 */ /* 0x002fe20008000f00 */
[----:B------:R-:W-:-:S07]  /*09d0*/  IMAD.U32 R7, RZ, RZ, UR27 ;  /* 0x0000001bff077e24 */ /* 0x000fce000f8e00ff */
[----:B0-----:R-:W-:Y:S05]  /*09e0*/  CALL.REL.NOINC `($__internal_18_$__cuda_sm20_div_u64) ;  /* 0x00000008004c7944 */ /* 0x001fea0003c00000 */
        /* <DEDUP_REMOVED lines=10> */
.L_x_261:
[----:B------:R-:W-:Y:S05]  /*0a90*/  BSYNC.RECONVERGENT B1 ;  /* 0x0000000000017941 */ /* 0x000fea0003800200 */
.L_x_259:
        /* <DEDUP_REMOVED lines=28> */
.L_x_263:
[----:B------:R-:W1:Y:S01]  /*0c60*/  LDCU.64 UR26, c[0x0][0x3b8] ;  /* 0x00007700ff1a77ac */ /* 0x000e620008000a00 */
[----:B------:R-:W-:Y:S01]  /*0c70*/  MOV R18, R16 ;  /* 0x0000001000127202 */ /* 0x000fe20000000f00 */
[----:B------:R-:W-:Y:S01]  /*0c80*/  IMAD.MOV.U32 R20, RZ, RZ, R17 ;  /* 0x000000ffff147224 */ /* 0x000fe200078e0011 */
[----:B------:R-:W-:Y:S01]  /*0c90*/  MOV R4, 0xcd0 ;  /* 0x00000cd000047802 */ /* 0x000fe20000000f00 */
[----:B-1----:R-:W-:Y:S01]  /*0ca0*/  IMAD.U32 R6, RZ, RZ, UR26 ;  /* 0x0000001aff067e24 */ /* 0x002fe2000f8e00ff */
[----:B------:R-:W-:-:S07]  /*0cb0*/  MOV R7, UR27 ;  /* 0x0000001b00077c02 */ /* 0x000fce0008000f00 */
[----:B0-----:R-:W-:Y:S05]  /*0cc0*/  CALL.REL.NOINC `($__internal_18_$__cuda_sm20_div_u64) ;  /* 0x0000000400947944 */ /* 0x001fea0003c00000 */
        /* <DEDUP_REMOVED lines=10> */
.L_x_264:
[----:B------:R-:W-:Y:S05]  /*0d70*/  BSYNC.RECONVERGENT B1 ;  /* 0x0000000000017941 */ /* 0x000fea0003800200 */
.L_x_262:
        /* <DEDUP_REMOVED lines=27> */
.L_x_266:
        /* <DEDUP_REMOVED lines=18> */
.L_x_267:
[----:B------:R-:W-:Y:S05]  /*1050*/  BSYNC.RECONVERGENT B1 ;  /* 0x0000000000017941 */ /* 0x000fea0003800200 */
.L_x_265:
        /* <DEDUP_REMOVED lines=31> */
[----:B------:R-:W-:-:S06]  /*1250*/  LEA.HI.X R13, R4, R17, R3, 0x2, P0 ;  /* 0x00000011040d7211 */ /* 0x000fcc00000f1403 */
[----:B------:R-:W2:Y:S01]  /*1260*/  LDG.E R13, desc[UR40][R12.64] ;  /* 0x000000280c0d7981 */ /* 0x000ea2000c1e1900 */
[----:B0-----:R-:W-:Y:S01]  /*1270*/  IMAD R3, R0, UR7, RZ ;  /* 0x0000000700037c24 */ /* 0x001fe2000f8e02ff */
[----:B---3--:R-:W-:-:S04]  /*1280*/  LEA R4, P0, R2, R6, 0x2 ;  /* 0x0000000602047211 */ /* 0x008fc800078010ff */
        /* <DEDUP_REMOVED lines=8> */
.L_x_252:
[----:B------:R-:W-:Y:S05]  /*1310*/  EXIT ;  /* 0x000000000000794d */ /* 0x000fea0003800000 */
        .weak           $__internal_18_$__cuda_sm20_div_u64
        .type           $__internal_18_$__cuda_sm20_div_u64,@function
        .size           $__internal_18_$__cuda_sm20_div_u64,(.L_x_474 - $__internal_18_$__cuda_sm20_div_u64)
$__internal_18_$__cuda_sm20_div_u64:
        /* <DEDUP_REMOVED lines=67> */
[----:B------:R-:W-:Y:S06]  /*1750*/  RET.REL.NODEC R6 `(_ZN36_GLOBAL__N__0b762c63_4_k_cu_fff026ee38kvbm_kernels_block_to_universal_kernelIfLNS_11BlockLayoutE1EEEvPKPKT_PKPS2_mmmmmmmm) ;  /* 0xffffffe806287950 */ /* 0x000fec0003c3ffff */
.L_x_269:
        /* <DEDUP_REMOVED lines=10> */
.L_x_474:


//--------------------- .text._ZN36_GLOBAL__N__0b762c63_4_k_cu_fff026ee38kvbm_kernels_block_to_universal_kernelIfLNS_11BlockLayoutE0EEEvPKPKT_PKPS2_mmmmmmmm --------------------------
	.section	.text._ZN36_GLOBAL__N__0b762c63_4_k_cu_fff026ee38kvbm_kernels_block_to_universal_kernelIfLNS_11BlockLayoutE0EEEvPKPKT_PKPS2_mmmmmmmm,"ax",@progbits
	.align	128
.text._ZN36_GLOBAL__N__0b762c63_4_k_cu_fff026ee38kvbm_kernels_block_to_universal_kernelIfLNS_11BlockLayoutE0EEEvPKPKT_PKPS2_mmmmmmmm:
        .type           _ZN36_GLOBAL__N__0b762c63_4_k_cu_fff026ee38kvbm_kernels_block_to_universal_kernelIfLNS_11BlockLayoutE0EEEvPKPKT_PKPS2_mmmmmmmm,@function
        .size           _ZN36_GLOBAL__N__0b762c63_4_k_cu_fff026ee38kvbm_kernels_block_to_universal_kernelIfLNS_11BlockLayoutE0EEEvPKPKT_PKPS2_mmmmmmmm,(.L_x_476 - _ZN36_GLOBAL__N__0b762c63_4_k_cu_fff026ee38kvbm_kernels_block_to_universal_kernelIfLNS_11BlockLayoutE0EEEvPKPKT_PKPS2_mmmmmmmm)
        .other          _ZN36_GLOBAL__N__0b762c63_4_k_cu_fff026ee38kvbm_kernels_block_to_universal_kernelIfLNS_11BlockLayoutE0EEEvPKPKT_PKPS2_mmmmmmmm,@"STO_CUDA_ENTRY STV_DEFAULT"
_ZN36_GLOBAL__N__0b762c63_4_k_cu_fff026ee38kvbm_kernels_block_to_universal_kernelIfLNS_11BlockLayoutE0EEEvPKPKT_PKPS2_mmmmmmmm:
        /* <DEDUP_REMOVED lines=38> */
.L_x_286:
        /* <DEDUP_REMOVED lines=27> */
.L_x_272:
[----:B------:R-:W1:Y:S01]  /*0410*/  LDCU.64 UR26, c[0x0][0x398] ;  /* 0x00007300ff1a77ac */ /* 0x000e620008000a00 */
[----:B------:R-:W-:Y:S01]  /*0420*/  MOV R23, R2 ;  /* 0x0000000200177202 */ /* 0x000fe20000000f00 */
[----:B------:R-:W-:Y:S01]  /*0430*/  IMAD.MOV.U32 R20, RZ, RZ, R3 ;  /* 0x000000ffff147224 */ /* 0x000fe200078e0003 */
[----:B------:R-:W-:Y:S01]  /*0440*/  MOV R6, 0x480 ;  /* 0x0000048000067802 */ /* 0x000fe20000000f00 */
[----:B-1----:R-:W-:Y:S01]  /*0450*/  IMAD.U32 R18, RZ, RZ, UR26 ;  /* 0x0000001aff127e24 */ /* 0x002fe2000f8e00ff */
[----:B------:R-:W-:-:S07]  /*0460*/  MOV R19, UR27 ;  /* 0x0000001b00137c02 */ /* 0x000fce0008000f00 */
[----:B0-----:R-:W-:Y:S05]  /*0470*/  CALL.REL.NOINC `($__internal_19_$__cuda_sm20_div_u64) ;  /* 0x0000000c00847944 */ /* 0x001fea0003c00000 */
        /* <DEDUP_REMOVED lines=8> */
.L_x_273:
[----:B------:R-:W-:Y:S05]  /*0500*/  BSYNC.RECONVERGENT B1 ;  /* 0x0000000000017941 */ /* 0x000fea0003800200 */
.L_x_271:
        /* <DEDUP_REMOVED lines=27> */
.L_x_275:
        /* <DEDUP_REMOVED lines=15> */
.L_x_276:
[----:B------:R-:W-:Y:S05]  /*07b0*/  BSYNC.RECONVERGENT B1 ;  /* 0x0000000000017941 */ /* 0x000fea0003800200 */
.L_x_274:
        /* <DEDUP_REMOVED lines=27> */
.L_x_278:
        /* <DEDUP_REMOVED lines=15> */
.L_x_279:
[----:B------:R-:W-:Y:S05]  /*0a60*/  BSYNC.RECONVERGENT B1 ;  /* 0x0000000000017941 */ /* 0x000fea0003800200 */
.L_x_277:
        /* <DEDUP_REMOVED lines=28> */
.L_x_281:
[----:B------:R-:W1:Y:S01]  /*0c30*/  LDCU.64 UR26, c[0x0][0x3b8] ;  /* 0x00007700ff1a77ac */ /* 0x000e620008000a00 */
[----:B------:R-:W-:Y:S01]  /*0c40*/  IMAD.MOV.U32 R23, RZ, RZ, R16 ;  /* 0x000000ffff177224 */ /* 0x000fe200078e0010 */
[----:B------:R-:W-:Y:S02]  /*0c50*/  MOV R20, R17 ;  /* 0x0000001100147202 */ /* 0x000fe40000000f00 */
[----:B------:R-:W-:Y:S02]  /*0c60*/  MOV R6, 0xca0 ;  /* 0x00000ca000067802 */ /* 0x000fe40000000f00 */
[----:B-1----:R-:W-:Y:S01]  /*0c70*/  MOV R18, UR26 ;  /* 0x0000001a00127c02 */ /* 0x002fe20008000f00 */
[----:B------:R-:W-:-:S07]  /*0c80*/  IMAD.U32 R19, RZ, RZ, UR27 ;  /* 0x0000001bff137e24 */ /* 0x000fce000f8e00ff */
[----:B0-----:R-:W-:Y:S05]  /*0c90*/  CALL.REL.NOINC `($__internal_19_$__cuda_sm20_div_u64) ;  /* 0x00000004007c7944 */ /* 0x001fea0003c00000 */
        /* <DEDUP_REMOVED lines=10> */
.L_x_282:
[----:B------:R-:W-:Y:S05]  /*0d40*/  BSYNC.RECONVERGENT B1 ;  /* 0x0000000000017941 */ /* 0x000fea0003800200 */
.L_x_280:
        /* <DEDUP_REMOVED lines=27> */
.L_x_284:
[----:B------:R-:W1:Y:S01]  /*0f00*/  LDCU.64 UR26, c[0x0][0x3b0] ;  /* 0x00007600ff1a77ac */ /* 0x000e620008000a00 */
[----:B------:R-:W-:Y:S01]  /*0f10*/  IMAD.MOV.U32 R23, RZ, RZ, R16 ;  /* 0x000000ffff177224 */ /* 0x000fe200078e0010 */
[----:B------:R-:W-:Y:S02]  /*0f20*/  MOV R20, R17 ;  /* 0x0000001100147202 */ /* 0x000fe40000000f00 */
[----:B------:R-:W-:Y:S02]  /*0f30*/  MOV R6, 0xf70 ;  /* 0x00000f7000067802 */ /* 0x000fe40000000f00 */
[----:B-1----:R-:W-:Y:S01]  /*0f40*/  MOV R18, UR26 ;  /* 0x0000001a00127c02 */ /* 0x002fe20008000f00 */
[----:B------:R-:W-:-:S07]  /*0f50*/  IMAD.U32 R19, RZ, RZ, UR27 ;  /* 0x0000001bff137e24 */ /* 0x000fce000f8e00ff */
[----:B0-----:R-:W-:Y:S05]  /*0f60*/  CALL.REL.NOINC `($__internal_19_$__cuda_sm20_div_u64) ;  /* 0x0000000000c87944 */ /* 0x001fea0003c00000 */
[----:B------:R-:W-:-:S05]  /*0f70*/  IADD3 R19, P0, PT, RZ, -R20, RZ ;  /* 0x80000014ff137210 */ /* 0x000fca0007f1e0ff */
[----:B------:R-:W-:Y:S02]  /*0f80*/  IMAD.X R6, RZ, RZ, ~R21, P0 ;  /* 0x000000ffff067224 */ /* 0x000fe400000e0e15 */
[----:B------:R-:W-:-:S04]  /*0f90*/  IMAD.WIDE.U32 R16, R19, UR38, R16 ;  /* 0x0000002613107c25 */ /* 0x000fc8000f8e0010 */
[----:B------:R-:W-:-:S04]  /*0fa0*/  IMAD R6, R6, UR38, RZ ;  /* 0x0000002606067c24 */ /* 0x000fc8000f8e02ff */
[----:B------:R-:W-:-:S05]  /*0fb0*/  IMAD R19, R19, UR39, R6 ;  /* 0x0000002713137c24 */ /* 0x000fca000f8e0206 */
[----:B------:R-:W-:-:S07]  /*0fc0*/  IADD3 R6, PT, PT, R17, R19, RZ ;  /* 0x0000001311067210 */ /* 0x000fce0007ffe0ff */
.L_x_285:
[----:B------:R-:W-:Y:S05]  /*0fd0*/  BSYNC.RECONVERGENT B1 ;  /* 0x0000000000017941 */ /* 0x000fea0003800200 */
.L_x_283:
        /* <DEDUP_REMOVED lines=31> */
[----:B------:R-:W-:-:S06]  /*11d0*/  LEA.HI.X R9, R6, R17, R7, 0x2, P0 ;  /* 0x0000001106097211 */ /* 0x000fcc00000f1407 */
[----:B------:R-:W2:Y:S01]  /*11e0*/  LDG.E R9, desc[UR40][R8.64] ;  /* 0x0000002808097981 */ /* 0x000ea2000c1e1900 */
        /* <DEDUP_REMOVED lines=9> */
.L_x_270:
[----:B------:R-:W-:Y:S05]  /*1280*/  EXIT ;  /* 0x000000000000794d */ /* 0x000fea0003800000 */
        .weak           $__internal_19_$__cuda_sm20_div_u64
        .type           $__internal_19_$__cuda_sm20_div_u64,@function
        .size           $__internal_19_$__cuda_sm20_div_u64,(.L_x_476 - $__internal_19_$__cuda_sm20_div_u64)
$__internal_19_$__cuda_sm20_div_u64:
        /* <DEDUP_REMOVED lines=67> */
[----:B------:R-:W-:Y:S06]  /*16c0*/  RET.REL.NODEC R18 `(_ZN36_GLOBAL__N__0b762c63_4_k_cu_fff026ee38kvbm_kernels_block_to_universal_kernelIfLNS_11BlockLayoutE0EEEvPKPKT_PKPS2_mmmmmmmm) ;  /* 0xffffffe8124c7950 */ /* 0x000fec0003c3ffff */
.L_x_287:
        /* <DEDUP_REMOVED lines=11> */
.L_x_476:


//--------------------- .text._ZN36_GLOBAL__N__0b762c63_4_k_cu_fff026ee38kvbm_kernels_block_to_universal_kernelI13__nv_bfloat16LNS_11BlockLayoutE1EEEvPKPKT_PKPS3_mmmmmmmm --------------------------
	.section	.text._ZN36_GLOBAL__N__0b762c63_4_k_cu_fff026ee38kvbm_kernels_block_to_universal_kernelI13__nv_bfloat16LNS_11BlockLayoutE1EEEvPKPKT_PKPS3_mmmmmmmm,"ax",@progbits
	.align	128
.text._ZN36_GLOBAL__N__0b762c63_4_k_cu_fff026ee38kvbm_kernels_block_to_universal_kernelI13__nv_bfloat16LNS_11BlockLayoutE1EEEvPKPKT_PKPS3_mmmmmmmm:
        .type           _ZN36_GLOBAL__N__0b762c63_4_k_cu_fff026ee38kvbm_kernels_block_to_universal_kernelI13__nv_bfloat16LNS_11BlockLayoutE1EEEvPKPKT_PKPS3_mmmmmmmm,@function
        .size           _ZN36_GLOBAL__N__0b762c63_4_k_cu_fff026ee38kvbm_kernels_block_to_universal_kernelI13__nv_bfloat16LNS_11BlockLayoutE1EEEvPKPKT_PKPS3_mmmmmmmm,(.L_x_478 - _ZN36_GLOBAL__N__0b762c63_4_k_cu_fff026ee38kvbm_kernels_block_to_universal_kernelI13__nv_bfloat16LNS_11BlockLayoutE1EEEvPKPKT_PKPS3_mmmmmmmm)
        .other          _ZN36_GLOBAL__N__0b762c63_4_k_cu_fff026ee38kvbm_kernels_block_to_universal_kernelI13__nv_bfloat16LNS_11BlockLayoutE1EEEvPKPKT_PKPS3_mmmmmmmm,@"STO_CUDA_ENTRY STV_DEFAULT"
_ZN36_GLOBAL__N__0b762c63_4_k_cu_fff026ee38kvbm_kernels_block_to_universal_kernelI13__nv_bfloat16LNS_11BlockLayoutE1EEEvPKPKT_PKPS3_mmmmmmmm:
        /* <DEDUP_REMOVED lines=36> */
.L_x_304:
        /* <DEDUP_REMOVED lines=27> */
.L_x_290:
[----:B------:R-:W1:Y:S01]  /*03f0*/  LDCU.64 UR26, c[0x0][0x398] ;  /* 0x00007300ff1a77ac */ /* 0x000e620008000a00 */
[----:B------:R-:W-:Y:S01]  /*0400*/  MOV R18, R10 ;  /* 0x0000000a00127202 */ /* 0x000fe20000000f00 */
[----:B------:R-:W-:Y:S01]  /*0410*/  IMAD.MOV.U32 R20, RZ, RZ, R11 ;  /* 0x000000ffff147224 */ /* 0x000fe200078e000b */
[----:B------:R-:W-:Y:S01]  /*0420*/  MOV R4, 0x460 ;  /* 0x0000046000047802 */ /* 0x000fe20000000f00 */
[----:B-1----:R-:W-:Y:S01]  /*0430*/  IMAD.U32 R6, RZ, RZ, UR26 ;  /* 0x0000001aff067e24 */ /* 0x002fe2000f8e00ff */
[----:B------:R-:W-:-:S07]  /*0440*/  MOV R7, UR27 ;  /* 0x0000001b00077c02 */ /* 0x000fce0008000f00 */
[----:B0-----:R-:W-:Y:S05]  /*0450*/  CALL.REL.NOINC `($__internal_20_$__cuda_sm20_div_u64) ;  /* 0x0000000c00b07944 */ /* 0x001fea0003c00000 */
        /* <DEDUP_REMOVED lines=8> */
.L_x_291:
[----:B------:R-:W-:Y:S05]  /*04e0*/  BSYNC.RECONVERGENT B1 ;  /* 0x0000000000017941 */ /* 0x000fea0003800200 */
.L_x_289:
        /* <DEDUP_REMOVED lines=27> */
.L_x_293:
        /* <DEDUP_REMOVED lines=17> */
.L_x_294:
[----:B------:R-:W-:Y:S05]  /*07b0*/  BSYNC.RECONVERGENT B1 ;  /* 0x0000000000017941 */ /* 0x000fea0003800200 */
.L_x_292:
        /* <DEDUP_REMOVED lines=28> */
.L_x_296:
[----:B------:R-:W1:Y:S01]  /*0980*/  LDCU.64 UR26, c[0x0][0x3c0] ;  /* 0x00007800ff1a77ac */ /* 0x000e620008000a00 */
[----:B------:R-:W-:Y:S01]  /*0990*/  IMAD.MOV.U32 R18, RZ, RZ, R16 ;  /* 0x000000ffff127224 */ /* 0x000fe200078e0010 */
[----:B------:R-:W-:Y:S02]  /*09a0*/  MOV R20, R17 ;  /* 0x0000001100147202 */ /* 0x000fe40000000f00 */
[----:B------:R-:W-:Y:S02]  /*09b0*/  MOV R4, 0x9f0 ;  /* 0x000009f000047802 */ /* 0x000fe40000000f00 */
[----:B-1----:R-:W-:Y:S01]  /*09c0*/  MOV R6, UR26 ;  /* 0x0000001a00067c02 */ /* 0x002fe20008000f00 */
[----:B------:R-:W-:-:S07]  /*09d0*/  IMAD.U32 R7, RZ, RZ, UR27 ;  /* 0x0000001bff077e24 */ /* 0x000fce000f8e00ff */
[----:B0-----:R-:W-:Y:S05]  /*09e0*/  CALL.REL.NOINC `($__internal_20_$__cuda_sm20_div_u64) ;  /* 0x00000008004c7944 */ /* 0x001fea0003c00000 */
        /* <DEDUP_REMOVED lines=10> */
.L_x_297:
[----:B------:R-:W-:Y:S05]  /*0a90*/  BSYNC.RECONVERGENT B1 ;  /* 0x0000000000017941 */ /* 0x000fea0003800200 */
.L_x_295:
        /* <DEDUP_REMOVED lines=28> */
.L_x_299:
[----:B------:R-:W1:Y:S01]  /*0c60*/  LDCU.64 UR26, c[0x0][0x3b8] ;  /* 0x00007700ff1a77ac */ /* 0x000e620008000a00 */
[----:B------:R-:W-:Y:S01]  /*0c70*/  MOV R18, R16 ;  /* 0x0000001000127202 */ /* 0x000fe20000000f00 */
[----:B------:R-:W-:Y:S01]  /*0c80*/  IMAD.MOV.U32 R20, RZ, RZ, R17 ;  /* 0x000000ffff147224 */ /* 0x000fe200078e0011 */
[----:B------:R-:W-:Y:S01]  /*0c90*/  MOV R4, 0xcd0 ;  /* 0x00000cd000047802 */ /* 0x000fe20000000f00 */
[----:B-1----:R-:W-:Y:S01]  /*0ca0*/  IMAD.U32 R6, RZ, RZ, UR26 ;  /* 0x0000001aff067e24 */ /* 0x002fe2000f8e00ff */
[----:B------:R-:W-:-:S07]  /*0cb0*/  MOV R7, UR27 ;  /* 0x0000001b00077c02 */ /* 0x000fce0008000f00 */
[----:B0-----:R-:W-:Y:S05]  /*0cc0*/  CALL.REL.NOINC `($__internal_20_$__cuda_sm20_div_u64) ;  /* 0x0000000400947944 */ /* 0x001fea0003c00000 */
        /* <DEDUP_REMOVED lines=10> */
.L_x_300:
[----:B------:R-:W-:Y:S05]  /*0d70*/  BSYNC.RECONVERGENT B1 ;  /* 0x0000000000017941 */ /* 0x000fea0003800200 */
.L_x_298:
        /* <DEDUP_REMOVED lines=27> */
.L_x_302:
        /* <DEDUP_REMOVED lines=18> */
.L_x_303:
[----:B------:R-:W-:Y:S05]  /*1050*/  BSYNC.RECONVERGENT B1 ;  /* 0x0000000000017941 */ /* 0x000fea0003800200 */
.L_x_301:
        /* <DEDUP_REMOVED lines=32> */
[----:B------:R-:W2:Y:S01]  /*1260*/  LDG.E.U16 R13, desc[UR40][R12.64] ;  /* 0x000000280c0d7981 */ /* 0x000ea2000c1e1500 */
[----:B0-----:R-:W-:Y:S01]  /*1270*/  IMAD R3, R0, UR7, RZ ;  /* 0x0000000700037c24 */ /* 0x001fe2000f8e02ff */
[----:B---3--:R-:W-:-:S04]  /*1280*/  LEA R4, P0, R2, R6, 0x1 ;  /* 0x0000000602047211 */ /* 0x008fc800078008ff */
        /* <DEDUP_REMOVED lines=8> */
.L_x_288:
[----:B------:R-:W-:Y:S05]  /*1310*/  EXIT ;  /* 0x000000000000794d */ /* 0x000fea0003800000 */
        .weak           $__internal_20_$__cuda_sm20_div_u64
        .type           $__internal_20_$__cuda_sm20_div_u64,@function
        .size           $__internal_20_$__cuda_sm20_div_u64,(.L_x_478 - $__internal_20_$__cuda_sm20_div_u64)
$__internal_20_$__cuda_sm20_div_u64:
        /* <DEDUP_REMOVED lines=67> */
[----:B------:R-:W-:Y:S06]  /*1750*/  RET.REL.NODEC R6 `(_ZN36_GLOBAL__N__0b762c63_4_k_cu_fff026ee38kvbm_kernels_block_to_universal_kernelI13__nv_bfloat16LNS_11BlockLayoutE1EEEvPKPKT_PKPS3_mmmmmmmm) ;  /* 0xffffffe806287950 */ /* 0x000fec0003c3ffff */
.L_x_305:
        /* <DEDUP_REMOVED lines=10> */
.L_x_478:


//--------------------- .text._ZN36_GLOBAL__N__0b762c63_4_k_cu_fff026ee38kvbm_kernels_block_to_universal_kernelI13__nv_bfloat16LNS_11BlockLayoutE0EEEvPKPKT_PKPS3_mmmmmmmm --------------------------
	.section	.text._ZN36_GLOBAL__N__0b762c63_4_k_cu_fff026ee38kvbm_kernels_block_to_universal_kernelI13__nv_bfloat16LNS_11BlockLayoutE0EEEvPKPKT_PKPS3_mmmmmmmm,"ax",@progbits
	.align	128
.text._ZN36_GLOBAL__N__0b762c63_4_k_cu_fff026ee38kvbm_kernels_block_to_universal_kernelI13__nv_bfloat16LNS_11BlockLayoutE0EEEvPKPKT_PKPS3_mmmmmmmm:
        .type           _ZN36_GLOBAL__N__0b762c63_4_k_cu_fff026ee38kvbm_kernels_block_to_universal_kernelI13__nv_bfloat16LNS_11BlockLayoutE0EEEvPKPKT_PKPS3_mmmmmmmm,@function
        .size           _ZN36_GLOBAL__N__0b762c63_4_k_cu_fff026ee38kvbm_kernels_block_to_universal_kernelI13__nv_bfloat16LNS_11BlockLayoutE0EEEvPKPKT_PKPS3_mmmmmmmm,(.L_x_480 - _ZN36_GLOBAL__N__0b762c63_4_k_cu_fff026ee38kvbm_kernels_block_to_universal_kernelI13__nv_bfloat16LNS_11BlockLayoutE0EEEvPKPKT_PKPS3_mmmmmmmm)
        .other          _ZN36_GLOBAL__N__0b762c63_4_k_cu_fff026ee38kvbm_kernels_block_to_universal_kernelI13__nv_bfloat16LNS_11BlockLayoutE0EEEvPKPKT_PKPS3_mmmmmmmm,@"STO_CUDA_ENTRY STV_DEFAULT"
_ZN36_GLOBAL__N__0b762c63_4_k_cu_fff026ee38kvbm_kernels_block_to_universal_kernelI13__nv_bfloat16LNS_11BlockLayoutE0EEEvPKPKT_PKPS3_mmmmmmmm:
        /* <DEDUP_REMOVED lines=38> */
.L_x_322:
        /* <DEDUP_REMOVED lines=27> */
.L_x_308:
[----:B------:R-:W1:Y:S01]  /*0410*/  LDCU.64 UR26, c[0x0][0x398] ;  /* 0x00007300ff1a77ac */ /* 0x000e620008000a00 */
[----:B------:R-:W-:Y:S01]  /*0420*/  MOV R23, R2 ;  /* 0x0000000200177202 */ /* 0x000fe20000000f00 */
[----:B------:R-:W-:Y:S01]  /*0430*/  IMAD.MOV.U32 R20, RZ, RZ, R3 ;  /* 0x000000ffff147224 */ /* 0x000fe200078e0003 */
[----:B------:R-:W-:Y:S01]  /*0440*/  MOV R6, 0x480 ;  /* 0x0000048000067802 */ /* 0x000fe20000000f00 */
[----:B-1----:R-:W-:Y:S01]  /*0450*/  IMAD.U32 R18, RZ, RZ, UR26 ;  /* 0x0000001aff127e24 */ /* 0x002fe2000f8e00ff */
[----:B------:R-:W-:-:S07]  /*0460*/  MOV R19, UR27 ;  /* 0x0000001b00137c02 */ /* 0x000fce0008000f00 */
[----:B0-----:R-:W-:Y:S05]  /*0470*/  CALL.REL.NOINC `($__internal_21_$__cuda_sm20_div_u64) ;  /* 0x0000000c00847944 */ /* 0x001fea0003c00000 */
        /* <DEDUP_REMOVED lines=8> */
.L_x_309:
[----:B------:R-:W-:Y:S05]  /*0500*/  BSYNC.RECONVERGENT B1 ;  /* 0x0000000000017941 */ /* 0x000fea0003800200 */
.L_x_307:
        /* <DEDUP_REMOVED lines=27> */
.L_x_311:
        /* <DEDUP_REMOVED lines=15> */
.L_x_312:
[----:B------:R-:W-:Y:S05]  /*07b0*/  BSYNC.RECONVERGENT B1 ;  /* 0x0000000000017941 */ /* 0x000fea0003800200 */
.L_x_310:
        /* <DEDUP_REMOVED lines=27> */
.L_x_314:
        /* <DEDUP_REMOVED lines=15> */
.L_x_315:
[----:B------:R-:W-:Y:S05]  /*0a60*/  BSYNC.RECONVERGENT B1 ;  /* 0x0000000000017941 */ /* 0x000fea0003800200 */
.L_x_313:
        /* <DEDUP_REMOVED lines=28> */
.L_x_317:
[----:B------:R-:W1:Y:S01]  /*0c30*/  LDCU.64 UR26, c[0x0][0x3b8] ;  /* 0x00007700ff1a77ac */ /* 0x000e620008000a00 */
[----:B------:R-:W-:Y:S01]  /*0c40*/  IMAD.MOV.U32 R23, RZ, RZ, R16 ;  /* 0x000000ffff177224 */ /* 0x000fe200078e0010 */
[----:B------:R-:W-:Y:S02]  /*0c50*/  MOV R20, R17 ;  /* 0x0000001100147202 */ /* 0x000fe40000000f00 */
[----:B------:R-:W-:Y:S02]  /*0c60*/  MOV R6, 0xca0 ;  /* 0x00000ca000067802 */ /* 0x000fe40000000f00 */
[----:B-1----:R-:W-:Y:S01]  /*0c70*/  MOV R18, UR26 ;  /* 0x0000001a00127c02 */ /* 0x002fe20008000f00 */
[----:B------:R-:W-:-:S07]  /*0c80*/  IMAD.U32 R19, RZ, RZ, UR27 ;  /* 0x0000001bff137e24 */ /* 0x000fce000f8e00ff */
[----:B0-----:R-:W-:Y:S05]  /*0c90*/  CALL.REL.NOINC `($__internal_21_$__cuda_sm20_div_u64) ;  /* 0x00000004007c7944 */ /* 0x001fea0003c00000 */
        /* <DEDUP_REMOVED lines=10> */
.L_x_318:
[----:B------:R-:W-:Y:S05]  /*0d40*/  BSYNC.RECONVERGENT B1 ;  /* 0x0000000000017941 */ /* 0x000fea0003800200 */
.L_x_316:
        /* <DEDUP_REMOVED lines=27> */
.L_x_320:
[----:B------:R-:W1:Y:S01]  /*0f00*/  LDCU.64 UR26, c[0x0][0x3b0] ;  /* 0x00007600ff1a77ac */ /* 0x000e620008000a00 */
[----:B------:R-:W-:Y:S01]  /*0f10*/  IMAD.MOV.U32 R23, RZ, RZ, R16 ;  /* 0x000000ffff177224 */ /* 0x000fe200078e0010 */
[----:B------:R-:W-:Y:S02]  /*0f20*/  MOV R20, R17 ;  /* 0x0000001100147202 */ /* 0x000fe40000000f00 */
[----:B------:R-:W-:Y:S02]  /*0f30*/  MOV R6, 0xf70 ;  /* 0x00000f7000067802 */ /* 0x000fe40000000f00 */
[----:B-1----:R-:W-:Y:S01]  /*0f40*/  MOV R18, UR26 ;  /* 0x0000001a00127c02 */ /* 0x002fe20008000f00 */
[----:B------:R-:W-:-:S07]  /*0f50*/  IMAD.U32 R19, RZ, RZ, UR27 ;  /* 0x0000001bff137e24 */ /* 0x000fce000f8e00ff */
[----:B0-----:R-:W-:Y:S05]  /*0f60*/  CALL.REL.NOINC `($__internal_21_$__cuda_sm20_div_u64) ;  /* 0x0000000000c87944 */ /* 0x001fea0003c00000 */
[----:B------:R-:W-:-:S05]  /*0f70*/  IADD3 R19, P0, PT, RZ, -R20, RZ ;  /* 0x80000014ff137210 */ /* 0x000fca0007f1e0ff */
[----:B------:R-:W-:Y:S02]  /*0f80*/  IMAD.X R6, RZ, RZ, ~R21, P0 ;  /* 0x000000ffff067224 */ /* 0x000fe400000e0e15 */
[----:B------:R-:W-:-:S04]  /*0f90*/  IMAD.WIDE.U32 R16, R19, UR38, R16 ;  /* 0x0000002613107c25 */ /* 0x000fc8000f8e0010 */
[----:B------:R-:W-:-:S04]  /*0fa0*/  IMAD R6, R6, UR38, RZ ;  /* 0x0000002606067c24 */ /* 0x000fc8000f8e02ff */
[----:B------:R-:W-:-:S05]  /*0fb0*/  IMAD R19, R19, UR39, R6 ;  /* 0x0000002713137c24 */ /* 0x000fca000f8e0206 */
[----:B------:R-:W-:-:S07]  /*0fc0*/  IADD3 R6, PT, PT, R17, R19, RZ ;  /* 0x0000001311067210 */ /* 0x000fce0007ffe0ff */
.L_x_321:
[----:B------:R-:W-:Y:S05]  /*0fd0*/  BSYNC.RECONVERGENT B1 ;  /* 0x0000000000017941 */ /* 0x000fea0003800200 */
.L_x_319:
        /* <DEDUP_REMOVED lines=32> */
[----:B------:R-:W2:Y:S01]  /*11e0*/  LDG.E.U16 R9, desc[UR40][R8.64] ;  /* 0x0000002808097981 */ /* 0x000ea2000c1e1500 */
        /* <DEDUP_REMOVED lines=9> */
.L_x_306:
[----:B------:R-:W-:Y:S05]  /*1280*/  EXIT ;  /* 0x000000000000794d */ /* 0x000fea0003800000 */
        .weak           $__internal_21_$__cuda_sm20_div_u64
        .type           $__internal_21_$__cuda_sm20_div_u64,@function
        .size           $__internal_21_$__cuda_sm20_div_u64,(.L_x_480 - $__internal_21_$__cuda_sm20_div_u64)
$__internal_21_$__cuda_sm20_div_u64:
        /* <DEDUP_REMOVED lines=67> */
[----:B------:R-:W-:Y:S06]  /*16c0*/  RET.REL.NODEC R18 `(_ZN36_GLOBAL__N__0b762c63_4_k_cu_fff026ee38kvbm_kernels_block_to_universal_kernelI13__nv_bfloat16LNS_11BlockLayoutE0EEEvPKPKT_PKPS3_mmmmmmmm) ;  /* 0xffffffe8124c7950 */ /* 0x000fec0003c3ffff */
.L_x_323:
        /* <DEDUP_REMOVED lines=11> */
.L_x_480:


//--------------------- .text._ZN36_GLOBAL__N__0b762c63_4_k_cu_fff026ee38kvbm_kernels_block_to_universal_kernelI6__halfLNS_11BlockLayoutE1EEEvPKPKT_PKPS3_mmmmmmmm --------------------------
	.section	.text._ZN36_GLOBAL__N__0b762c63_4_k_cu_fff026ee38kvbm_kernels_block_to_universal_kernelI6__halfLNS_11BlockLayoutE1EEEvPKPKT_PKPS3_mmmmmmmm,"ax",@progbits
	.align	128
.text._ZN36_GLOBAL__N__0b762c63_4_k_cu_fff026ee38kvbm_kernels_block_to_universal_kernelI6__halfLNS_11BlockLayoutE1EEEvPKPKT_PKPS3_mmmmmmmm:
        .type           _ZN36_GLOBAL__N__0b762c63_4_k_cu_fff026ee38kvbm_kernels_block_to_universal_kernelI6__halfLNS_11BlockLayoutE1EEEvPKPKT_PKPS3_mmmmmmmm,@function
        .size           _ZN36_GLOBAL__N__0b762c63_4_k_cu_fff026ee38kvbm_kernels_block_to_universal_kernelI6__halfLNS_11BlockLayoutE1EEEvPKPKT_PKPS3_mmmmmmmm,(.L_x_482 - _ZN36_GLOBAL__N__0b762c63_4_k_cu_fff026ee38kvbm_kernels_block_to_universal_kernelI6__halfLNS_11BlockLayoutE1EEEvPKPKT_PKPS3_mmmmmmmm)
        .other          _ZN36_GLOBAL__N__0b762c63_4_k_cu_fff026ee38kvbm_kernels_block_to_universal_kernelI6__halfLNS_11BlockLayoutE1EEEvPKPKT_PKPS3_mmmmmmmm,@"STO_CUDA_ENTRY STV_DEFAULT"
_ZN36_GLOBAL__N__0b762c63_4_k_cu_fff026ee38kvbm_kernels_block_to_universal_kernelI6__halfLNS_11BlockLayoutE1EEEvPKPKT_PKPS3_mmmmmmmm:
        /* <DEDUP_REMOVED lines=36> */
.L_x_340:
        /* <DEDUP_REMOVED lines=27> */
.L_x_326:
[----:B------:R-:W1:Y:S01]  /*03f0*/  LDCU.64 UR26, c[0x0][0x398] ;  /* 0x00007300ff1a77ac */ /* 0x000e620008000a00 */
[----:B------:R-:W-:Y:S01]  /*0400*/  MOV R18, R10 ;  /* 0x0000000a00127202 */ /* 0x000fe20000000f00 */
[----:B------:R-:W-:Y:S01]  /*0410*/  IMAD.MOV.U32 R20, RZ, RZ, R11 ;  /* 0x000000ffff147224 */ /* 0x000fe200078e000b */
[----:B------:R-:W-:Y:S01]  /*0420*/  MOV R4, 0x460 ;  /* 0x0000046000047802 */ /* 0x000fe20000000f00 */
[----:B-1----:R-:W-:Y:S01]  /*0430*/  IMAD.U32 R6, RZ, RZ, UR26 ;  /* 0x0000001aff067e24 */ /* 0x002fe2000f8e00ff */
[----:B------:R-:W-:-:S07]  /*0440*/  MOV R7, UR27 ;  /* 0x0000001b00077c02 */ /* 0x000fce0008000f00 */
[----:B0-----:R-:W-:Y:S05]  /*0450*/  CALL.REL.NOINC `($__internal_22_$__cuda_sm20_div_u64) ;  /* 0x0000000c00b07944 */ /* 0x001fea0003c00000 */
        /* <DEDUP_REMOVED lines=8> */
.L_x_327:
[----:B------:R-:W-:Y:S05]  /*04e0*/  BSYNC.RECONVERGENT B1 ;  /* 0x0000000000017941 */ /* 0x000fea0003800200 */
.L_x_325:
        /* <DEDUP_REMOVED lines=27> */
.L_x_329:
        /* <DEDUP_REMOVED lines=17> */
.L_x_330:
[----:B------:R-:W-:Y:S05]  /*07b0*/  BSYNC.RECONVERGENT B1 ;  /* 0x0000000000017941 */ /* 0x000fea0003800200 */
.L_x_328:
        /* <DEDUP_REMOVED lines=28> */
.L_x_332:
[----:B------:R-:W1:Y:S01]  /*0980*/  LDCU.64 UR26, c[0x0][0x3c0] ;  /* 0x00007800ff1a77ac */ /* 0x000e620008000a00 */
[----:B------:R-:W-:Y:S01]  /*0990*/  IMAD.MOV.U32 R18, RZ, RZ, R16 ;  /* 0x000000ffff127224 */ /* 0x000fe200078e0010 */
[----:B------:R-:W-:Y:S02]  /*09a0*/  MOV R20, R17 ;  /* 0x0000001100147202 */ /* 0x000fe40000000f00 */
[----:B------:R-:W-:Y:S02]  /*09b0*/  MOV R4, 0x9f0 ;  /* 0x000009f000047802 */ /* 0x000fe40000000f00 */
[----:B-1----:R-:W-:Y:S01]  /*09c0*/  MOV R6, UR26 ;  /* 0x0000001a00067c02 */ /* 0x002fe20008000f00 */
[----:B------:R-:W-:-:S07]  /*09d0*/  IMAD.U32 R7, RZ, RZ, UR27 ;  /* 0x0000001bff077e24 */ /* 0x000fce000f8e00ff */
[----:B0-----:R-:W-:Y:S05]  /*09e0*/  CALL.REL.NOINC `($__internal_22_$__cuda_sm20_div_u64) ;  /* 0x00000008004c7944 */ /* 0x001fea0003c00000 */
        /* <DEDUP_REMOVED lines=10> */
.L_x_333:
[----:B------:R-:W-:Y:S05]  /*0a90*/  BSYNC.RECONVERGENT B1 ;  /* 0x0000000000017941 */ /* 0x000fea0003800200 */
.L_x_331:
        /* <DEDUP_REMOVED lines=28> */
.L_x_335:
[----:B------:R-:W1:Y:S01]  /*0c60*/  LDCU.64 UR26, c[0x0][0x3b8] ;  /* 0x00007700ff1a77ac */ /* 0x000e620008000a00 */
[----:B------:R-:W-:Y:S01]  /*0c70*/  MOV R18, R16 ;  /* 0x0000001000127202 */ /* 0x000fe20000000f00 */
[----:B------:R-:W-:Y:S01]  /*0c80*/  IMAD.MOV.U32 R20, RZ, RZ, R17 ;  /* 0x000000ffff147224 */ /* 0x000fe200078e0011 */
[----:B------:R-:W-:Y:S01]  /*0c90*/  MOV R4, 0xcd0 ;  /* 0x00000cd000047802 */ /* 0x000fe20000000f00 */
[----:B-1----:R-:W-:Y:S01]  /*0ca0*/  IMAD.U32 R6, RZ, RZ, UR26 ;  /* 0x0000001aff067e24 */ /* 0x002fe2000f8e00ff */
[----:B------:R-:W-:-:S07]  /*0cb0*/  MOV R7, UR27 ;  /* 0x0000001b00077c02 */ /* 0x000fce0008000f00 */
[----:B0-----:R-:W-:Y:S05]  /*0cc0*/  CALL.REL.NOINC `($__internal_22_$__cuda_sm20_div_u64) ;  /* 0x0000000400947944 */ /* 0x001fea0003c00000 */
        /* <DEDUP_REMOVED lines=10> */
.L_x_336:
[----:B------:R-:W-:Y:S05]  /*0d70*/  BSYNC.RECONVERGENT B1 ;  /* 0x0000000000017941 */ /* 0x000fea0003800200 */
.L_x_334:
        /* <DEDUP_REMOVED lines=27> */
.L_x_338:
        /* <DEDUP_REMOVED lines=18> */
.L_x_339:
[----:B------:R-:W-:Y:S05]  /*1050*/  BSYNC.RECONVERGENT B1 ;  /* 0x0000000000017941 */ /* 0x000fea0003800200 */
.L_x_337:
        /* <DEDUP_REMOVED lines=43> */
.L_x_324:
[----:B------:R-:W-:Y:S05]  /*1310*/  EXIT ;  /* 0x000000000000794d */ /* 0x000fea0003800000 */
        .weak           $__internal_22_$__cuda_sm20_div_u64
        .type           $__internal_22_$__cuda_sm20_div_u64,@function
        .size           $__internal_22_$__cuda_sm20_div_u64,(.L_x_482 - $__internal_22_$__cuda_sm20_div_u64)
$__internal_22_$__cuda_sm20_div_u64:
        /* <DEDUP_REMOVED lines=67> */
[----:B------:R-:W-:Y:S06]  /*1750*/  RET.REL.NODEC R6 `(_ZN36_GLOBAL__N__0b762c63_4_k_cu_fff026ee38kvbm_kernels_block_to_universal_kernelI6__halfLNS_11BlockLayoutE1EEEvPKPKT_PKPS3_mmmmmmmm) ;  /* 0xffffffe806287950 */ /* 0x000fec0003c3ffff */
.L_x_341:
        /* <DEDUP_REMOVED lines=10> */
.L_x_482:


//--------------------- .text._ZN36_GLOBAL__N__0b762c63_4_k_cu_fff026ee38kvbm_kernels_block_to_universal_kernelI6__halfLNS_11BlockLayoutE0EEEvPKPKT_PKPS3_mmmmmmmm --------------------------
	.section	.text._ZN36_GLOBAL__N__0b762c63_4_k_cu_fff026ee38kvbm_kernels_block_to_universal_kernelI6__halfLNS_11BlockLayoutE0EEEvPKPKT_PKPS3_mmmmmmmm,"ax",@progbits
	.align	128
.text._ZN36_GLOBAL__N__0b762c63_4_k_cu_fff026ee38kvbm_kernels_block_to_universal_kernelI6__halfLNS_11BlockLayoutE0EEEvPKPKT_PKPS3_mmmmmmmm:
        .type           _ZN36_GLOBAL__N__0b762c63_4_k_cu_fff026ee38kvbm_kernels_block_to_universal_kernelI6__halfLNS_11BlockLayoutE0EEEvPKPKT_PKPS3_mmmmmmmm,@function
        .size           _ZN36_GLOBAL__N__0b762c63_4_k_cu_fff026ee38kvbm_kernels_block_to_universal_kernelI6__halfLNS_11BlockLayoutE0EEEvPKPKT_PKPS3_mmmmmmmm,(.L_x_484 - _ZN36_GLOBAL__N__0b762c63_4_k_cu_fff026ee38kvbm_kernels_block_to_universal_kernelI6__halfLNS_11BlockLayoutE0EEEvPKPKT_PKPS3_mmmmmmmm)
        .other          _ZN36_GLOBAL__N__0b762c63_4_k_cu_fff026ee38kvbm_kernels_block_to_universal_kernelI6__halfLNS_11BlockLayoutE0EEEvPKPKT_PKPS3_mmmmmmmm,@"STO_CUDA_ENTRY STV_DEFAULT"
_ZN36_GLOBAL__N__0b762c63_4_k_cu_fff026ee38kvbm_kernels_block_to_universal_kernelI6__halfLNS_11BlockLayoutE0EEEvPKPKT_PKPS3_mmmmmmmm:
        /* <DEDUP_REMOVED lines=38> */
.L_x_358:
        /* <DEDUP_REMOVED lines=27> */
.L_x_344:
[----:B------:R-:W1:Y:S01]  /*0410*/  LDCU.64 UR26, c[0x0][0x398] ;  /* 0x00007300ff1a77ac */ /* 0x000e620008000a00 */
[----:B------:R-:W-:Y:S01]  /*0420*/  MOV R23, R2 ;  /* 0x0000000200177202 */ /* 0x000fe20000000f00 */
[----:B------:R-:W-:Y:S01]  /*0430*/  IMAD.MOV.U32 R20, RZ, RZ, R3 ;  /* 0x000000ffff147224 */ /* 0x000fe200078e0003 */
[----:B------:R-:W-:Y:S01]  /*0440*/  MOV R6, 0x480 ;  /* 0x0000048000067802 */ /* 0x000fe20000000f00 */
[----:B-1----:R-:W-:Y:S01]  /*0450*/  IMAD.U32 R18, RZ, RZ, UR26 ;  /* 0x0000001aff127e24 */ /* 0x002fe2000f8e00ff */
[----:B------:R-:W-:-:S07]  /*0460*/  MOV R19, UR27 ;  /* 0x0000001b00137c02 */ /* 0x000fce0008000f00 */
[----:B0-----:R-:W-:Y:S05]  /*0470*/  CALL.REL.NOINC `($__internal_23_$__cuda_sm20_div_u64) ;  /* 0x0000000c00847944 */ /* 0x001fea0003c00000 */
        /* <DEDUP_REMOVED lines=8> */
.L_x_345:
[----:B------:R-:W-:Y:S05]  /*0500*/  BSYNC.RECONVERGENT B1 ;  /* 0x0000000000017941 */ /* 0x000fea0003800200 */
.L_x_343:
        /* <DEDUP_REMOVED lines=27> */
.L_x_347:
        /* <DEDUP_REMOVED lines=15> */
.L_x_348:
[----:B------:R-:W-:Y:S05]  /*07b0*/  BSYNC.RECONVERGENT B1 ;  /* 0x0000000000017941 */ /* 0x000fea0003800200 */
.L_x_346:
        /* <DEDUP_REMOVED lines=27> */
.L_x_350:
        /* <DEDUP_REMOVED lines=15> */
.L_x_351:
[----:B------:R-:W-:Y:S05]  /*0a60*/  BSYNC.RECONVERGENT B1 ;  /* 0x0000000000017941 */ /* 0x000fea0003800200 */
.L_x_349:
        /* <DEDUP_REMOVED lines=28> */
.L_x_353:
[----:B------:R-:W1:Y:S01]  /*0c30*/  LDCU.64 UR26, c[0x0][0x3b8] ;  /* 0x00007700ff1a77ac */ /* 0x000e620008000a00 */
[----:B------:R-:W-:Y:S01]  /*0c40*/  IMAD.MOV.U32 R23, RZ, RZ, R16 ;  /* 0x000000ffff177224 */ /* 0x000fe200078e0010 */
[----:B------:R-:W-:Y:S02]  /*0c50*/  MOV R20, R17 ;  /* 0x0000001100147202 */ /* 0x000fe40000000f00 */
[----:B------:R-:W-:Y:S02]  /*0c60*/  MOV R6, 0xca0 ;  /* 0x00000ca000067802 */ /* 0x000fe40000000f00 */
[----:B-1----:R-:W-:Y:S01]  /*0c70*/  MOV R18, UR26 ;  /* 0x0000001a00127c02 */ /* 0x002fe20008000f00 */
[----:B------:R-:W-:-:S07]  /*0c80*/  IMAD.U32 R19, RZ, RZ, UR27 ;  /* 0x0000001bff137e24 */ /* 0x000fce000f8e00ff */
[----:B0-----:R-:W-:Y:S05]  /*0c90*/  CALL.REL.NOINC `($__internal_23_$__cuda_sm20_div_u64) ;  /* 0x00000004007c7944 */ /* 0x001fea0003c00000 */
        /* <DEDUP_REMOVED lines=10> */
.L_x_354:
[----:B------:R-:W-:Y:S05]  /*0d40*/  BSYNC.RECONVERGENT B1 ;  /* 0x0000000000017941 */ /* 0x000fea0003800200 */
.L_x_352:
        /* <DEDUP_REMOVED lines=27> */
.L_x_356:
[----:B------:R-:W1:Y:S01]  /*0f00*/  LDCU.64 UR26, c[0x0][0x3b0] ;  /* 0x00007600ff1a77ac */ /* 0x000e620008000a00 */
[----:B------:R-:W-:Y:S01]  /*0f10*/  IMAD.MOV.U32 R23, RZ, RZ, R16 ;  /* 0x000000ffff177224 */ /* 0x000fe200078e0010 */
[----:B------:R-:W-:Y:S02]  /*0f20*/  MOV R20, R17 ;  /* 0x0000001100147202 */ /* 0x000fe40000000f00 */
[----:B------:R-:W-:Y:S02]  /*0f30*/  MOV R6, 0xf70 ;  /* 0x00000f7000067802 */ /* 0x000fe40000000f00 */
[----:B-1----:R-:W-:Y:S01]  /*0f40*/  MOV R18, UR26 ;  /* 0x0000001a00127c02 */ /* 0x002fe20008000f00 */
[----:B------:R-:W-:-:S07]  /*0f50*/  IMAD.U32 R19, RZ, RZ, UR27 ;  /* 0x0000001bff137e24 */ /* 0x000fce000f8e00ff */
[----:B0-----:R-:W-:Y:S05]  /*0f60*/  CALL.REL.NOINC `($__internal_23_$__cuda_sm20_div_u64) ;  /* 0x0000000000c87944 */ /* 0x001fea0003c00000 */
[----:B------:R-:W-:-:S05]  /*0f70*/  IADD3 R19, P0, PT, RZ, -R20, RZ ;  /* 0x80000014ff137210 */ /* 0x000fca0007f1e0ff */
[----:B------:R-:W-:Y:S02]  /*0f80*/  IMAD.X R6, RZ, RZ, ~R21, P0 ;  /* 0x000000ffff067224 */ /* 0x000fe400000e0e15 */
[----:B------:R-:W-:-:S04]  /*0f90*/  IMAD.WIDE.U32 R16, R19, UR38, R16 ;  /* 0x0000002613107c25 */ /* 0x000fc8000f8e0010 */
[----:B------:R-:W-:-:S04]  /*0fa0*/  IMAD R6, R6, UR38, RZ ;  /* 0x0000002606067c24 */ /* 0x000fc8000f8e02ff */
[----:B------:R-:W-:-:S05]  /*0fb0*/  IMAD R19, R19, UR39, R6 ;  /* 0x0000002713137c24 */ /* 0x000fca000f8e0206 */
[----:B------:R-:W-:-:S07]  /*0fc0*/  IADD3 R6, PT, PT, R17, R19, RZ ;  /* 0x0000001311067210 */ /* 0x000fce0007ffe0ff */
.L_x_357:
[----:B------:R-:W-:Y:S05]  /*0fd0*/  BSYNC.RECONVERGENT B1 ;  /* 0x0000000000017941 */ /* 0x000fea0003800200 */
.L_x_355:
        /* <DEDUP_REMOVED lines=42> */
.L_x_342:
[----:B------:R-:W-:Y:S05]  /*1280*/  EXIT ;  /* 0x000000000000794d */ /* 0x000fea0003800000 */
        .weak           $__internal_23_$__cuda_sm20_div_u64
        .type           $__internal_23_$__cuda_sm20_div_u64,@function
        .size           $__internal_23_$__cuda_sm20_div_u64,(.L_x_484 - $__internal_23_$__cuda_sm20_div_u64)
$__internal_23_$__cuda_sm20_div_u64:
        /* <DEDUP_REMOVED lines=67> */
[----:B------:R-:W-:Y:S06]  /*16c0*/  RET.REL.NODEC R18 `(_ZN36_GLOBAL__N__0b762c63_4_k_cu_fff026ee38kvbm_kernels_block_to_universal_kernelI6__halfLNS_11BlockLayoutE0EEEvPKPKT_PKPS3_mmmmmmmm) ;  /* 0xffffffe8124c7950 */ /* 0x000fec0003c3ffff */
.L_x_359:
        /* <DEDUP_REMOVED lines=11> */
.L_x_484:


//--------------------- .text._ZN36_GLOBAL__N__0b762c63_4_k_cu_fff026ee47kvbm_kernels_operational_copy_vectorized_kernelEPKPKlPKPlmmmmbii --------------------------
	.section	.text._ZN36_GLOBAL__N__0b762c63_4_k_cu_fff026ee47kvbm_kernels_operational_copy_vectorized_kernelEPKPKlPKPlmmmmbii,"ax",@progbits
	.align	128
.text._ZN36_GLOBAL__N__0b762c63_4_k_cu_fff026ee47kvbm_kernels_operational_copy_vectorized_kernelEPKPKlPKPlmmmmbii:
        .type           _ZN36_GLOBAL__N__0b762c63_4_k_cu_fff026ee47kvbm_kernels_operational_copy_vectorized_kernelEPKPKlPKPlmmmmbii,@function
        .size           _ZN36_GLOBAL__N__0b762c63_4_k_cu_fff026ee47kvbm_kernels_operational_copy_vectorized_kernelEPKPKlPKPlmmmmbii,(.L_x_486 - _ZN36_GLOBAL__N__0b762c63_4_k_cu_fff026ee47kvbm_kernels_operational_copy_vectorized_kernelEPKPKlPKPlmmmmbii)
        .other          _ZN36_GLOBAL__N__0b762c63_4_k_cu_fff026ee47kvbm_kernels_operational_copy_vectorized_kernelEPKPKlPKPlmmmmbii,@"STO_CUDA_ENTRY STV_DEFAULT"
_ZN36_GLOBAL__N__0b762c63_4_k_cu_fff026ee47kvbm_kernels_operational_copy_vectorized_kernelEPKPKlPKPlmmmmbii:
[----:B------:R-:W-:Y:S01]  /*0000*/  LDC R1, c[0x0][0x37c] ;  /* 0x0000df00ff017b82 */ /* 0x000fe20000000800 */
[----:B------:R-:W0:Y:S01]  /*0010*/  S2R R3, SR_TID.X ;  /* 0x0000000000037919 */ /* 0x000e220000002100 */
[----:B------:R-:W1:Y:S06]  /*0020*/  LDCU.128 UR8, c[0x0][0x3a0] ;  /* 0x00007400ff0877ac */ /* 0x000e6c0008000c00 */
[----:B------:R-:W0:Y:S08]  /*0030*/  S2UR UR5, SR_CTAID.X ;  /* 0x00000000000579c3 */ /* 0x000e300000002500 */
[----:B------:R-:W0:Y:S01]  /*0040*/  LDC R0, c[0x0][0x360] ;  /* 0x0000d800ff007b82 */ /* 0x000e220000000800 */
[----:B------:R-:W2:Y:S01]  /*0050*/  LDCU UR6, c[0x0][0x370] ;  /* 0x00006e00ff0677ac */ /* 0x000ea20008000800 */
[----:B-1----:R-:W-:-:S02]  /*0060*/  UIMAD UR4, UR11, UR8, URZ ;  /* 0x000000080b0472a4 */ /* 0x002fc4000f8e02ff */
[----:B------:R-:W-:Y:S02]  /*0070*/  UIMAD.WIDE.U32 UR12, UR10, UR8, URZ ;  /* 0x000000080a0c72a5 */ /* 0x000fe4000f8e00ff */
[----:B------:R-:W-:-:S04]  /*0080*/  UIMAD UR4, UR10, UR9, UR4 ;  /* 0x000000090a0472a4 */ /* 0x000fc8000f8e0204 */
[----:B------:R-:W-:-:S06]  /*0090*/  UIADD3 UR4, UPT, UPT, UR13, UR4, URZ ;  /* 0x000000040d047290 */ /* 0x000fcc000fffe0ff */
[----:B------:R-:W-:Y:S02]  /*00a0*/  IMAD.U32 R2, RZ, RZ, UR4 ;  /* 0x00000004ff027e24 */ /* 0x000fe4000f8e00ff */
[C---:B0-----:R-:W-:Y:S02]  /*00b0*/  IMAD R3, R0.reuse, UR5, R3 ;  /* 0x0000000500037c24 */ /* 0x041fe4000f8e0203 */
[----:B--2---:R-:W-:-:S03]  /*00c0*/  IMAD R0, R0, UR6, RZ ;  /* 0x0000000600007c24 */ /* 0x004fc6000f8e02ff */
[----:B------:R-:W-:-:S04]  /*00d0*/  ISETP.LT.U32.AND P0, PT, R3, UR12, PT ;  /* 0x0000000c03007c0c */ /* 0x000fc8000bf01070 */
[----:B------:R-:W-:-:S13]  /*00e0*/  ISETP.GT.U32.AND.EX P0, PT, R2, RZ, PT, P0 ;  /* 0x000000ff0200720c */ /* 0x000fda0003f04100 */
[----:B------:R-:W-:Y:S05]  /*00f0*/  @!P0 EXIT ;  /* 0x000000000000894d */ /* 0x000fea0003800000 */
[----:B------:R-:W0:Y:S01]  /*0100*/  LDCU.U8 UR5, c[0x0][0x3b0] ;  /* 0x00007600ff0577ac */ /* 0x000e220008000000 */
[----:B------:R-:W1:Y:S01]  /*0110*/  LDC.64 R12, c[0x0][0x398] ;  /* 0x0000e600ff0c7b82 */ /* 0x000e620000000a00 */
[----:B------:R-:W-:Y:S01]  /*0120*/  IMAD.MOV.U32 R2, RZ, RZ, RZ ;  /* 0x000000ffff027224 */ /* 0x000fe200078e00ff */
[----:B------:R-:W-:Y:S01]  /*0130*/  UIADD3 UR6, UP0, UPT, UR8, -0x1, URZ ;  /* 0xffffffff08067890 */ /* 0x000fe2000ff1e0ff */
[----:B------:R-:W2:Y:S03]  /*0140*/  LDCU.64 UR10, c[0x0][0x358] ;  /* 0x00006b00ff0a77ac */ /* 0x000ea60008000a00 */
[----:B------:R-:W-:Y:S02]  /*0150*/  UIADD3.X UR7, UPT, UPT, UR9, -0x1, URZ, UP0, !UPT ;  /* 0xffffffff09077890 */ /* 0x000fe400087fe4ff */
[----:B0-----:R-:W-:-:S04]  /*0160*/  UPRMT UR5, UR5, 0x8880, URZ ;  /* 0x0000888005057896 */ /* 0x001fc800080000ff */
[----:B------:R-:W-:Y:S01]  /*0170*/  UISETP.NE.AND UP0, UPT, UR5, URZ, UPT ;  /* 0x000000ff0500728c */ /* 0x000fe2000bf05270 */
[----:B-1----:R-:W-:-:S04]  /*0180*/  IADD3 R12, P0, PT, R12, -0x1, RZ ;  /* 0xffffffff0c0c7810 */ /* 0x002fc80007f1e0ff */
[----:B------:R-:W-:-:S04]  /*0190*/  IADD3.X R13, PT, PT, R13, -0x1, RZ, P0, !PT ;  /* 0xffffffff0d0d7810 */ /* 0x000fc800007fe4ff */
[----:B--2---:R-:W-:Y:S05]  /*01a0*/  BRA.U UP0, `(.L_x_360) ;  /* 0x0000001500007547 */ /* 0x004fea000b800000 */
[----:B------:R-:W0:Y:S02]  /*01b0*/  LDCU UR5, c[0x0][0x3b4] ;  /* 0x00007680ff0577ac */ /* 0x000e240008000800 */
[----:B0-----:R-:W-:-:S09]  /*01c0*/  UISETP.GE.AND UP0, UPT, UR5, URZ, UPT ;  /* 0x000000ff0500728c */ /* 0x001fd2000bf06270 */
[----:B------:R-:W-:Y:S05]  /*01d0*/  BRA.U !UP0, `(.L_x_361) ;  /* 0x0000000508cc7547 */ /* 0x000fea000b800000 */
[----:B------:R-:W0:Y:S01]  /*01e0*/  LDCU UR8, c[0x0][0x3b8] ;  /* 0x00007700ff0877ac */ /* 0x000e220008000800 */
[----:B------:R-:W1:Y:S01]  /*01f0*/  LDCU UR9, c[0x0][0x39c] ;  /* 0x00007380ff0977ac */ /* 0x000e620008000800 */
[----:B------:R-:W2:Y:S01]  /*0200*/  LDCU UR22, c[0x0][0x398] ;  /* 0x00007300ff1677ac */ /* 0x000ea20008000800 */
[----:B------:R-:W3:Y:S01]  /*0210*/  LDCU UR23, c[0x0][0x3b4] ;  /* 0x00007680ff1777ac */ /* 0x000ee20008000800 */
[----:B------:R-:W4:Y:S01]  /*0220*/  LDCU.64 UR14, c[0x0][0x390] ;  /* 0x00007200ff0e77ac */ /* 0x000f220008000a00 */
[----:B0-----:R-:W-:Y:S01]  /*0230*/  UISETP.GE.AND UP0, UPT, UR8, URZ, UPT ;  /* 0x000000ff0800728c */ /* 0x001fe2000bf06270 */
[----:B------:R-:W0:Y:S01]  /*0240*/  LDCU.64 UR26, c[0x0][0x390] ;  /* 0x00007200ff1a77ac */ /* 0x000e220008000a00 */
[----:B------:R-:W0:Y:S01]  /*0250*/  LDCU.64 UR24, c[0x0][0x398] ;  /* 0x00007300ff1877ac */ /* 0x000e220008000a00 */
[----:B------:R-:W0:Y:S01]  /*0260*/  LDCU.128 UR16, c[0x0][0x380] ;  /* 0x00007000ff1077ac */ /* 0x000e220008000c00 */
[----:B------:R-:W0:Y:S05]  /*0270*/  LDCU.128 UR28, c[0x0][0x380] ;  /* 0x00007000ff1c77ac */ /* 0x000e2a0008000c00 */
[----:B-1234-:R-:W-:Y:S05]  /*0280*/  BRA.U !UP0, `(.L_x_362) ;  /* 0x0000000108807547 */ /* 0x01efea000b800000 */
[----:B------:R-:W-:Y:S01]  /*0290*/  BSSY.RECONVERGENT B0, `(.L_x_363) ;  /* 0x000001e000007945 */ /* 0x000fe20003800200 */
.L_x_364:
[--C-:B------:R-:W-:Y:S02]  /*02a0*/  SHF.R.U64 R9, R3, UR5, R2.reuse ;  /* 0x0000000503097c19 */ /* 0x100fe40008001202 */
[----:B------:R-:W-:Y:S02]  /*02b0*/  SHF.R.U32.HI R8, RZ, UR5, R2 ;  /* 0x00000005ff087c19 */ /* 0x000fe40008011602 */
[----:B01----:R-:W-:-:S04]  /*02c0*/  LEA R4, P0, R9, UR16, 0x3 ;  /* 0x0000001009047c11 */ /* 0x003fc8000f8018ff */
[----:B------:R-:W-:-:S06]  /*02d0*/  LEA.HI.X R5, R9, UR17, R8, 0x3, P0 ;  /* 0x0000001109057c11 */ /* 0x000fcc00080f1c08 */
[----:B------:R-:W2:Y:S01]  /*02e0*/  LDG.E.64 R4, desc[UR10][R4.64] ;  /* 0x0000000a04047981 */ /* 0x000ea2000c1e1b00 */
[----:B------:R-:W-:Y:S01]  /*02f0*/  LOP3.LUT R11, R3, UR6, RZ, 0xc0, !PT ;  /* 0x00000006030b7c12 */ /* 0x000fe2000f8ec0ff */
[----:B------:R-:W-:Y:S01]  /*0300*/  IMAD R8, R8, UR14, RZ ;  /* 0x0000000e08087c24 */ /* 0x000fe2000f8e02ff */
[----:B------:R-:W-:-:S03]  /*0310*/  LOP3.LUT R10, R2, UR7, RZ, 0xc0, !PT ;  /* 0x00000007020a7c12 */ /* 0x000fc6000f8ec0ff */
[----:B------:R-:W-:Y:S01]  /*0320*/  IMAD R15, R9, UR15, R8 ;  /* 0x0000000f090f7c24 */ /* 0x000fe2000f8e0208 */
[--C-:B------:R-:W-:Y:S02]  /*0330*/  SHF.R.U64 R6, R11, UR8, R10.reuse ;  /* 0x000000080b067c19 */ /* 0x100fe4000800120a */
[----:B------:R-:W-:-:S03]  /*0340*/  SHF.R.U32.HI R7, RZ, UR8, R10 ;  /* 0x00000008ff077c19 */ /* 0x000fc6000801160a */
[----:B------:R-:W-:-:S04]  /*0350*/  IMAD.WIDE.U32 R6, R9, UR14, R6 ;  /* 0x0000000e09067c25 */ /* 0x000fc8000f8e0006 */
[----:B------:R-:W-:Y:S01]  /*0360*/  IMAD.IADD R7, R7, 0x1, R15 ;  /* 0x0000000107077824 */ /* 0x000fe200078e020f */
[----:B------:R-:W-:-:S04]  /*0370*/  LEA R8, P0, R6, UR18, 0x3 ;  /* 0x0000001206087c11 */ /* 0x000fc8000f8018ff */
[----:B------:R-:W-:-:S05]  /*0380*/  LEA.HI.X R9, R6, UR19, R7, 0x3, P0 ;  /* 0x0000001306097c11 */ /* 0x000fca00080f1c07 */
[----:B------:R-:W3:Y:S01]  /*0390*/  LDG.E.64 R6, desc[UR10][R8.64] ;  /* 0x0000000a08067981 */ /* 0x000ee2000c1e1b00 */
[----:B--2---:R-:W-:-:S04]  /*03a0*/  LEA R4, P0, R11, R4, 0x3 ;  /* 0x000000040b047211 */ /* 0x004fc800078018ff */
[----:B------:R-:W-:-:S06]  /*03b0*/  LEA.HI.X R5, R11, R5, R10, 0x3, P0 ;  /* 0x000000050b057211 */ /* 0x000fcc00000f1c0a */
[----:B------:R-:W2:Y:S01]  /*03c0*/  LDG.E.64 R4, desc[UR10][R4.64] ;  /* 0x0000000a04047981 */ /* 0x000ea2000c1e1b00 */
[----:B------:R-:W-:Y:S02]  /*03d0*/  LOP3.LUT R11, R12, UR6, R3, 0x80, !PT ;  /* 0x000000060c0b7c12 */ /* 0x000fe4000f8e8003 */
[----:B------:R-:W-:Y:S02]  /*03e0*/  LOP3.LUT R10, R13, UR7, R2, 0x80, !PT ;  /* 0x000000070d0a7c12 */ /* 0x000fe4000f8e8002 */
[----:B------:R-:W-:Y:S02]  /*03f0*/  IADD3 R3, P1, PT, R0, R3, RZ ;  /* 0x0000000300037210 */ /* 0x000fe40007f3e0ff */
[----:B---3--:R-:W-:-:S04]  /*0400*/  LEA R6, P0, R11, R6, 0x3 ;  /* 0x000000060b067211 */ /* 0x008fc800078018ff */
[----:B------:R-:W-:Y:S01]  /*0410*/  LEA.HI.X R7, R11, R7, R10, 0x3, P0 ;  /* 0x000000070b077211 */ /* 0x000fe200000f1c0a */
[----:B------:R-:W-:Y:S01]  /*0420*/  IMAD.X R2, RZ, RZ, R2, P1 ;  /* 0x000000ffff027224 */ /* 0x000fe200008e0602 */
[----:B------:R-:W-:-:S04]  /*0430*/  ISETP.GE.U32.AND P0, PT, R3, UR12, PT ;  /* 0x0000000c03007c0c */ /* 0x000fc8000bf06070 */
[----:B------:R-:W-:Y:S01]  /*0440*/  ISETP.GE.U32.AND.EX P0, PT, R2, UR4, PT, P0 ;  /* 0x0000000402007c0c */ /* 0x000fe2000bf06100 */
[----:B--2---:R1:W-:-:S12]  /*0450*/  STG.E.64 desc[UR10][R6.64], R4 ;  /* 0x0000000406007986 */ /* 0x0043d8000c101b0a */
[----:B------:R-:W-:Y:S05]  /*0460*/  @!P0 BRA `(.L_x_364) ;  /* 0xfffffffc008c8947 */ /* 0x000fea000383ffff */
[----:B------:R-:W-:Y:S05]  /*0470*/  BSYNC.RECONVERGENT B0 ;  /* 0x0000000000007941 */ /* 0x000fea0003800200 */
.L_x_363:
[----:B------:R-:W-:Y:S05]  /*0480*/  EXIT ;  /* 0x000000000000794d */ /* 0x000fea0003800000 */
.L_x_362:
[----:B------:R-:W-:Y:S01]  /*0490*/  BSSY.RECONVERGENT B0, `(.L_x_365) ;  /* 0x0000046000007945 */ /* 0x000fe20003800200 */
.L_x_369:
[----:B------:R-:W-:Y:S01]  /*04a0*/  LOP3.LUT R13, R2, UR7, RZ, 0xc0, !PT ;  /* 0x00000007020d7c12 */ /* 0x000fe2000f8ec0ff */
[----:B------:R-:W-:Y:S01]  /*04b0*/  BSSY.RECONVERGENT B1, `(.L_x_366) ;  /* 0x000002a000017945 */ /* 0x000fe20003800200 */
[----:B------:R-:W-:Y:S02]  /*04c0*/  LOP3.LUT R12, R3, UR6, RZ, 0xc0, !PT ;  /* 0x00000006030c7c12 */ /* 0x000fe4000f8ec0ff */
[----:B------:R-:W-:-:S04]  /*04d0*/  LOP3.LUT R4, R13, UR9, RZ, 0xfc, !PT ;  /* 0x000000090d047c12 */ /* 0x000fc8000f8efcff */
        /* <DEDUP_REMOVED lines=12> */
[----:B------:R-:W-:-:S04]  /*05a0*/  IMAD.HI.U32 R10, R5, R12, RZ ;  /* 0x0000000c050a7227 */ /* 0x000fc800078e00ff */
[----:B------:R-:W-:-:S04]  /*05b0*/  IMAD.MOV R5, RZ, RZ, -R10 ;  /* 0x000000ffff057224 */ /* 0x000fc800078e0a0a */
[----:B------:R-:W-:-:S05]  /*05c0*/  IMAD R5, R5, UR22, R12 ;  /* 0x0000001605057c24 */ /* 0x000fca000f8e020c */
[----:B------:R-:W-:-:S13]  /*05d0*/  ISETP.GE.U32.AND P0, PT, R5, UR22, PT ;  /* 0x0000001605007c0c */ /* 0x000fda000bf06070 */
[----:B------:R-:W-:Y:S01]  /*05e0*/  @P0 VIADD R5, R5, -UR22 ;  /* 0x8000001605050c36 */ /* 0x000fe20008000000 */
[----:B------:R-:W-:-:S04]  /*05f0*/  @P0 IADD3 R10, PT, PT, R10, 0x1, RZ ;  /* 0x000000010a0a0810 */ /* 0x000fc80007ffe0ff */
[----:B------:R-:W-:Y:S01]  /*0600*/  ISETP.GE.U32.AND P1, PT, R5, UR22, PT ;  /* 0x0000001605007c0c */ /* 0x000fe2000bf26070 */
[----:B------:R-:W-:-:S12]  /*0610*/  IMAD.MOV.U32 R5, RZ, RZ, RZ ;  /* 0x000000ffff057224 */ /* 0x000fd800078e00ff */
[----:B------:R-:W-:Y:S01]  /*0620*/  @P1 VIADD R10, R10, 0x1 ;  /* 0x000000010a0a1836 */ /* 0x000fe20000000000 */
[----:B------:R-:W-:-:S05]  /*0630*/  @!P2 LOP3.LUT R10, RZ, UR22, RZ, 0x33, !PT ;  /* 0x00000016ff0aac12 */ /* 0x000fca000f8e33ff */
[----:B------:R-:W-:-:S04]  /*0640*/  IMAD.MOV R7, RZ, RZ, -R10 ;  /* 0x000000ffff077224 */ /* 0x000fc800078e0a0a */
[----:B------:R-:W-:Y:S01]  /*0650*/  IMAD R4, R7, UR22, R12 ;  /* 0x0000001607047c24 */ /* 0x000fe2000f8e020c */
[----:B------:R-:W-:Y:S06]  /*0660*/  BRA `(.L_x_368) ;  /* 0x0000000000387947 */ /* 0x000fec0003800000 */
.L_x_367:
[----:B------:R-:W1:Y:S01]  /*0670*/  LDCU.64 UR20, c[0x0][0x398] ;  /* 0x00007300ff1477ac */ /* 0x000e620008000a00 */
[----:B------:R-:W-:Y:S01]  /*0680*/  MOV R8, R12 ;  /* 0x0000000c00087202 */ /* 0x000fe20000000f00 */
[----:B------:R-:W-:Y:S01]  /*0690*/  IMAD.MOV.U32 R5, RZ, RZ, R13 ;  /* 0x000000ffff057224 */ /* 0x000fe200078e000d */
[----:B------:R-:W-:Y:S01]  /*06a0*/  MOV R4, 0x6e0 ;  /* 0x000006e000047802 */ /* 0x000fe20000000f00 */
[----:B-1----:R-:W-:Y:S02]  /*06b0*/  IMAD.U32 R6, RZ, RZ, UR20 ;  /* 0x00000014ff067e24 */ /* 0x002fe4000f8e00ff */
[----:B------:R-:W-:-:S07]  /*06c0*/  IMAD.U32 R7, RZ, RZ, UR21 ;  /* 0x00000015ff077e24 */ /* 0x000fce000f8e00ff */
[----:B0-----:R-:W-:Y:S05]  /*06d0*/  CALL.REL.NOINC `($__internal_24_$__cuda_sm20_div_u64) ;  /* 0x0000002000b07944 */ /* 0x001fea0003c00000 */
[----:B------:R-:W-:Y:S01]  /*06e0*/  IADD3 R7, P0, PT, RZ, -R10, RZ ;  /* 0x8000000aff077210 */ /* 0x000fe20007f1e0ff */
[----:B------:R-:W-:-:S04]  /*06f0*/  IMAD.MOV.U32 R11, RZ, RZ, R9 ;  /* 0x000000ffff0b7224 */ /* 0x000fc800078e0009 */
[----:B------:R-:W-:Y:S02]  /*0700*/  IMAD.X R6, RZ, RZ, ~R9, P0 ;  /* 0x000000ffff067224 */ /* 0x000fe400000e0e09 */
[----:B------:R-:W-:-:S04]  /*0710*/  IMAD.WIDE.U32 R4, R7, UR24, R12 ;  /* 0x0000001807047c25 */ /* 0x000fc8000f8e000c */
[----:B------:R-:W-:-:S04]  /*0720*/  IMAD R6, R6, UR24, RZ ;  /* 0x0000001806067c24 */ /* 0x000fc8000f8e02ff */
[----:B------:R-:W-:-:S05]  /*0730*/  IMAD R7, R7, UR25, R6 ;  /* 0x0000001907077c24 */ /* 0x000fca000f8e0206 */
[----:B------:R-:W-:-:S07]  /*0740*/  IADD3 R5, PT, PT, R5, R7, RZ ;  /* 0x0000000705057210 */ /* 0x000fce0007ffe0ff */
.L_x_368:
[----:B0-----:R-:W-:Y:S05]  /*0750*/  BSYNC.RECONVERGENT B1 ;  /* 0x0000000000017941 */ /* 0x001fea0003800200 */
.L_x_366:
[--C-:B------:R-:W-:Y:S02]  /*0760*/  SHF.R.U64 R15, R3, UR23, R2.reuse ;  /* 0x00000017030f7c19 */ /* 0x100fe40008001202 */
[----:B------:R-:W-:Y:S02]  /*0770*/  SHF.R.U32.HI R8, RZ, UR23, R2 ;  /* 0x00000017ff087c19 */ /* 0x000fe40008011602 */
[----:B------:R-:W-:-:S04]  /*0780*/  LEA R6, P0, R15, UR28, 0x3 ;  /* 0x0000001c0f067c11 */ /* 0x000fc8000f8018ff */
[----:B------:R-:W-:-:S06]  /*0790*/  LEA.HI.X R7, R15, UR29, R8, 0x3, P0 ;  /* 0x0000001d0f077c11 */ /* 0x000fcc00080f1c08 */
[----:B------:R-:W2:Y:S01]  /*07a0*/  LDG.E.64 R6, desc[UR10][R6.64] ;  /* 0x0000000a06067981 */ /* 0x000ea2000c1e1b00 */
[----:B------:R-:W-:Y:S02]  /*07b0*/  IMAD R14, R8, UR26, RZ ;  /* 0x0000001a080e7c24 */ /* 0x000fe4000f8e02ff */
[----:B------:R-:W-:Y:S02]  /*07c0*/  IMAD.MOV.U32 R8, RZ, RZ, R10 ;  /* 0x000000ffff087224 */ /* 0x000fe400078e000a */
[----:B------:R-:W-:Y:S02]  /*07d0*/  IMAD.MOV.U32 R9, RZ, RZ, R11 ;  /* 0x000000ffff097224 */ /* 0x000fe400078e000b */
[----:B------:R-:W-:-:S04]  /*07e0*/  IMAD.WIDE.U32 R8, R15, UR26, R8 ;  /* 0x0000001a0f087c25 */ /* 0x000fc8000f8e0008 */
[----:B------:R-:W-:Y:S01]  /*07f0*/  IMAD R15, R15, UR27, R14 ;  /* 0x0000001b0f0f7c24 */ /* 0x000fe2000f8e020e */
[----:B------:R-:W-:-:S04]  /*0800*/  LEA R10, P0, R8, UR30, 0x3 ;  /* 0x0000001e080a7c11 */ /* 0x000fc8000f8018ff */
[----:B------:R-:W-:-:S04]  /*0810*/  IADD3 R9, PT, PT, R9, R15, RZ ;  /* 0x0000000f09097210 */ /* 0x000fc80007ffe0ff */
[----:B------:R-:W-:-:S05]  /*0820*/  LEA.HI.X R11, R8, UR31, R9, 0x3, P0 ;  /* 0x0000001f080b7c11 */ /* 0x000fca00080f1c09 */
[----:B------:R-:W3:Y:S01]  /*0830*/  LDG.E.64 R8, desc[UR10][R10.64] ;  /* 0x0000000a0a087981 */ /* 0x000ee2000c1e1b00 */
        /* <DEDUP_REMOVED lines=12> */
.L_x_365:
[----:B------:R-:W-:Y:S05]  /*0900*/  EXIT ;  /* 0x000000000000794d */ /* 0x000fea0003800000 */
.L_x_361:
[----:B------:R-:W0:Y:S01]  /*0910*/  LDCU UR5, c[0x0][0x3b8] ;  /* 0x00007700ff0577ac */ /* 0x000e220008000800 */
[----:B------:R-:W1:Y:S01]  /*0920*/  LDCU UR24, c[0x0][0x3b8] ;  /* 0x00007700ff1877ac */ /* 0x000e620008000800 */
[----:B------:R-:W2:Y:S01]  /*0930*/  LDCU UR29, c[0x0][0x39c] ;  /* 0x00007380ff1d77ac */ /* 0x000ea20008000800 */
[----:B------:R-:W3:Y:S01]  /*0940*/  LDCU UR32, c[0x0][0x398] ;  /* 0x00007300ff2077ac */ /* 0x000ee20008000800 */
[----:B------:R-:W4:Y:S01]  /*0950*/  LDCU UR8, c[0x0][0x3a4] ;  /* 0x00007480ff0877ac */ /* 0x000f220008000800 */
[----:B0-----:R-:W-:Y:S01]  /*0960*/  UISETP.GE.AND UP0, UPT, UR5, URZ, UPT ;  /* 0x000000ff0500728c */ /* 0x001fe2000bf06270 */
        /* <DEDUP_REMOVED lines=8> */
[----:B------:R-:W0:Y:S01]  /*09f0*/  LDCU.128 UR16, c[0x0][0x380] ;  /* 0x00007000ff1077ac */ /* 0x000e220008000c00 */
[----:B------:R-:W0:Y:S01]  /*0a00*/  LDCU.128 UR20, c[0x0][0x380] ;  /* 0x00007000ff1477ac */ /* 0x000e220008000c00 */
[----:B-1234-:R-:W-:Y:S05]  /*0a10*/  BRA.U !UP0, `(.L_x_370) ;  /* 0x0000000508207547 */ /* 0x01efea000b800000 */
[----:B------:R-:W-:Y:S01]  /*0a20*/  BSSY.RECONVERGENT B0, `(.L_x_371) ;  /* 0x0000046000007945 */ /* 0x000fe20003800200 */
.L_x_375:
[----:B-1----:R-:W-:Y:S01]  /*0a30*/  LOP3.LUT R4, R2, UR8, RZ, 0xfc, !PT ;  /* 0x0000000802047c12 */ /* 0x002fe2000f8efcff */
[----:B------:R-:W-:Y:S03]  /*0a40*/  BSSY.RECONVERGENT B1, `(.L_x_372) ;  /* 0x000002a000017945 */ /* 0x000fe60003800200 */
[----:B------:R-:W-:-:S13]  /*0a50*/  ISETP.NE.U32.AND P0, PT, R4, RZ, PT ;  /* 0x000000ff0400720c */ /* 0x000fda0003f05070 */
[----:B------:R-:W-:Y:S05]  /*0a60*/  @P0 BRA `(.L_x_373) ;  /* 0x00000000005c0947 */ /* 0x000fea0003800000 */
[----:B0-----:R-:W0:Y:S01]  /*0a70*/  I2F.U32.RP R6, UR9 ;  /* 0x0000000900067d06 */ /* 0x001e220008209000 */
[----:B------:R-:W-:Y:S01]  /*0a80*/  ISETP.NE.U32.AND P2, PT, RZ, UR9, PT ;  /* 0x00000009ff007c0c */ /* 0x000fe2000bf45070 */
[----:B------:R-:W-:-:S06]  /*0a90*/  IMAD.MOV.U32 R11, RZ, RZ, RZ ;  /* 0x000000ffff0b7224 */ /* 0x000fcc00078e00ff */
[----:B0-----:R-:W0:Y:S02]  /*0aa0*/  MUFU.RCP R6, R6 ;  /* 0x0000000600067308 */ /* 0x001e240000001000 */
[----:B0-----:R-:W-:-:S06]  /*0ab0*/  VIADD R4, R6, 0xffffffe ;  /* 0x0ffffffe06047836 */ /* 0x001fcc0000000000 */
[----:B------:R0:W1:Y:S02]  /*0ac0*/  F2I.FTZ.U32.TRUNC.NTZ R5, R4 ;  /* 0x0000000400057305 */ /* 0x000064000021f000 */
[----:B0-----:R-:W-:Y:S02]  /*0ad0*/  HFMA2 R4, -RZ, RZ, 0, 0 ;  /* 0x00000000ff047431 */ /* 0x001fe400000001ff */
[----:B-1----:R-:W-:-:S04]  /*0ae0*/  IMAD.MOV R7, RZ, RZ, -R5 ;  /* 0x000000ffff077224 */ /* 0x002fc800078e0a05 */
[----:B------:R-:W-:-:S04]  /*0af0*/  IMAD R7, R7, UR9, RZ ;  /* 0x0000000907077c24 */ /* 0x000fc8000f8e02ff */
[----:B------:R-:W-:-:S06]  /*0b00*/  IMAD.HI.U32 R8, R5, R7, R4 ;  /* 0x0000000705087227 */ /* 0x000fcc00078e0004 */
[----:B------:R-:W-:-:S04]  /*0b10*/  IMAD.HI.U32 R10, R8, R3, RZ ;  /* 0x00000003080a7227 */ /* 0x000fc800078e00ff */
[----:B------:R-:W-:-:S04]  /*0b20*/  IMAD.MOV R8, RZ, RZ, -R10 ;  /* 0x000000ffff087224 */ /* 0x000fc800078e0a0a */
        /* <DEDUP_REMOVED lines=10> */
[----:B------:R-:W-:Y:S06]  /*0bd0*/  BRA `(.L_x_374) ;  /* 0x0000000000407947 */ /* 0x000fec0003800000 */
.L_x_373:
        /* <DEDUP_REMOVED lines=8> */
[----:B------:R-:W-:Y:S01]  /*0c60*/  IMAD.MOV.U32 R4, RZ, RZ, R3 ;  /* 0x000000ffff047224 */ /* 0x000fe200078e0003 */
[-C--:B------:R-:W-:Y:S01]  /*0c70*/  MOV R11, R9.reuse ;  /* 0x00000009000b7202 */ /* 0x080fe20000000f00 */
[----:B------:R-:W-:Y:S01]  /*0c80*/  IMAD.MOV.U32 R5, RZ, RZ, R2 ;  /* 0x000000ffff057224 */ /* 0x000fe200078e0002 */
[----:B------:R-:W-:Y:S01]  /*0c90*/  IADD3.X R6, PT, PT, RZ, ~R9, RZ, P0, !PT ;  /* 0x80000009ff067210 */ /* 0x000fe200007fe4ff */
[----:B------:R-:W-:-:S04]  /*0ca0*/  IMAD.WIDE.U32 R4, R7, UR14, R4 ;  /* 0x0000000e07047c25 */ /* 0x000fc8000f8e0004 */
[----:B------:R-:W-:-:S04]  /*0cb0*/  IMAD R6, R6, UR14, RZ ;  /* 0x0000000e06067c24 */ /* 0x000fc8000f8e02ff */
[----:B------:R-:W-:-:S04]  /*0cc0*/  IMAD R7, R7, UR15, R6 ;  /* 0x0000000f07077c24 */ /* 0x000fc8000f8e0206 */
[----:B------:R-:W-:-:S07]  /*0cd0*/  IMAD.IADD R5, R5, 0x1, R7 ;  /* 0x0000000105057824 */ /* 0x000fce00078e0207 */
.L_x_374:
[----:B------:R-:W-:Y:S05]  /*0ce0*/  BSYNC.RECONVERGENT B1 ;  /* 0x0000000000017941 */ /* 0x000fea0003800200 */
.L_x_372:
[----:B------:R-:W-:-:S04]  /*0cf0*/  LEA R6, P0, R10, UR16, 0x3 ;  /* 0x000000100a067c11 */ /* 0x000fc8000f8018ff */
[----:B------:R-:W-:-:S06]  /*0d00*/  LEA.HI.X R7, R10, UR17, R11, 0x3, P0 ;  /* 0x000000110a077c11 */ /* 0x000fcc00080f1c0b */
[----:B------:R-:W2:Y:S01]  /*0d10*/  LDG.E.64 R6, desc[UR10][R6.64] ;  /* 0x0000000a06067981 */ /* 0x000ea2000c1e1b00 */
[--C-:B------:R-:W-:Y:S01]  /*0d20*/  SHF.R.U64 R8, R4, UR24, R5.reuse ;  /* 0x0000001804087c19 */ /* 0x100fe20008001205 */
[----:B------:R-:W-:Y:S01]  /*0d30*/  IMAD R11, R11, UR26, RZ ;  /* 0x0000001a0b0b7c24 */ /* 0x000fe2000f8e02ff */
[----:B------:R-:W-:-:S03]  /*0d40*/  SHF.R.U32.HI R9, RZ, UR24, R5 ;  /* 0x00000018ff097c19 */ /* 0x000fc60008011605 */
[C---:B------:R-:W-:Y:S02]  /*0d50*/  IMAD R15, R10.reuse, UR27, R11 ;  /* 0x0000001b0a0f7c24 */ /* 0x040fe4000f8e020b */
[----:B------:R-:W-:-:S04]  /*0d60*/  IMAD.WIDE.U32 R10, R10, UR26, R8 ;  /* 0x0000001a0a0a7c25 */ /* 0x000fc8000f8e0008 */
[----:B------:R-:W-:Y:S01]  /*0d70*/  IMAD.IADD R9, R11, 0x1, R15 ;  /* 0x000000010b097824 */ /* 0x000fe200078e020f */
[----:B------:R-:W-:-:S04]  /*0d80*/  LEA R8, P0, R10, UR18, 0x3 ;  /* 0x000000120a087c11 */ /* 0x000fc8000f8018ff */
[----:B------:R-:W-:-:S06]  /*0d90*/  LEA.HI.X R9, R10, UR19, R9, 0x3, P0 ;  /* 0x000000130a097c11 */ /* 0x000fcc00080f1c09 */
[----:B------:R-:W3:Y:S01]  /*0da0*/  LDG.E.64 R8, desc[UR10][R8.64] ;  /* 0x0000000a08087981 */ /* 0x000ee2000c1e1b00 */
[----:B--2---:R-:W-:-:S04]  /*0db0*/  LEA R10, P0, R4, R6, 0x3 ;  /* 0x00000006040a7211 */ /* 0x004fc800078018ff */
[----:B------:R-:W-:-:S05]  /*0dc0*/  LEA.HI.X R11, R4, R7, R5, 0x3, P0 ;  /* 0x00000007040b7211 */ /* 0x000fca00000f1c05 */
[----:B------:R-:W2:Y:S01]  /*0dd0*/  LDG.E.64 R6, desc[UR10][R10.64] ;  /* 0x0000000a0a067981 */ /* 0x000ea2000c1e1b00 */
[----:B------:R-:W-:Y:S02]  /*0de0*/  LOP3.LUT R15, R4, R12, RZ, 0xc0, !PT ;  /* 0x0000000c040f7212 */ /* 0x000fe400078ec0ff */
[----:B------:R-:W-:Y:S02]  /*0df0*/  LOP3.LUT R5, R5, R13, RZ, 0xc0, !PT ;  /* 0x0000000d05057212 */ /* 0x000fe400078ec0ff */
        /* <DEDUP_REMOVED lines=9> */
.L_x_371:
[----:B------:R-:W-:Y:S05]  /*0e90*/  EXIT ;  /* 0x000000000000794d */ /* 0x000fea0003800000 */
.L_x_370:
[----:B------:R-:W-:Y:S01]  /*0ea0*/  BSSY.RECONVERGENT B0, `(.L_x_376) ;  /* 0x000006f000007945 */ /* 0x000fe20003800200 */
.L_x_383:
[----:B0-----:R-:W-:Y:S01]  /*0eb0*/  LOP3.LUT R4, R2, UR25, RZ, 0xfc, !PT ;  /* 0x0000001902047c12 */ /* 0x001fe2000f8efcff */
[----:B------:R-:W-:Y:S03]  /*0ec0*/  BSSY.RECONVERGENT B1, `(.L_x_377) ;  /* 0x000002c000017945 */ /* 0x000fe60003800200 */
[----:B------:R-:W-:-:S13]  /*0ed0*/  ISETP.NE.U32.AND P0, PT, R4, RZ, PT ;  /* 0x000000ff0400720c */ /* 0x000fda0003f05070 */
[----:B-1----:R-:W-:Y:S05]  /*0ee0*/  @P0 BRA `(.L_x_378) ;  /* 0x00000000005c0947 */ /* 0x002fea0003800000 */
[----:B------:R-:W0:Y:S01]  /*0ef0*/  I2F.U32.RP R6, UR28 ;  /* 0x0000001c00067d06 */ /* 0x000e220008209000 */
[----:B------:R-:W-:Y:S01]  /*0f00*/  IMAD.MOV.U32 R4, RZ, RZ, RZ ;  /* 0x000000ffff047224 */ /* 0x000fe200078e00ff */
[----:B------:R-:W-:Y:S01]  /*0f10*/  ISETP.NE.U32.AND P2, PT, RZ, UR28, PT ;  /* 0x0000001cff007c0c */ /* 0x000fe2000bf45070 */
[----:B------:R-:W-:-:S05]  /*0f20*/  HFMA2 R13, -RZ, RZ, 0, 0 ;  /* 0x00000000ff0d7431 */ /* 0x000fca00000001ff */
[----:B0-----:R-:W0:Y:S02]  /*0f30*/  MUFU.RCP R6, R6 ;  /* 0x0000000600067308 */ /* 0x001e240000001000 */
[----:B0-----:R-:W-:-:S06]  /*0f40*/  VIADD R5, R6, 0xffffffe ;  /* 0x0ffffffe06057836 */ /* 0x001fcc0000000000 */
[----:B------:R-:W0:Y:S02]  /*0f50*/  F2I.FTZ.U32.TRUNC.NTZ R5, R5 ;  /* 0x0000000500057305 */ /* 0x000e24000021f000 */
[----:B0-----:R-:W-:-:S05]  /*0f60*/  IADD3 R7, PT, PT, RZ, -R5, RZ ;  /* 0x80000005ff077210 */ /* 0x001fca0007ffe0ff */
[----:B------:R-:W-:-:S04]  /*0f70*/  IMAD R7, R7, UR28, RZ ;  /* 0x0000001c07077c24 */ /* 0x000fc8000f8e02ff */
[----:B------:R-:W-:-:S04]  /*0f80*/  IMAD.HI.U32 R4, R5, R7, R4 ;  /* 0x0000000705047227 */ /* 0x000fc800078e0004 */
[----:B------:R-:W-:Y:S02]  /*0f90*/  IMAD.MOV.U32 R5, RZ, RZ, RZ ;  /* 0x000000ffff057224 */ /* 0x000fe400078e00ff */
[----:B------:R-:W-:-:S04]  /*0fa0*/  IMAD.HI.U32 R12, R4, R3, RZ ;  /* 0x00000003040c7227 */ /* 0x000fc800078e00ff */
[----:B------:R-:W-:-:S04]  /*0fb0*/  IMAD.MOV R4, RZ, RZ, -R12 ;  /* 0x000000ffff047224 */ /* 0x000fc800078e0a0c */
[----:B------:R-:W-:-:S05]  /*0fc0*/  IMAD R4, R4, UR28, R3 ;  /* 0x0000001c04047c24 */ /* 0x000fca000f8e0203 */
[----:B------:R-:W-:-:S13]  /*0fd0*/  ISETP.GE.U32.AND P0, PT, R4, UR28, PT ;  /* 0x0000001c04007c0c */ /* 0x000fda000bf06070 */
[----:B------:R-:W-:Y:S01]  /*0fe0*/  @P0 VIADD R4, R4, -UR28 ;  /* 0x8000001c04040c36 */ /* 0x000fe20008000000 */
[----:B------:R-:W-:-:S04]  /*0ff0*/  @P0 IADD3 R12, PT, PT, R12, 0x1, RZ ;  /* 0x000000010c0c0810 */ /* 0x000fc80007ffe0ff */
[----:B------:R-:W-:-:S13]  /*1000*/  ISETP.GE.U32.AND P1, PT, R4, UR28, PT ;  /* 0x0000001c04007c0c */ /* 0x000fda000bf26070 */
[----:B------:R-:W-:Y:S01]  /*1010*/  @P1 VIADD R12, R12, 0x1 ;  /* 0x000000010c0c1836 */ /* 0x000fe20000000000 */
[----:B------:R-:W-:-:S05]  /*1020*/  @!P2 LOP3.LUT R12, RZ, UR28, RZ, 0x33, !PT ;  /* 0x0000001cff0cac12 */ /* 0x000fca000f8e33ff */
[----:B------:R-:W-:-:S04]  /*1030*/  IMAD.MOV R8, RZ, RZ, -R12 ;  /* 0x000000ffff087224 */ /* 0x000fc800078e0a0c */
[----:B------:R-:W-:Y:S01]  /*1040*/  IMAD R8, R8, UR28, R3 ;  /* 0x0000001c08087c24 */ /* 0x000fe2000f8e0203 */
[----:B------:R-:W-:Y:S06]  /*1050*/  BRA `(.L_x_379) ;  /* 0x0000000000487947 */ /* 0x000fec0003800000 */
.L_x_378:
[----:B------:R-:W0:Y:S01]  /*1060*/  LDCU.64 UR6, c[0x0][0x3a0] ;  /* 0x00007400ff0677ac */ /* 0x000e220008000a00 */
[----:B------:R-:W-:Y:S01]  /*1070*/  IMAD.MOV.U32 R8, RZ, RZ, R3 ;  /* 0x000000ffff087224 */ /* 0x000fe200078e0003 */
[----:B------:R-:W-:Y:S02]  /*1080*/  MOV R5, R2 ;  /* 0x0000000200057202 */ /* 0x000fe40000000f00 */
[----:B------:R-:W-:Y:S01]  /*1090*/  MOV R4, 0x10d0 ;  /* 0x000010d000047802 */ /* 0x000fe20000000f00 */
[----:B0-----:R-:W-:Y:S02]  /*10a0*/  IMAD.U32 R6, RZ, RZ, UR6 ;  /* 0x00000006ff067e24 */ /* 0x001fe4000f8e00ff */
[----:B------:R-:W-:-:S07]  /*10b0*/  IMAD.U32 R7, RZ, RZ, UR7 ;  /* 0x00000007ff077e24 */ /* 0x000fce000f8e00ff */
[----:B------:R-:W-:Y:S05]  /*10c0*/  CALL.REL.NOINC `($__internal_24_$__cuda_sm20_div_u64) ;  /* 0x0000001800347944 */ /* 0x000fea0003c00000 */
[----:B------:R-:W-:Y:S01]  /*10d0*/  IADD3 R7, P0, PT, RZ, -R10, RZ ;  /* 0x8000000aff077210 */ /* 0x000fe20007f1e0ff */
[----:B------:R-:W-:Y:S02]  /*10e0*/  IMAD.MOV.U32 R5, RZ, RZ, R2 ;  /* 0x000000ffff057224 */ /* 0x000fe400078e0002 */
[----:B------:R-:W-:Y:S02]  /*10f0*/  IMAD.MOV.U32 R12, RZ, RZ, R10 ;  /* 0x000000ffff0c7224 */ /* 0x000fe400078e000a */
[--C-:B------:R-:W-:Y:S02]  /*1100*/  IMAD.X R4, RZ, RZ, ~R9.reuse, P0 ;  /* 0x000000ffff047224 */ /* 0x100fe400000e0e09 */
[----:B------:R-:W-:Y:S02]  /*1110*/  IMAD.MOV.U32 R13, RZ, RZ, R9 ;  /* 0x000000ffff0d7224 */ /* 0x000fe400078e0009 */
[----:B------:R-:W-:Y:S02]  /*1120*/  IMAD R6, R4, UR30, RZ ;  /* 0x0000001e04067c24 */ /* 0x000fe4000f8e02ff */
[----:B------:R-:W-:-:S04]  /*1130*/  IMAD.MOV.U32 R4, RZ, RZ, R3 ;  /* 0x000000ffff047224 */ /* 0x000fc800078e0003 */
[----:B------:R-:W-:-:S04]  /*1140*/  IMAD.WIDE.U32 R4, R7, UR30, R4 ;  /* 0x0000001e07047c25 */ /* 0x000fc8000f8e0004 */
[----:B------:R-:W-:Y:S01]  /*1150*/  IMAD R7, R7, UR31, R6 ;  /* 0x0000001f07077c24 */ /* 0x000fe2000f8e0206 */
[----:B------:R-:W-:-:S03]  /*1160*/  MOV R8, R4 ;  /* 0x0000000400087202 */ /* 0x000fc60000000f00 */
[----:B------:R-:W-:-:S07]  /*1170*/  IMAD.IADD R5, R7, 0x1, R5 ;  /* 0x0000000107057824 */ /* 0x000fce00078e0205 */
.L_x_379:
[----:B------:R-:W-:Y:S05]  /*1180*/  BSYNC.RECONVERGENT B1 ;  /* 0x0000000000017941 */ /* 0x000fea0003800200 */
.L_x_377:
[----:B------:R-:W-:Y:S01]  /*1190*/  LOP3.LUT R4, R5, UR29, RZ, 0xfc, !PT ;  /* 0x0000001d05047c12 */ /* 0x000fe2000f8efcff */
[----:B------:R-:W-:Y:S03]  /*11a0*/  BSSY.RECONVERGENT B1, `(.L_x_380) ;  /* 0x0000029000017945 */ /* 0x000fe60003800200 */
[----:B------:R-:W-:-:S13]  /*11b0*/  ISETP.NE.U32.AND P0, PT, R4, RZ, PT ;  /* 0x000000ff0400720c */ /* 0x000fda0003f05070 */
[----:B------:R-:W-:Y:S05]  /*11c0*/  @P0 BRA `(.L_x_381) ;  /* 0x00000000005c0947 */ /* 0x000fea0003800000 */
[----:B------:R-:W0:Y:S01]  /*11d0*/  I2F.U32.RP R9, UR32 ;  /* 0x0000002000097d06 */ /* 0x000e220008209000 */
[----:B------:R-:W-:Y:S01]  /*11e0*/  ISETP.NE.U32.AND P2, PT, RZ, UR32, PT ;  /* 0x00000020ff007c0c */ /* 0x000fe2000bf45070 */
[----:B------:R-:W-:-:S06]  /*11f0*/  IMAD.MOV.U32 R15, RZ, RZ, RZ ;  /* 0x000000ffff0f7224 */ /* 0x000fcc00078e00ff */
[----:B0-----:R-:W0:Y:S02]  /*1200*/  MUFU.RCP R9, R9 ;  /* 0x0000000900097308 */ /* 0x001e240000001000 */
[----:B0-----:R-:W-:-:S06]  /*1210*/  IADD3 R6, PT, PT, R9, 0xffffffe, RZ ;  /* 0x0ffffffe09067810 */ /* 0x001fcc0007ffe0ff */
[----:B------:R0:W1:Y:S02]  /*1220*/  F2I.FTZ.U32.TRUNC.NTZ R7, R6 ;  /* 0x0000000600077305 */ /* 0x000064000021f000 */
[----:B0-----:R-:W-:Y:S02]  /*1230*/  IMAD.MOV.U32 R6, RZ, RZ, RZ ;  /* 0x000000ffff067224 */ /* 0x001fe400078e00ff */
[----:B-1----:R-:W-:-:S04]  /*1240*/  IMAD.MOV R11, RZ, RZ, -R7 ;  /* 0x000000ffff0b7224 */ /* 0x002fc800078e0a07 */
[----:B------:R-:W-:-:S04]  /*1250*/  IMAD R11, R11, UR32, RZ ;  /* 0x000000200b0b7c24 */ /* 0x000fc8000f8e02ff */
[----:B------:R-:W-:-:S06]  /*1260*/  IMAD.HI.U32 R11, R7, R11, R6 ;  /* 0x0000000b070b7227 */ /* 0x000fcc00078e0006 */
[----:B------:R-:W-:-:S04]  /*1270*/  IMAD.HI.U32 R14, R11, R8, RZ ;  /* 0x000000080b0e7227 */ /* 0x000fc800078e00ff */
[----:B------:R-:W-:-:S04]  /*1280*/  IMAD.MOV R7, RZ, RZ, -R14 ;  /* 0x000000ffff077224 */ /* 0x000fc800078e0a0e */
[----:B------:R-:W-:Y:S02]  /*1290*/  IMAD R4, R7, UR32, R8 ;  /* 0x0000002007047c24 */ /* 0x000fe4000f8e0208 */
[----:B------:R-:W-:-:S03]  /*12a0*/  HFMA2 R7, -RZ, RZ, 0, 0 ;  /* 0x00000000ff077431 */ /* 0x000fc600000001ff */
[----:B------:R-:W-:-:S13]  /*12b0*/  ISETP.GE.U32.AND P0, PT, R4, UR32, PT ;  /* 0x0000002004007c0c */ /* 0x000fda000bf06070 */
[----:B------:R-:W-:Y:S01]  /*12c0*/  @P0 IADD3 R4, PT, PT, R4, -UR32, RZ ;  /* 0x8000002004040c10 */ /* 0x000fe2000fffe0ff */
[----:B------:R-:W-:-:S03]  /*12d0*/  @P0 VIADD R14, R14, 0x1 ;  /* 0x000000010e0e0836 */ /* 0x000fc60000000000 */
[----:B------:R-:W-:-:S13]  /*12e0*/  ISETP.GE.U32.AND P1, PT, R4, UR32, PT ;  /* 0x0000002004007c0c */ /* 0x000fda000bf26070 */
[----:B------:R-:W-:Y:S01]  /*12f0*/  @P1 VIADD R14, R14, 0x1 ;  /* 0x000000010e0e1836 */ /* 0x000fe20000000000 */
[----:B------:R-:W-:-:S05]  /*1300*/  @!P2 LOP3.LUT R14, RZ, UR32, RZ, 0x33, !PT ;  /* 0x00000020ff0eac12 */ /* 0x000fca000f8e33ff */
[----:B------:R-:W-:-:S04]  /*1310*/  IMAD.MOV R9, RZ, RZ, -R14 ;  /* 0x000000ffff097224 */ /* 0x000fc800078e0a0e */
[----:B------:R-:W-:Y:S01]  /*1320*/  IMAD R4, R9, UR32, R8 ;  /* 0x0000002009047c24 */ /* 0x000fe2000f8e0208 */
[----:B------:R-:W-:Y:S06]  /*1330*/  BRA `(.L_x_382) ;  /* 0x00000000003c7947 */ /* 0x000fec0003800000 */
.L_x_381:
[----:B------:R-:W0:Y:S01]  /*1340*/  LDCU.64 UR6, c[0x0][0x398] ;  /* 0x00007300ff0677ac */ /* 0x000e220008000a00 */
[----:B------:R-:W-:Y:S01]  /*1350*/  MOV R4, 0x1390 ;  /* 0x0000139000047802 */ /* 0x000fe20000000f00 */
[----:B0-----:R-:W-:Y:S02]  /*1360*/  IMAD.U32 R6, RZ, RZ, UR6 ;  /* 0x00000006ff067e24 */ /* 0x001fe4000f8e00ff */
[----:B------:R-:W-:-:S07]  /*1370*/  IMAD.U32 R7, RZ, RZ, UR7 ;  /* 0x00000007ff077e24 */ /* 0x000fce000f8e00ff */
[----:B------:R-:W-:Y:S05]  /*1380*/  CALL.REL.NOINC `($__internal_24_$__cuda_sm20_div_u64) ;  /* 0x0000001400847944 */ /* 0x000fea0003c00000 */
[----:B------:R-:W-:Y:S01]  /*1390*/  IADD3 R11, P0, PT, RZ, -R10, RZ ;  /* 0x8000000aff0b7210 */ /* 0x000fe20007f1e0ff */
[----:B------:R-:W-:-:S03]  /*13a0*/  IMAD.MOV.U32 R15, RZ, RZ, R9 ;  /* 0x000000ffff0f7224 */ /* 0x000fc600078e0009 */
[----:B------:R-:W-:-:S05]  /*13b0*/  IADD3.X R4, PT, PT, RZ, ~R9, RZ, P0, !PT ;  /* 0x80000009ff047210 */ /* 0x000fca00007fe4ff */
[----:B------:R-:W-:Y:S02]  /*13c0*/  IMAD R14, R4, UR34, RZ ;  /* 0x00000022040e7c24 */ /* 0x000fe4000f8e02ff */
[----:B------:R-:W-:-:S04]  /*13d0*/  IMAD.MOV.U32 R4, RZ, RZ, R8 ;  /* 0x000000ffff047224 */ /* 0x000fc800078e0008 */
[----:B------:R-:W-:-:S04]  /*13e0*/  IMAD.WIDE.U32 R6, R11, UR34, R4 ;  /* 0x000000220b067c25 */ /* 0x000fc8000f8e0004 */
[----:B------:R-:W-:Y:S01]  /*13f0*/  IMAD R11, R11, UR35, R14 ;  /* 0x000000230b0b7c24 */ /* 0x000fe2000f8e020e */
[----:B------:R-:W-:Y:S01]  /*1400*/  MOV R14, R10 ;  /* 0x0000000a000e7202 */ /* 0x000fe20000000f00 */
[----:B------:R-:W-:Y:S02]  /*1410*/  IMAD.MOV.U32 R4, RZ, RZ, R6 ;  /* 0x000000ffff047224 */ /* 0x000fe400078e0006 */
[----:B------:R-:W-:-:S07]  /*1420*/  IMAD.IADD R7, R11, 0x1, R7 ;  /* 0x000000010b077824 */ /* 0x000fce00078e0207 */
.L_x_382:
[----:B------:R-:W-:Y:S05]  /*1430*/  BSYNC.RECONVERGENT B1 ;  /* 0x0000000000017941 */ /* 0x000fea0003800200 */
.L_x_380:
[----:B------:R-:W-:-:S04]  /*1440*/  LEA R10, P0, R12, UR20, 0x3 ;  /* 0x000000140c0a7c11 */ /* 0x000fc8000f8018ff */
[----:B------:R-:W-:-:S06]  /*1450*/  LEA.HI.X R11, R12, UR21, R13, 0x3, P0 ;  /* 0x000000150c0b7c11 */ /* 0x000fcc00080f1c0d */
[----:B------:R-:W2:Y:S01]  /*1460*/  LDG.E.64 R10, desc[UR10][R10.64] ;  /* 0x0000000a0a0a7981 */ /* 0x000ea2000c1e1b00 */
[----:B------:R-:W-:Y:S02]  /*1470*/  IMAD R9, R13, UR36, RZ ;  /* 0x000000240d097c24 */ /* 0x000fe4000f8e02ff */
[----:B------:R-:W-:-:S04]  /*1480*/  IMAD.WIDE.U32 R14, R12, UR36, R14 ;  /* 0x000000240c0e7c25 */ /* 0x000fc8000f8e000e */
        /* <DEDUP_REMOVED lines=17> */
.L_x_376:
[----:B------:R-:W-:Y:S05]  /*15a0*/  EXIT ;  /* 0x000000000000794d */ /* 0x000fea0003800000 */
.L_x_360:
        /* <DEDUP_REMOVED lines=15> */
.L_x_387:
[----:B------:R-:W-:Y:S02]  /*16a0*/  LOP3.LUT R5, R3, UR6, RZ, 0xc0, !PT ;  /* 0x0000000603057c12 */ /* 0x000fe4000f8ec0ff */
[----:B------:R-:W-:Y:S02]  /*16b0*/  LOP3.LUT R4, R2, UR7, RZ, 0xc0, !PT ;  /* 0x0000000702047c12 */ /* 0x000fe4000f8ec0ff */
[----:B-1----:R-:W-:Y:S02]  /*16c0*/  SHF.R.U32.HI R14, RZ, UR5, R2 ;  /* 0x00000005ff0e7c19 */ /* 0x002fe40008011602 */
[--C-:B------:R-:W-:Y:S02]  /*16d0*/  SHF.R.U64 R6, R5, UR8, R4.reuse ;  /* 0x0000000805067c19 */ /* 0x100fe40008001204 */
[----:B------:R-:W-:Y:S01]  /*16e0*/  SHF.R.U32.HI R7, RZ, UR8, R4 ;  /* 0x00000008ff077c19 */ /* 0x000fe20008011604 */
[----:B------:R-:W-:Y:S01]  /*16f0*/  IMAD R8, R14, UR14, RZ ;  /* 0x0000000e0e087c24 */ /* 0x000fe2000f8e02ff */
[----:B------:R-:W-:-:S05]  /*1700*/  SHF.R.U64 R9, R3, UR5, R2 ;  /* 0x0000000503097c19 */ /* 0x000fca0008001202 */
[C---:B------:R-:W-:Y:S02]  /*1710*/  IMAD R11, R9.reuse, UR15, R8 ;  /* 0x0000000f090b7c24 */ /* 0x040fe4000f8e0208 */
[----:B------:R-:W-:-:S05]  /*1720*/  IMAD.WIDE.U32 R6, R9, UR14, R6 ;  /* 0x0000000e09067c25 */ /* 0x000fca000f8e0006 */
[----:B------:R-:W-:Y:S02]  /*1730*/  IADD3 R11, PT, PT, R7, R11, RZ ;  /* 0x0000000b070b7210 */ /* 0x000fe40007ffe0ff */
[----:B0-----:R-:W-:-:S04]  /*1740*/  LEA R10, P0, R6, UR16, 0x3 ;  /* 0x00000010060a7c11 */ /* 0x001fc8000f8018ff */
[----:B------:R-:W-:-:S05]  /*1750*/  LEA.HI.X R11, R6, UR17, R11, 0x3, P0 ;  /* 0x00000011060b7c11 */ /* 0x000fca00080f1c0b */
[----:B------:R-:W2:Y:S01]  /*1760*/  LDG.E.64 R6, desc[UR10][R10.64] ;  /* 0x0000000a0a067981 */ /* 0x000ea2000c1e1b00 */
[C---:B------:R-:W-:Y:S02]  /*1770*/  LEA R8, P0, R9.reuse, UR18, 0x3 ;  /* 0x0000001209087c11 */ /* 0x040fe4000f8018ff */
[----:B------:R-:W-:Y:S02]  /*1780*/  LOP3.LUT R15, R12, UR6, R3, 0x80, !PT ;  /* 0x000000060c0f7c12 */ /* 0x000fe4000f8e8003 */
[----:B------:R-:W-:Y:S02]  /*1790*/  LEA.HI.X R9, R9, UR19, R14, 0x3, P0 ;  /* 0x0000001309097c11 */ /* 0x000fe400080f1c0e */
[----:B------:R-:W-:-:S04]  /*17a0*/  LOP3.LUT R14, R13, UR7, R2, 0x80, !PT ;  /* 0x000000070d0e7c12 */ /* 0x000fc8000f8e8002 */
[----:B------:R-:W3:Y:S01]  /*17b0*/  LDG.E.64 R8, desc[UR10][R8.64] ;  /* 0x0000000a08087981 */ /* 0x000ee2000c1e1b00 */
[----:B--2---:R-:W-:-:S04]  /*17c0*/  LEA R6, P0, R15, R6, 0x3 ;  /* 0x000000060f067211 */ /* 0x004fc800078018ff */
[----:B------:R-:W-:-:S06]  /*17d0*/  LEA.HI.X R7, R15, R7, R14, 0x3, P0 ;  /* 0x000000070f077211 */ /* 0x000fcc00000f1c0e */
[----:B------:R-:W2:Y:S01]  /*17e0*/  LDG.E.64 R6, desc[UR10][R6.64] ;  /* 0x0000000a06067981 */ /* 0x000ea2000c1e1b00 */
[C---:B---3--:R-:W-:Y:S02]  /*17f0*/  LEA R14, P0, R5.reuse, R8, 0x3 ;  /* 0x00000008050e7211 */ /* 0x048fe400078018ff */
[----:B------:R-:W-:Y:S02]  /*1800*/  IADD3 R3, P1, PT, R0, R3, RZ ;  /* 0x0000000300037210 */ /* 0x000fe40007f3e0ff */
[----:B------:R-:W-:Y:S02]  /*1810*/  LEA.HI.X R15, R5, R9, R4, 0x3, P0 ;  /* 0x00000009050f7211 */ /* 0x000fe400000f1c04 */
[----:B------:R-:W-:Y:S01]  /*1820*/  ISETP.GE.U32.AND P0, PT, R3, UR12, PT ;  /* 0x0000000c03007c0c */ /* 0x000fe2000bf06070 */
[----:B------:R-:W-:-:S05]  /*1830*/  IMAD.X R2, RZ, RZ, R2, P1 ;  /* 0x000000ffff027224 */ /* 0x000fca00008e0602 */
[----:B------:R-:W-:Y:S01]  /*1840*/  ISETP.GE.U32.AND.EX P0, PT, R2, UR4, PT, P0 ;  /* 0x0000000402007c0c */ /* 0x000fe2000bf06100 */
[----:B--2---:R1:W-:-:S12]  /*1850*/  STG.E.64 desc[UR10][R14.64], R6 ;  /* 0x000000060e007986 */ /* 0x0043d8000c101b0a */
[----:B------:R-:W-:Y:S05]  /*1860*/  @!P0 BRA `(.L_x_387) ;  /* 0xfffffffc008c8947 */ /* 0x000fea000383ffff */
[----:B------:R-:W-:Y:S05]  /*1870*/  BSYNC.RECONVERGENT B0 ;  /* 0x0000000000007941 */ /* 0x000fea0003800200 */
.L_x_386:
[----:B------:R-:W-:Y:S05]  /*1880*/  EXIT ;  /* 0x000000000000794d */ /* 0x000fea0003800000 */
.L_x_385:
[----:B------:R-:W-:Y:S01]  /*1890*/  BSSY.RECONVERGENT B0, `(.L_x_388) ;  /* 0x0000046000007945 */ /* 0x000fe20003800200 */
.L_x_392:
[----:B------:R-:W-:Y:S01]  /*18a0*/  LOP3.LUT R13, R2, UR7, RZ, 0xc0, !PT ;  /* 0x00000007020d7c12 */ /* 0x000fe2000f8ec0ff */
[----:B------:R-:W-:Y:S01]  /*18b0*/  BSSY.RECONVERGENT B1, `(.L_x_389) ;  /* 0x000002a000017945 */ /* 0x000fe20003800200 */
[----:B------:R-:W-:Y:S02]  /*18c0*/  LOP3.LUT R12, R3, UR6, RZ, 0xc0, !PT ;  /* 0x00000006030c7c12 */ /* 0x000fe4000f8ec0ff */
[----:B-1----:R-:W-:-:S04]  /*18d0*/  LOP3.LUT R4, R13, UR9, RZ, 0xfc, !PT ;  /* 0x000000090d047c12 */ /* 0x002fc8000f8efcff */
[----:B------:R-:W-:-:S13]  /*18e0*/  ISETP.NE.U32.AND P0, PT, R4, RZ, PT ;  /* 0x000000ff0400720c */ /* 0x000fda0003f05070 */
[----:B------:R-:W-:Y:S05]  /*18f0*/  @P0 BRA `(.L_x_390) ;  /* 0x00000000005c0947 */ /* 0x000fea0003800000 */
[----:B------:R-:W1:Y:S01]  /*1900*/  I2F.U32.RP R6, UR20 ;  /* 0x0000001400067d06 */ /* 0x000e620008209000 */
[----:B------:R-:W-:Y:S01]  /*1910*/  HFMA2 R4, -RZ, RZ, 0, 0 ;  /* 0x00000000ff047431 */ /* 0x000fe200000001ff */
[----:B------:R-:W-:Y:S01]  /*1920*/  ISETP.NE.U32.AND P2, PT, RZ, UR20, PT ;  /* 0x00000014ff007c0c */ /* 0x000fe2000bf45070 */
[----:B------:R-:W-:-:S05]  /*1930*/  IMAD.MOV.U32 R11, RZ, RZ, RZ ;  /* 0x000000ffff0b7224 */ /* 0x000fca00078e00ff */
[----:B-1----:R-:W1:Y:S02]  /*1940*/  MUFU.RCP R6, R6 ;  /* 0x0000000600067308 */ /* 0x002e640000001000 */
[----:B-1----:R-:W-:-:S06]  /*1950*/  VIADD R7, R6, 0xffffffe ;  /* 0x0ffffffe06077836 */ /* 0x002fcc0000000000 */
[----:B------:R-:W1:Y:S02]  /*1960*/  F2I.FTZ.U32.TRUNC.NTZ R5, R7 ;  /* 0x0000000700057305 */ /* 0x000e64000021f000 */
[----:B-1----:R-:W-:-:S04]  /*1970*/  IMAD.MOV R9, RZ, RZ, -R5 ;  /* 0x000000ffff097224 */ /* 0x002fc800078e0a05 */
[----:B------:R-:W-:-:S04]  /*1980*/  IMAD R9, R9, UR20, RZ ;  /* 0x0000001409097c24 */ /* 0x000fc8000f8e02ff */
[----:B------:R-:W-:-:S06]  /*1990*/  IMAD.HI.U32 R9, R5, R9, R4 ;  /* 0x0000000905097227 */ /* 0x000fcc00078e0004 */
[----:B------:R-:W-:-:S04]  /*19a0*/  IMAD.HI.U32 R10, R9, R12, RZ ;  /* 0x0000000c090a7227 */ /* 0x000fc800078e00ff */
[----:B------:R-:W-:-:S04]  /*19b0*/  IMAD.MOV R5, RZ, RZ, -R10 ;  /* 0x000000ffff057224 */ /* 0x000fc800078e0a0a */
[----:B------:R-:W-:Y:S02]  /*19c0*/  IMAD R4, R5, UR20, R12 ;  /* 0x0000001405047c24 */ /* 0x000fe4000f8e020c */
[----:B------:R-:W-:-:S03]  /*19d0*/  IMAD.MOV.U32 R5, RZ, RZ, RZ ;  /* 0x000000ffff057224 */ /* 0x000fc600078e00ff */
        /* <DEDUP_REMOVED lines=9> */
.L_x_390:
        /* <DEDUP_REMOVED lines=8> */
[----:B------:R-:W-:-:S03]  /*1af0*/  IMAD.MOV.U32 R11, RZ, RZ, R9 ;  /* 0x000000ffff0b7224 */ /* 0x000fc600078e0009 */
[----:B------:R-:W-:-:S05]  /*1b00*/  IADD3.X R4, PT, PT, RZ, ~R9, RZ, P0, !PT ;  /* 0x80000009ff047210 */ /* 0x000fca00007fe4ff */
[----:B------:R-:W-:Y:S02]  /*1b10*/  IMAD R6, R4, UR24, RZ ;  /* 0x0000001804067c24 */ /* 0x000fe4000f8e02ff */
[----:B------:R-:W-:-:S04]  /*1b20*/  IMAD.WIDE.U32 R4, R7, UR24, R12 ;  /* 0x0000001807047c25 */ /* 0x000fc8000f8e000c */
[----:B------:R-:W-:-:S04]  /*1b30*/  IMAD R7, R7, UR25, R6 ;  /* 0x0000001907077c24 */ /* 0x000fc8000f8e0206 */
[----:B------:R-:W-:-:S07]  /*1b40*/  IMAD.IADD R5, R7, 0x1, R5 ;  /* 0x0000000107057824 */ /* 0x000fce00078e0205 */
.L_x_391:
[----:B0-----:R-:W-:Y:S05]  /*1b50*/  BSYNC.RECONVERGENT B1 ;  /* 0x0000000000017941 */ /* 0x001fea0003800200 */
.L_x_389:
[----:B------:R-:W-:Y:S01]  /*1b60*/  SHF.R.U32.HI R14, RZ, UR21, R2 ;  /* 0x00000015ff0e7c19 */ /* 0x000fe20008011602 */
[----:B------:R-:W-:Y:S01]  /*1b70*/  IMAD.MOV.U32 R6, RZ, RZ, R10 ;  /* 0x000000ffff067224 */ /* 0x000fe200078e000a */
[----:B------:R-:W-:Y:S02]  /*1b80*/  SHF.R.U64 R9, R3, UR21, R2 ;  /* 0x0000001503097c19 */ /* 0x000fe40008001202 */
[----:B------:R-:W-:Y:S01]  /*1b90*/  MOV R7, R11 ;  /* 0x0000000b00077202 */ /* 0x000fe20000000f00 */
[----:B------:R-:W-:Y:S02]  /*1ba0*/  IMAD R8, R14, UR26, RZ ;  /* 0x0000001a0e087c24 */ /* 0x000fe4000f8e02ff */
[----:B------:R-:W-:-:S04]  /*1bb0*/  IMAD.WIDE.U32 R6, R9, UR26, R6 ;  /* 0x0000001a09067c25 */ /* 0x000fc8000f8e0006 */
[----:B------:R-:W-:Y:S01]  /*1bc0*/  IMAD R11, R9, UR27, R8 ;  /* 0x0000001b090b7c24 */ /* 0x000fe2000f8e0208 */
[----:B------:R-:W-:-:S03]  /*1bd0*/  LEA R10, P0, R6, UR28, 0x3 ;  /* 0x0000001c060a7c11 */ /* 0x000fc6000f8018ff */
[----:B------:R-:W-:-:S05]  /*1be0*/  IMAD.IADD R7, R7, 0x1, R11 ;  /* 0x0000000107077824 */ /* 0x000fca00078e020b */
[----:B------:R-:W-:-:S05]  /*1bf0*/  LEA.HI.X R11, R6, UR29, R7, 0x3, P0 ;  /* 0x0000001d060b7c11 */ /* 0x000fca00080f1c07 */
[----:B------:R-:W2:Y:S01]  /*1c00*/  LDG.E.64 R6, desc[UR10][R10.64] ;  /* 0x0000000a0a067981 */ /* 0x000ea2000c1e1b00 */
[----:B------:R-:W-:-:S04]  /*1c10*/  LEA R8, P0, R9, UR30, 0x3 ;  /* 0x0000001e09087c11 */ /* 0x000fc8000f8018ff */
        /* <DEDUP_REMOVED lines=14> */
.L_x_388:
[----:B------:R-:W-:Y:S05]  /*1d00*/  EXIT ;  /* 0x000000000000794d */ /* 0x000fea0003800000 */
.L_x_384:
        /* <DEDUP_REMOVED lines=18> */
.L_x_398:
[----:B------:R-:W-:Y:S01]  /*1e30*/  LOP3.LUT R4, R2, UR6, RZ, 0xfc, !PT ;  /* 0x0000000602047c12 */ /* 0x000fe2000f8efcff */
[----:B------:R-:W-:Y:S03]  /*1e40*/  BSSY.RECONVERGENT B1, `(.L_x_395) ;  /* 0x000002a000017945 */ /* 0x000fe60003800200 */
[----:B------:R-:W-:-:S13]  /*1e50*/  ISETP.NE.U32.AND P0, PT, R4, RZ, PT ;  /* 0x000000ff0400720c */ /* 0x000fda0003f05070 */
[----:B-1----:R-:W-:Y:S05]  /*1e60*/  @P0 BRA `(.L_x_396) ;  /* 0x00000000005c0947 */ /* 0x002fea0003800000 */
[----:B0-----:R-:W0:Y:S01]  /*1e70*/  I2F.U32.RP R6, UR7 ;  /* 0x0000000700067d06 */ /* 0x001e220008209000 */
        /* <DEDUP_REMOVED lines=22> */
.L_x_396:
[----:B------:R-:W1:Y:S01]  /*1fe0*/  LDCU.64 UR8, c[0x0][0x3a0] ;  /* 0x00007400ff0877ac */ /* 0x000e620008000a00 */
[----:B------:R-:W-:Y:S01]  /*1ff0*/  IMAD.MOV.U32 R8, RZ, RZ, R3 ;  /* 0x000000ffff087224 */ /* 0x000fe200078e0003 */
[----:B------:R-:W-:Y:S02]  /*2000*/  MOV R5, R2 ;  /* 0x0000000200057202 */ /* 0x000fe40000000f00 */
[----:B------:R-:W-:Y:S01]  /*2010*/  MOV R4, 0x2050 ;  /* 0x0000205000047802 */ /* 0x000fe20000000f00 */
[----:B-1----:R-:W-:Y:S02]  /*2020*/  IMAD.U32 R6, RZ, RZ, UR8 ;  /* 0x00000008ff067e24 */ /* 0x002fe4000f8e00ff */
[----:B------:R-:W-:-:S07]  /*2030*/  IMAD.U32 R7, RZ, RZ, UR9 ;  /* 0x00000009ff077e24 */ /* 0x000fce000f8e00ff */
[----:B0-----:R-:W-:Y:S05]  /*2040*/  CALL.REL.NOINC `($__internal_24_$__cuda_sm20_div_u64) ;  /* 0x0000000800547944 */ /* 0x001fea0003c00000 */
[----:B------:R-:W-:Y:S01]  /*2050*/  IADD3 R7, P0, PT, RZ, -R10, RZ ;  /* 0x8000000aff077210 */ /* 0x000fe20007f1e0ff */
[----:B------:R-:W-:Y:S02]  /*2060*/  IMAD.MOV.U32 R5, RZ, RZ, R2 ;  /* 0x000000ffff057224 */ /* 0x000fe400078e0002 */
[--C-:B------:R-:W-:Y:S02]  /*2070*/  IMAD.MOV.U32 R11, RZ, RZ, R9.reuse ;  /* 0x000000ffff0b7224 */ /* 0x100fe400078e0009 */
[----:B------:R-:W-:-:S04]  /*2080*/  IMAD.X R4, RZ, RZ, ~R9, P0 ;  /* 0x000000ffff047224 */ /* 0x000fc800000e0e09 */
[----:B------:R-:W-:Y:S02]  /*2090*/  IMAD R6, R4, UR14, RZ ;  /* 0x0000000e04067c24 */ /* 0x000fe4000f8e02ff */
[----:B------:R-:W-:-:S04]  /*20a0*/  IMAD.MOV.U32 R4, RZ, RZ, R3 ;  /* 0x000000ffff047224 */ /* 0x000fc800078e0003 */
[----:B------:R-:W-:-:S04]  /*20b0*/  IMAD.WIDE.U32 R4, R7, UR14, R4 ;  /* 0x0000000e07047c25 */ /* 0x000fc8000f8e0004 */
[----:B------:R-:W-:-:S05]  /*20c0*/  IMAD R7, R7, UR15, R6 ;  /* 0x0000000f07077c24 */ /* 0x000fca000f8e0206 */
[----:B------:R-:W-:-:S07]  /*20d0*/  IADD3 R5, PT, PT, R7, R5, RZ ;  /* 0x0000000507057210 */ /* 0x000fce0007ffe0ff */
.L_x_397:
[----:B------:R-:W-:Y:S05]  /*20e0*/  BSYNC.RECONVERGENT B1 ;  /* 0x0000000000017941 */ /* 0x000fea0003800200 */
.L_x_395:
[--C-:B------:R-:W-:Y:S01]  /*20f0*/  SHF.R.U64 R6, R4, UR24, R5.reuse ;  /* 0x0000001804067c19 */ /* 0x100fe20008001205 */
[----:B------:R-:W-:Y:S01]  /*2100*/  IMAD R9, R11, UR26, RZ ;  /* 0x0000001a0b097c24 */ /* 0x000fe2000f8e02ff */
[----:B------:R-:W-:-:S03]  /*2110*/  SHF.R.U32.HI R7, RZ, UR24, R5 ;  /* 0x00000018ff077c19 */ /* 0x000fc60008011605 */
[C---:B------:R-:W-:Y:S02]  /*2120*/  IMAD R9, R10.reuse, UR27, R9 ;  /* 0x0000001b0a097c24 */ /* 0x040fe4000f8e0209 */
[----:B------:R-:W-:-:S04]  /*2130*/  IMAD.WIDE.U32 R6, R10, UR26, R6 ;  /* 0x0000001a0a067c25 */ /* 0x000fc8000f8e0006 */
[----:B------:R-:W-:Y:S01]  /*2140*/  IMAD.IADD R7, R7, 0x1, R9 ;  /* 0x0000000107077824 */ /* 0x000fe200078e0209 */
[----:B------:R-:W-:-:S04]  /*2150*/  LEA R14, P0, R6, UR16, 0x3 ;  /* 0x00000010060e7c11 */ /* 0x000fc8000f8018ff */
[----:B------:R-:W-:-:S05]  /*2160*/  LEA.HI.X R15, R6, UR17, R7, 0x3, P0 ;  /* 0x00000011060f7c11 */ /* 0x000fca00080f1c07 */
[----:B------:R-:W2:Y:S01]  /*2170*/  LDG.E.64 R6, desc[UR10][R14.64] ;  /* 0x0000000a0e067981 */ /* 0x000ea2000c1e1b00 */
[----:B------:R-:W-:-:S04]  /*2180*/  LEA R8, P0, R10, UR18, 0x3 ;  /* 0x000000120a087c11 */ /* 0x000fc8000f8018ff */
[----:B------:R-:W-:Y:S02]  /*2190*/  LEA.HI.X R9, R10, UR19, R11, 0x3, P0 ;  /* 0x000000130a097c11 */ /* 0x000fe400080f1c0b */
[----:B------:R-:W-:Y:S02]  /*21a0*/  LOP3.LUT R11, R4, R12, RZ, 0xc0, !PT ;  /* 0x0000000c040b7212 */ /* 0x000fe400078ec0ff */
[----:B------:R-:W-:Y:S02]  /*21b0*/  LOP3.LUT R10, R5, R13, RZ, 0xc0, !PT ;  /* 0x0000000d050a7212 */ /* 0x000fe400078ec0ff */
[----:B------:R-:W3:Y:S01]  /*21c0*/  LDG.E.64 R8, desc[UR10][R8.64] ;  /* 0x0000000a08087981 */ /* 0x000ee2000c1e1b00 */
[----:B--2---:R-:W-:-:S04]  /*21d0*/  LEA R6, P0, R11, R6, 0x3 ;  /* 0x000000060b067211 */ /* 0x004fc800078018ff */
[----:B------:R-:W-:-:S06]  /*21e0*/  LEA.HI.X R7, R11, R7, R10, 0x3, P0 ;  /* 0x000000070b077211 */ /* 0x000fcc00000f1c0a */
        /* <DEDUP_REMOVED lines=10> */
.L_x_394:
[----:B------:R-:W-:Y:S05]  /*2290*/  EXIT ;  /* 0x000000000000794d */ /* 0x000fea0003800000 */
.L_x_393:
[----:B------:R-:W-:Y:S01]  /*22a0*/  BSSY.RECONVERGENT B0, `(.L_x_399) ;  /* 0x000006e000007945 */ /* 0x000fe20003800200 */
.L_x_406:
[----:B01----:R-:W-:Y:S01]  /*22b0*/  LOP3.LUT R4, R2, UR25, RZ, 0xfc, !PT ;  /* 0x0000001902047c12 */ /* 0x003fe2000f8efcff */
[----:B------:R-:W-:Y:S03]  /*22c0*/  BSSY.RECONVERGENT B1, `(.L_x_400) ;  /* 0x000002c000017945 */ /* 0x000fe60003800200 */
[----:B------:R-:W-:-:S13]  /*22d0*/  ISETP.NE.U32.AND P0, PT, R4, RZ, PT ;  /* 0x000000ff0400720c */ /* 0x000fda0003f05070 */
[----:B------:R-:W-:Y:S05]  /*22e0*/  @P0 BRA `(.L_x_401) ;  /* 0x00000000005c0947 */ /* 0x000fea0003800000 */
[----:B------:R-:W0:Y:S01]  /*22f0*/  I2F.U32.RP R6, UR28 ;  /* 0x0000001c00067d06 */ /* 0x000e220008209000 */
[----:B------:R-:W-:Y:S01]  /*2300*/  IMAD.MOV.U32 R4, RZ, RZ, RZ ;  /* 0x000000ffff047224 */ /* 0x000fe200078e00ff */
[----:B------:R-:W-:Y:S01]  /*2310*/  ISETP.NE.U32.AND P2, PT, RZ, UR28, PT ;  /* 0x0000001cff007c0c */ /* 0x000fe2000bf45070 */
[----:B------:R-:W-:-:S05]  /*2320*/  IMAD.MOV.U32 R13, RZ, RZ, RZ ;  /* 0x000000ffff0d7224 */ /* 0x000fca00078e00ff */
[----:B0-----:R-:W0:Y:S02]  /*2330*/  MUFU.RCP R6, R6 ;  /* 0x0000000600067308 */ /* 0x001e240000001000 */
[----:B0-----:R-:W-:-:S06]  /*2340*/  IADD3 R5, PT, PT, R6, 0xffffffe, RZ ;  /* 0x0ffffffe06057810 */ /* 0x001fcc0007ffe0ff */
[----:B------:R-:W0:Y:S02]  /*2350*/  F2I.FTZ.U32.TRUNC.NTZ R5, R5 ;  /* 0x0000000500057305 */ /* 0x000e24000021f000 */
[----:B0-----:R-:W-:-:S04]  /*2360*/  IMAD.MOV R7, RZ, RZ, -R5 ;  /* 0x000000ffff077224 */ /* 0x001fc800078e0a05 */
[----:B------:R-:W-:-:S04]  /*2370*/  IMAD R7, R7, UR28, RZ ;  /* 0x0000001c07077c24 */ /* 0x000fc8000f8e02ff */
[----:B------:R-:W-:-:S04]  /*2380*/  IMAD.HI.U32 R4, R5, R7, R4 ;  /* 0x0000000705047227 */ /* 0x000fc800078e0004 */
[----:B------:R-:W-:Y:S02]  /*2390*/  HFMA2 R5, -RZ, RZ, 0, 0 ;  /* 0x00000000ff057431 */ /* 0x000fe400000001ff */
[----:B------:R-:W-:-:S04]  /*23a0*/  IMAD.HI.U32 R12, R4, R3, RZ ;  /* 0x00000003040c7227 */ /* 0x000fc800078e00ff */
[----:B------:R-:W-:-:S04]  /*23b0*/  IMAD.MOV R4, RZ, RZ, -R12 ;  /* 0x000000ffff047224 */ /* 0x000fc800078e0a0c */
[----:B------:R-:W-:-:S05]  /*23c0*/  IMAD R4, R4, UR28, R3 ;  /* 0x0000001c04047c24 */ /* 0x000fca000f8e0203 */
        /* <DEDUP_REMOVED lines=9> */
.L_x_401:
[----:B------:R-:W0:Y:S01]  /*2460*/  LDCU.64 UR8, c[0x0][0x3a0] ;  /* 0x00007400ff0877ac */ /* 0x000e220008000a00 */
[----:B------:R-:W-:Y:S01]  /*2470*/  IMAD.MOV.U32 R8, RZ, RZ, R3 ;  /* 0x000000ffff087224 */ /* 0x000fe200078e0003 */
[----:B------:R-:W-:Y:S01]  /*2480*/  MOV R4, 0x24d0 ;  /* 0x000024d000047802 */ /* 0x000fe20000000f00 */
[----:B------:R-:W-:Y:S02]  /*2490*/  IMAD.MOV.U32 R5, RZ, RZ, R2 ;  /* 0x000000ffff057224 */ /* 0x000fe400078e0002 */
[----:B0-----:R-:W-:Y:S01]  /*24a0*/  IMAD.U32 R6, RZ, RZ, UR8 ;  /* 0x00000008ff067e24 */ /* 0x001fe2000f8e00ff */
[----:B------:R-:W-:-:S07]  /*24b0*/  MOV R7, UR9 ;  /* 0x0000000900077c02 */ /* 0x000fce0008000f00 */
[----:B------:R-:W-:Y:S05]  /*24c0*/  CALL.REL.NOINC `($__internal_24_$__cuda_sm20_div_u64) ;  /* 0x0000000400347944 */ /* 0x000fea0003c00000 */
[----:B------:R-:W-:Y:S01]  /*24d0*/  IADD3 R7, P0, PT, RZ, -R10, RZ ;  /* 0x8000000aff077210 */ /* 0x000fe20007f1e0ff */
[----:B------:R-:W-:Y:S01]  /*24e0*/  IMAD.MOV.U32 R12, RZ, RZ, R10 ;  /* 0x000000ffff0c7224 */ /* 0x000fe200078e000a */
[----:B------:R-:W-:Y:S02]  /*24f0*/  MOV R5, R2 ;  /* 0x0000000200057202 */ /* 0x000fe40000000f00 */
[----:B------:R-:W-:Y:S01]  /*2500*/  MOV R13, R9 ;  /* 0x00000009000d7202 */ /* 0x000fe20000000f00 */
[----:B------:R-:W-:-:S04]  /*2510*/  IMAD.X R4, RZ, RZ, ~R9, P0 ;  /* 0x000000ffff047224 */ /* 0x000fc800000e0e09 */
[----:B------:R-:W-:Y:S02]  /*2520*/  IMAD R6, R4, UR30, RZ ;  /* 0x0000001e04067c24 */ /* 0x000fe4000f8e02ff */
[----:B------:R-:W-:-:S04]  /*2530*/  IMAD.MOV.U32 R4, RZ, RZ, R3 ;  /* 0x000000ffff047224 */ /* 0x000fc800078e0003 */
[----:B------:R-:W-:-:S04]  /*2540*/  IMAD.WIDE.U32 R4, R7, UR30, R4 ;  /* 0x0000001e07047c25 */ /* 0x000fc8000f8e0004 */
[----:B------:R-:W-:Y:S02]  /*2550*/  IMAD R7, R7, UR31, R6 ;  /* 0x0000001f07077c24 */ /* 0x000fe4000f8e0206 */
[----:B------:R-:W-:Y:S02]  /*2560*/  IMAD.MOV.U32 R8, RZ, RZ, R4 ;  /* 0x000000ffff087224 */ /* 0x000fe400078e0004 */
[----:B------:R-:W-:-:S07]  /*2570*/  IMAD.IADD R5, R7, 0x1, R5 ;  /* 0x0000000107057824 */ /* 0x000fce00078e0205 */
.L_x_402:
[----:B------:R-:W-:Y:S05]  /*2580*/  BSYNC.RECONVERGENT B1 ;  /* 0x0000000000017941 */ /* 0x000fea0003800200 */
.L_x_400:
[----:B------:R-:W-:Y:S01]  /*2590*/  LOP3.LUT R4, R5, UR29, RZ, 0xfc, !PT ;  /* 0x0000001d05047c12 */ /* 0x000fe2000f8efcff */
[----:B------:R-:W-:Y:S03]  /*25a0*/  BSSY.RECONVERGENT B1, `(.L_x_403) ;  /* 0x0000028000017945 */ /* 0x000fe60003800200 */
[----:B------:R-:W-:-:S13]  /*25b0*/  ISETP.NE.U32.AND P0, PT, R4, RZ, PT ;  /* 0x000000ff0400720c */ /* 0x000fda0003f05070 */
[----:B------:R-:W-:Y:S05]  /*25c0*/  @P0 BRA `(.L_x_404) ;  /* 0x00000000005c0947 */ /* 0x000fea0003800000 */
[----:B------:R-:W0:Y:S01]  /*25d0*/  I2F.U32.RP R9, UR32 ;  /* 0x0000002000097d06 */ /* 0x000e220008209000 */
[----:B------:R-:W-:-:S07]  /*25e0*/  ISETP.NE.U32.AND P2, PT, RZ, UR32, PT ;  /* 0x00000020ff007c0c */ /* 0x000fce000bf45070 */
[----:B0-----:R-:W0:Y:S02]  /*25f0*/  MUFU.RCP R9, R9 ;  /* 0x0000000900097308 */ /* 0x001e240000001000 */
[----:B0-----:R-:W-:-:S06]  /*2600*/  VIADD R6, R9, 0xffffffe ;  /* 0x0ffffffe09067836 */ /* 0x001fcc0000000000 */
[----:B------:R0:W1:Y:S02]  /*2610*/  F2I.FTZ.U32.TRUNC.NTZ R7, R6 ;  /* 0x0000000600077305 */ /* 0x000064000021f000 */
[----:B0-----:R-:W-:Y:S02]  /*2620*/  IMAD.MOV.U32 R6, RZ, RZ, RZ ;  /* 0x000000ffff067224 */ /* 0x001fe400078e00ff */
[----:B-1----:R-:W-:-:S04]  /*2630*/  IMAD.MOV R11, RZ, RZ, -R7 ;  /* 0x000000ffff0b7224 */ /* 0x002fc800078e0a07 */
[----:B------:R-:W-:-:S04]  /*2640*/  IMAD R11, R11, UR32, RZ ;  /* 0x000000200b0b7c24 */ /* 0x000fc8000f8e02ff */
[----:B------:R-:W-:-:S06]  /*2650*/  IMAD.HI.U32 R11, R7, R11, R6 ;  /* 0x0000000b070b7227 */ /* 0x000fcc00078e0006 */
[----:B------:R-:W-:-:S04]  /*2660*/  IMAD.HI.U32 R10, R11, R8, RZ ;  /* 0x000000080b0a7227 */ /* 0x000fc800078e00ff */
[----:B------:R-:W-:Y:S01]  /*2670*/  IMAD.MOV.U32 R11, RZ, RZ, RZ ;  /* 0x000000ffff0b7224 */ /* 0x000fe200078e00ff */
[----:B------:R-:W-:-:S05]  /*2680*/  IADD3 R7, PT, PT, -R10, RZ, RZ ;  /* 0x000000ff0a077210 */ /* 0x000fca0007ffe1ff */
[----:B------:R-:W-:Y:S02]  /*2690*/  IMAD R4, R7, UR32, R8 ;  /* 0x0000002007047c24 */ /* 0x000fe4000f8e0208 */
[----:B------:R-:W-:-:S03]  /*26a0*/  IMAD.MOV.U32 R7, RZ, RZ, RZ ;  /* 0x000000ffff077224 */ /* 0x000fc600078e00ff */
[----:B------:R-:W-:-:S13]  /*26b0*/  ISETP.GE.U32.AND P0, PT, R4, UR32, PT ;  /* 0x0000002004007c0c */ /* 0x000fda000bf06070 */
[----:B------:R-:W-:Y:S02]  /*26c0*/  @P0 VIADD R4, R4, -UR32 ;  /* 0x8000002004040c36 */ /* 0x000fe40008000000 */
[----:B------:R-:W-:-:S03]  /*26d0*/  @P0 VIADD R10, R10, 0x1 ;  /* 0x000000010a0a0836 */ /* 0x000fc60000000000 */
[----:B------:R-:W-:-:S13]  /*26e0*/  ISETP.GE.U32.AND P1, PT, R4, UR32, PT ;  /* 0x0000002004007c0c */ /* 0x000fda000bf26070 */
[----:B------:R-:W-:Y:S01]  /*26f0*/  @P1 VIADD R10, R10, 0x1 ;  /* 0x000000010a0a1836 */ /* 0x000fe20000000000 */
[----:B------:R-:W-:-:S04]  /*2700*/  @!P2 LOP3.LUT R10, RZ, UR32, RZ, 0x33, !PT ;  /* 0x00000020ff0aac12 */ /* 0x000fc8000f8e33ff */
[----:B------:R-:W-:-:S05]  /*2710*/  IADD3 R9, PT, PT, -R10, RZ, RZ ;  /* 0x000000ff0a097210 */ /* 0x000fca0007ffe1ff */
[----:B------:R-:W-:Y:S01]  /*2720*/  IMAD R4, R9, UR32, R8 ;  /* 0x0000002009047c24 */ /* 0x000fe2000f8e0208 */
[----:B------:R-:W-:Y:S06]  /*2730*/  BRA `(.L_x_405) ;  /* 0x0000000000387947 */ /* 0x000fec0003800000 */
.L_x_404:
[----:B------:R-:W0:Y:S01]  /*2740*/  LDCU.64 UR8, c[0x0][0x398] ;  /* 0x00007300ff0877ac */ /* 0x000e220008000a00 */
[----:B------:R-:W-:Y:S01]  /*2750*/  MOV R4, 0x2790 ;  /* 0x0000279000047802 */ /* 0x000fe20000000f00 */
[----:B0-----:R-:W-:Y:S01]  /*2760*/  IMAD.U32 R6, RZ, RZ, UR8 ;  /* 0x00000008ff067e24 */ /* 0x001fe2000f8e00ff */
[----:B------:R-:W-:-:S07]  /*2770*/  MOV R7, UR9 ;  /* 0x0000000900077c02 */ /* 0x000fce0008000f00 */
[----:B------:R-:W-:Y:S05]  /*2780*/  CALL.REL.NOINC `($__internal_24_$__cuda_sm20_div_u64) ;  /* 0x0000000000847944 */ /* 0x000fea0003c00000 */
[----:B------:R-:W-:-:S05]  /*2790*/  IADD3 R11, P0, PT, RZ, -R10, RZ ;  /* 0x8000000aff0b7210 */ /* 0x000fca0007f1e0ff */
[----:B------:R-:W-:-:S04]  /*27a0*/  IMAD.X R4, RZ, RZ, ~R9, P0 ;  /* 0x000000ffff047224 */ /* 0x000fc800000e0e09 */
[----:B------:R-:W-:Y:S02]  /*27b0*/  IMAD R14, R4, UR34, RZ ;  /* 0x00000022040e7c24 */ /* 0x000fe4000f8e02ff */
[----:B------:R-:W-:-:S04]  /*27c0*/  IMAD.MOV.U32 R4, RZ, RZ, R8 ;  /* 0x000000ffff047224 */ /* 0x000fc800078e0008 */
[----:B------:R-:W-:-:S04]  /*27d0*/  IMAD.WIDE.U32 R6, R11, UR34, R4 ;  /* 0x000000220b067c25 */ /* 0x000fc8000f8e0004 */
[----:B------:R-:W-:Y:S02]  /*27e0*/  IMAD R11, R11, UR35, R14 ;  /* 0x000000230b0b7c24 */ /* 0x000fe4000f8e020e */
[----:B------:R-:W-:-:S03]  /*27f0*/  IMAD.MOV.U32 R4, RZ, RZ, R6 ;  /* 0x000000ffff047224 */ /* 0x000fc600078e0006 */
[----:B------:R-:W-:Y:S01]  /*2800*/  IADD3 R7, PT, PT, R11, R7, RZ ;  /* 0x000000070b077210 */ /* 0x000fe20007ffe0ff */
[----:B------:R-:W-:-:S07]  /*2810*/  IMAD.MOV.U32 R11, RZ, RZ, R9 ;  /* 0x000000ffff0b7224 */ /* 0x000fce00078e0009 */
.L_x_405:
[----:B------:R-:W-:Y:S05]  /*2820*/  BSYNC.RECONVERGENT B1 ;  /* 0x0000000000017941 */ /* 0x000fea0003800200 */
.L_x_403:
        /* <DEDUP_REMOVED lines=8> */
[----:B------:R-:W-:-:S05]  /*28b0*/  LEA.HI.X R17, R12, UR23, R13, 0x3, P0 ;  /* 0x000000170c117c11 */ /* 0x000fca00080f1c0d */
        /* <DEDUP_REMOVED lines=13> */
.L_x_399:
[----:B------:R-:W-:Y:S05]  /*2990*/  EXIT ;  /* 0x000000000000794d */ /* 0x000fea0003800000 */
        .weak           $__internal_24_$__cuda_sm20_div_u64
        .type           $__internal_24_$__cuda_sm20_div_u64,@function
        .size           $__internal_24_$__cuda_sm20_div_u64,(.L_x_486 - $__internal_24_$__cuda_sm20_div_u64)
$__internal_24_$__cuda_sm20_div_u64:
[----:B------:R-:W0:Y:S08]  /*29a0*/  I2F.U64.RP R16, R6 ;  /* 0x0000000600107312 */ /* 0x000e300000309000 */
[----:B0-----:R-:W0:Y:S02]  /*29b0*/  MUFU.RCP R16, R16 ;  /* 0x0000001000107308 */ /* 0x001e240000001000 */
[----:B0-----:R-:W-:-:S06]  /*29c0*/  IADD3 R11, PT, PT, R16, 0x1ffffffe, RZ ;  /* 0x1ffffffe100b7810 */ /* 0x001fcc0007ffe0ff */
[----:B------:R-:W0:Y:S02]  /*29d0*/  F2I.U64.TRUNC R10, R11 ;  /* 0x0000000b000a7311 */ /* 0x000e24000020d800 */
[----:B0-----:R-:W-:-:S04]  /*29e0*/  IMAD.WIDE.U32 R14, R10, R6, RZ ;  /* 0x000000060a0e7225 */ /* 0x001fc800078e00ff */
[----:B------:R-:W-:Y:S01]  /*29f0*/  IMAD R15, R10, R7, R15 ;  /* 0x000000070a0f7224 */ /* 0x000fe200078e020f */
[----:B------:R-:W-:-:S03]  /*2a00*/  IADD3 R9, P0, PT, RZ, -R14, RZ ;  /* 0x8000000eff097210 */ /* 0x000fc60007f1e0ff */
[----:B------:R-:W-:Y:S02]  /*2a10*/  IMAD R15, R11, R6, R15 ;  /* 0x000000060b0f7224 */ /* 0x000fe400078e020f */
[----:B------:R-:W-:-:S04]  /*2a20*/  IMAD.HI.U32 R14, R10, R9, RZ ;  /* 0x000000090a0e7227 */ /* 0x000fc800078e00ff */
[----:B------:R-:W-:Y:S02]  /*2a30*/  IMAD.X R17, RZ, RZ, ~R15, P0 ;  /* 0x000000ffff117224 */ /* 0x000fe400000e0e0f */
[----:B------:R-:W-:Y:S02]  /*2a40*/  IMAD.MOV.U32 R15, RZ, RZ, R10 ;  /* 0x000000ffff0f7224 */ /* 0x000fe400078e000a */
        /* <DEDUP_REMOVED lines=14> */
[C---:B------:R-:W-:Y:S02]  /*2b30*/  IMAD R16, R9.reuse, R10, RZ ;  /* 0x0000000a09107224 */ /* 0x040fe400078e02ff */
[----:B------:R-:W-:-:S04]  /*2b40*/  IMAD.HI.U32 R15, P1, R9, R11, R14 ;  /* 0x0000000b090f7227 */ /* 0x000fc8000782000e */
[----:B------:R-:W-:Y:S01]  /*2b50*/  IMAD.HI.U32 R10, R9, R10, RZ ;  /* 0x0000000a090a7227 */ /* 0x000fe200078e00ff */
[----:B------:R-:W-:-:S03]  /*2b60*/  IADD3 R15, P2, PT, R16, R15, RZ ;  /* 0x0000000f100f7210 */ /* 0x000fc60007f5e0ff */
[----:B------:R-:W-:Y:S02]  /*2b70*/  IMAD.X R9, R10, 0x1, R9, P0 ;  /* 0x000000010a097824 */ /* 0x000fe400000e0609 */
[----:B------:R-:W-:-:S03]  /*2b80*/  IMAD.HI.U32 R10, R15, R8, RZ ;  /* 0x000000080f0a7227 */ /* 0x000fc600078e00ff */
[----:B------:R-:W-:Y:S01]  /*2b90*/  IADD3.X R9, PT, PT, RZ, RZ, R9, P2, P1 ;  /* 0x000000ffff097210 */ /* 0x000fe200017e2409 */
[----:B------:R-:W-:Y:S02]  /*2ba0*/  IMAD.MOV.U32 R11, RZ, RZ, RZ ;  /* 0x000000ffff0b7224 */ /* 0x000fe400078e00ff */
        /* <DEDUP_REMOVED lines=11> */
[----:B------:R-:W-:Y:S02]  /*2c60*/  ISETP.GE.U32.AND P0, PT, R11, R6, PT ;  /* 0x000000060b00720c */ /* 0x000fe40003f06070 */
[----:B------:R-:W-:Y:S01]  /*2c70*/  IADD3 R18, P2, PT, -R6, R11, RZ ;  /* 0x0000000b06127210 */ /* 0x000fe20007f5e1ff */
[----:B------:R-:W-:Y:S01]  /*2c80*/  IMAD.X R14, R5, 0x1, ~R14, P1 ;  /* 0x00000001050e7824 */ /* 0x000fe200008e0e0e */
[----:B------:R-:W-:-:S03]  /*2c90*/  IADD3 R16, P1, PT, R15, 0x1, RZ ;  /* 0x000000010f107810 */ /* 0x000fc60007f3e0ff */
[C---:B------:R-:W-:Y:S01]  /*2ca0*/  IMAD.X R17, R14.reuse, 0x1, ~R7, P2 ;  /* 0x000000010e117824 */ /* 0x040fe200010e0e07 */
[----:B------:R-:W-:Y:S01]  /*2cb0*/  ISETP.GE.U32.AND.EX P0, PT, R14, R7, PT, P0 ;  /* 0x000000070e00720c */ /* 0x000fe20003f06100 */
[----:B------:R-:W-:Y:S01]  /*2cc0*/  IMAD.X R10, RZ, RZ, R9, P1 ;  /* 0x000000ffff0a7224 */ /* 0x000fe200008e0609 */
[----:B------:R-:W-:Y:S02]  /*2cd0*/  ISETP.NE.U32.AND P1, PT, R6, RZ, PT ;  /* 0x000000ff0600720c */ /* 0x000fe40003f25070 */
[----:B------:R-:W-:Y:S02]  /*2ce0*/  SEL R11, R18, R11, P0 ;  /* 0x0000000b120b7207 */ /* 0x000fe40000000000 */
[----:B------:R-:W-:Y:S02]  /*2cf0*/  SEL R15, R16, R15, P0 ;  /* 0x0000000f100f7207 */ /* 0x000fe40000000000 */
[----:B------:R-:W-:Y:S02]  /*2d00*/  SEL R16, R17, R14, P0 ;  /* 0x0000000e11107207 */ /* 0x000fe40000000000 */
[----:B------:R-:W-:-:S02]  /*2d10*/  SEL R14, R10, R9, P0 ;  /* 0x000000090a0e7207 */ /* 0x000fc40000000000 */
[----:B------:R-:W-:Y:S01]  /*2d20*/  ISETP.GE.U32.AND P0, PT, R11, R6, PT ;  /* 0x000000060b00720c */ /* 0x000fe20003f06070 */
[----:B------:R-:W-:Y:S01]  /*2d30*/  IMAD.MOV.U32 R6, RZ, RZ, R4 ;  /* 0x000000ffff067224 */ /* 0x000fe200078e0004 */
[----:B------:R-:W-:Y:S02]  /*2d40*/  IADD3 R10, P2, PT, R15, 0x1, RZ ;  /* 0x000000010f0a7810 */ /* 0x000fe40007f5e0ff */
[----:B------:R-:W-:Y:S02]  /*2d50*/  ISETP.GE.U32.AND.EX P0, PT, R16, R7, PT, P0 ;  /* 0x000000071000720c */ /* 0x000fe40003f06100 */
[----:B------:R-:W-:Y:S02]  /*2d60*/  IADD3.X R9, PT, PT, RZ, R14, RZ, P2, !PT ;  /* 0x0000000eff097210 */ /* 0x000fe400017fe4ff */
[----:B------:R-:W-:Y:S01]  /*2d70*/  ISETP.NE.AND.EX P1, PT, R7, RZ, PT, P1 ;  /* 0x000000ff0700720c */ /* 0x000fe20003f25310 */
[----:B------:R-:W-:Y:S01]  /*2d80*/  IMAD.MOV.U32 R7, RZ, RZ, 0x0 ;  /* 0x00000000ff077424 */ /* 0x000fe200078e00ff */
[----:B------:R-:W-:-:S02]  /*2d90*/  SEL R10, R10, R15, P0 ;  /* 0x0000000f0a0a7207 */ /* 0x000fc40000000000 */
[----:B------:R-:W-:Y:S02]  /*2da0*/  SEL R9, R9, R14, P0 ;  /* 0x0000000e09097207 */ /* 0x000fe40000000000 */
[----:B------:R-:W-:Y:S02]  /*2db0*/  SEL R10, R10, 0xffffffff, P1 ;  /* 0xffffffff0a0a7807 */ /* 0x000fe40000800000 */
[----:B------:R-:W-:Y:S01]  /*2dc0*/  SEL R9, R9, 0xffffffff, P1 ;  /* 0xffffffff09097807 */ /* 0x000fe20000800000 */
[----:B------:R-:W-:Y:S06]  /*2dd0*/  RET.REL.NODEC R6 `(_ZN36_GLOBAL__N__0b762c63_4_k_cu_fff026ee47kvbm_kernels_operational_copy_vectorized_kernelEPKPKlPKPlmmmmbii) ;  /* 0xffffffd006887950 */ /* 0x000fec0003c3ffff */
.L_x_407:
        /* <DEDUP_REMOVED lines=10> */
.L_x_486:


//--------------------- .text._Z35kvbm_kernels_vectorized_copy_kernelPPvS0_mi --------------------------
	.section	.text._Z35kvbm_kernels_vectorized_copy_kernelPPvS0_mi,"ax",@progbits
	.align	128
        .global         _Z35kvbm_kernels_vectorized_copy_kernelPPvS0_mi
        .type           _Z35kvbm_kernels_vectorized_copy_kernelPPvS0_mi,@function
        .size           _Z35kvbm_kernels_vectorized_copy_kernelPPvS0_mi,(.L_x_488 - _Z35kvbm_kernels_vectorized_copy_kernelPPvS0_mi)
        .other          _Z35kvbm_kernels_vectorized_copy_kernelPPvS0_mi,@"STO_CUDA_ENTRY STV_DEFAULT"
_Z35kvbm_kernels_vectorized_copy_kernelPPvS0_mi:
.text._Z35kvbm_kernels_vectorized_copy_kernelPPvS0_mi:
[----:B------:R-:W-:Y:S08]  /*0000*/  LDC R1, c[0x0][0x37c] ;  /* 0x0000df00ff017b82 */ /* 0x000ff00000000800 */
[----:B------:R-:W0:Y:S08]  /*0010*/  S2UR UR4, SR_CTAID.X ;  /* 0x00000000000479c3 */ /* 0x000e300000002500 */
[----:B------:R-:W0:Y:S02]  /*0020*/  LDC R0, c[0x0][0x398] ;  /* 0x0000e600ff007b82 */ /* 0x000e240000000800 */
[----:B0-----:R-:W-:-:S13]  /*0030*/  ISETP.LE.AND P0, PT, R0, UR4, PT ;  /* 0x0000000400007c0c */ /* 0x001fda000bf03270 */
[----:B------:R-:W-:Y:S05]  /*0040*/  @P0 EXIT ;  /* 0x000000000000094d */ /* 0x000fea0003800000 */
[----:B------:R-:W0:Y:S01]  /*0050*/  S2R R5, SR_TID.X ;  /* 0x0000000000057919 */ /* 0x000e220000002100 */
[----:B------:R-:W1:Y:S01]  /*0060*/  LDCU.64 UR6, c[0x0][0x390] ;  /* 0x00007200ff0677ac */ /* 0x000e620008000a00 */
[----:B------:R-:W-:Y:S01]  /*0070*/  IMAD.U32 R24, RZ, RZ, UR4 ;  /* 0x00000004ff187e24 */ /* 0x000fe2000f8e00ff */
[----:B------:R-:W-:Y:S01]  /*0080*/  BSSY.RECONVERGENT B0, `(.L_x_408) ;  /* 0x000002e000007945 */ /* 0x000fe20003800200 */
[----:B------:R-:W0:Y:S01]  /*0090*/  LDCU UR8, c[0x0][0x360] ;  /* 0x00006c00ff0877ac */ /* 0x000e220008000800 */
[----:B------:R-:W-:Y:S01]  /*00a0*/  UMOV UR4, URZ ;  /* 0x000000ff00047c82 */ /* 0x000fe20008000000 */
[----:B-1----:R-:W-:Y:S02]  /*00b0*/  USHF.R.U32.HI UR21, URZ, 0x2, UR7 ;  /* 0x00000002ff157899 */ /* 0x002fe40008011607 */
[----:B------:R-:W-:Y:S02]  /*00c0*/  USHF.R.U64 UR20, UR6, 0x2, UR7 ;  /* 0x0000000206147899 */ /* 0x000fe40008001207 */
[----:B------:R-:W-:-:S02]  /*00d0*/  USHF.R.U64 UR6, UR6, 0x3, UR7 ;  /* 0x0000000306067899 */ /* 0x000fc40008001207 */
[----:B------:R-:W-:Y:S01]  /*00e0*/  IMAD.U32 R3, RZ, RZ, UR21 ;  /* 0x00000015ff037e24 */ /* 0x000fe2000f8e00ff */
[----:B------:R-:W-:Y:S01]  /*00f0*/  USHF.R.U32.HI UR7, URZ, 0x3, UR7 ;  /* 0x00000003ff077899 */ /* 0x000fe20008011607 */
[----:B0-----:R-:W-:-:S04]  /*0100*/  IADD3 R5, P0, PT, R5, UR8, RZ ;  /* 0x0000000805057c10 */ /* 0x001fc8000ff1e0ff */
[C---:B------:R-:W-:Y:S01]  /*0110*/  ISETP.LT.U32.AND P1, PT, R5.reuse, UR20, PT ;  /* 0x0000001405007c0c */ /* 0x040fe2000bf21070 */
[----:B------:R-:W-:Y:S01]  /*0120*/  IMAD.X R8, RZ, RZ, RZ, P0 ;  /* 0x000000ffff087224 */ /* 0x000fe200000e06ff */
[----:B------:R-:W-:-:S04]  /*0130*/  ISETP.GE.U32.AND P0, PT, R5, UR20, PT ;  /* 0x0000001405007c0c */ /* 0x000fc8000bf06070 */
[----:B------:R-:W-:Y:S02]  /*0140*/  ISETP.GT.U32.AND.EX P1, PT, R3, R8, PT, P1 ;  /* 0x000000080300720c */ /* 0x000fe40003f24110 */
[C---:B------:R-:W-:Y:S02]  /*0150*/  ISETP.GE.U32.AND.EX P0, PT, R8.reuse, UR21, PT, P0 ;  /* 0x0000001508007c0c */ /* 0x040fe4000bf06100 */
[----:B------:R-:W-:Y:S02]  /*0160*/  SEL R7, R5, UR20, !P1 ;  /* 0x0000001405077c07 */ /* 0x000fe4000c800000 */
[----:B------:R-:W-:Y:S02]  /*0170*/  SEL R6, RZ, 0x1, P0 ;  /* 0x00000001ff067807 */ /* 0x000fe40000000000 */
[----:B------:R-:W-:Y:S02]  /*0180*/  SEL R11, R8, UR21, !P1 ;  /* 0x00000015080b7c07 */ /* 0x000fe4000c800000 */
[----:B------:R-:W-:-:S04]  /*0190*/  IADD3 R7, P0, P1, R7, -R5, -R6 ;  /* 0x8000000507077210 */ /* 0x000fc8000791e806 */
[----:B------:R-:W-:-:S04]  /*01a0*/  IADD3.X R11, PT, PT, R11, -0x1, ~R8, P0, P1 ;  /* 0xffffffff0b0b7810 */ /* 0x000fc800007e2c08 */
[----:B------:R-:W-:-:S13]  /*01b0*/  ISETP.NE.U32.AND P0, PT, R11, RZ, PT ;  /* 0x000000ff0b00720c */ /* 0x000fda0003f05070 */
[----:B------:R-:W-:Y:S05]  /*01c0*/  @P0 BRA `(.L_x_409) ;  /* 0x0000000000500947 */ /* 0x000fea0003800000 */
[----:B------:R-:W0:Y:S01]  /*01d0*/  I2F.U32.RP R0, UR8 ;  /* 0x0000000800007d06 */ /* 0x000e220008209000 */
[----:B------:R-:W-:Y:S01]  /*01e0*/  ISETP.NE.U32.AND P2, PT, RZ, UR8, PT ;  /* 0x00000008ff007c0c */ /* 0x000fe2000bf45070 */
[----:B------:R-:W-:-:S06]  /*01f0*/  IMAD.MOV.U32 R11, RZ, RZ, RZ ;  /* 0x000000ffff0b7224 */ /* 0x000fcc00078e00ff */
        /* <DEDUP_REMOVED lines=13> */
[----:B------:R-:W-:-:S13]  /*02d0*/  ISETP.GE.U32.AND P1, PT, R3, UR8, PT ;  /* 0x0000000803007c0c */ /* 0x000fda000bf26070 */
[----:B------:R-:W-:Y:S01]  /*02e0*/  @P1 VIADD R10, R10, 0x1 ;  /* 0x000000010a0a1836 */ /* 0x000fe20000000000 */
[----:B------:R-:W-:Y:S01]  /*02f0*/  @!P2 LOP3.LUT R10, RZ, UR8, RZ, 0x33, !PT ;  /* 0x00000008ff0aac12 */ /* 0x000fe2000f8e33ff */
[----:B------:R-:W-:Y:S06]  /*0300*/  BRA `(.L_x_410) ;  /* 0x0000000000147947 */ /* 0x000fec0003800000 */
.L_x_409:
[----:B------:R-:W-:Y:S01]  /*0310*/  IMAD.U32 R9, RZ, RZ, UR8 ;  /* 0x00000008ff097e24 */ /* 0x000fe2000f8e00ff */
[----:B------:R-:W-:-:S07]  /*0320*/  MOV R10, 0x340 ;  /* 0x00000340000a7802 */ /* 0x000fce0000000f00 */
[----:B------:R-:W-:Y:S05]  /*0330*/  CALL.REL.NOINC `($__internal_25_$__cuda_sm20_div_u64) ;  /* 0x0000001800a47944 */ /* 0x000fea0003c00000 */
[----:B------:R-:W-:Y:S02]  /*0340*/  IMAD.MOV.U32 R10, RZ, RZ, R7 ;  /* 0x000000ffff0a7224 */ /* 0x000fe400078e0007 */
[----:B------:R-:W-:-:S07]  /*0350*/  IMAD.MOV.U32 R11, RZ, RZ, R12 ;  /* 0x000000ffff0b7224 */ /* 0x000fce00078e000c */
.L_x_410:
[----:B------:R-:W-:Y:S05]  /*0360*/  BSYNC.RECONVERGENT B0 ;  /* 0x0000000000007941 */ /* 0x000fea0003800200 */
.L_x_408:
[----:B------:R-:W-:Y:S01]  /*0370*/  IMAD.U32 R3, RZ, RZ, UR7 ;  /* 0x00000007ff037e24 */ /* 0x000fe2000f8e00ff */
[C---:B------:R-:W-:Y:S01]  /*0380*/  ISETP.LT.U32.AND P1, PT, R5.reuse, UR6, PT ;  /* 0x0000000605007c0c */ /* 0x040fe2000bf21070 */
[----:B------:R-:W0:Y:S01]  /*0390*/  LDC.64 R22, c[0x0][0x390] ;  /* 0x0000e400ff167b82 */ /* 0x000e220000000a00 */
[----:B------:R-:W-:Y:S01]  /*03a0*/  ISETP.GE.U32.AND P0, PT, R5, UR6, PT ;  /* 0x0000000605007c0c */ /* 0x000fe2000bf06070 */
[----:B------:R-:W-:Y:S01]  /*03b0*/  BSSY.RECONVERGENT B0, `(.L_x_411) ;  /* 0x0000028000007945 */ /* 0x000fe20003800200 */
[----:B------:R-:W-:Y:S02]  /*03c0*/  ISETP.GT.U32.AND.EX P1, PT, R3, R8, PT, P1 ;  /* 0x000000080300720c */ /* 0x000fe40003f24110 */
[----:B------:R-:W-:Y:S02]  /*03d0*/  ISETP.GE.U32.AND.EX P0, PT, R8, UR7, PT, P0 ;  /* 0x0000000708007c0c */ /* 0x000fe4000bf06100 */
[----:B------:R-:W-:Y:S02]  /*03e0*/  SEL R7, R5, UR6, !P1 ;  /* 0x0000000605077c07 */ /* 0x000fe4000c800000 */
[----:B------:R-:W-:-:S02]  /*03f0*/  SEL R2, RZ, 0x1, P0 ;  /* 0x00000001ff027807 */ /* 0x000fc40000000000 */
[----:B------:R-:W-:Y:S02]  /*0400*/  SEL R3, R8, UR7, !P1 ;  /* 0x0000000708037c07 */ /* 0x000fe4000c800000 */
[----:B------:R-:W-:-:S04]  /*0410*/  IADD3 R7, P0, P1, R7, -R5, -R2 ;  /* 0x8000000507077210 */ /* 0x000fc8000791e802 */
[----:B------:R-:W-:Y:S02]  /*0420*/  IADD3.X R3, PT, PT, R3, -0x1, ~R8, P0, P1 ;  /* 0xffffffff03037810 */ /* 0x000fe400007e2c08 */
[----:B------:R-:W-:Y:S02]  /*0430*/  IADD3 R6, P1, PT, R10, R6, RZ ;  /* 0x000000060a067210 */ /* 0x000fe40007f3e0ff */
[----:B------:R-:W-:-:S03]  /*0440*/  ISETP.NE.U32.AND P0, PT, R3, RZ, PT ;  /* 0x000000ff0300720c */ /* 0x000fc60003f05070 */
[----:B------:R-:W-:Y:S01]  /*0450*/  IMAD.X R0, RZ, RZ, R11, P1 ;  /* 0x000000ffff007224 */ /* 0x000fe200008e060b */
[--C-:B0-----:R-:W-:Y:S02]  /*0460*/  SHF.R.U64 R22, R22, 0x4, R23.reuse ;  /* 0x0000000416167819 */ /* 0x101fe40000001217 */
[----:B------:R-:W-:-:S07]  /*0470*/  SHF.R.U32.HI R21, RZ, 0x4, R23 ;  /* 0x00000004ff157819 */ /* 0x000fce0000011617 */
[----:B------:R-:W-:Y:S05]  /*0480*/  @P0 BRA `(.L_x_412) ;  /* 0x0000000000500947 */ /* 0x000fea0003800000 */
[----:B------:R-:W0:Y:S01]  /*0490*/  I2F.U32.RP R9, UR8 ;  /* 0x0000000800097d06 */ /* 0x000e220008209000 */
[----:B------:R-:W-:Y:S01]  /*04a0*/  IMAD.MOV.U32 R10, RZ, RZ, RZ ;  /* 0x000000ffff0a7224 */ /* 0x000fe200078e00ff */
[----:B------:R-:W-:-:S06]  /*04b0*/  ISETP.NE.U32.AND P2, PT, RZ, UR8, PT ;  /* 0x00000008ff007c0c */ /* 0x000fcc000bf45070 */
[----:B0-----:R-:W0:Y:S02]  /*04c0*/  MUFU.RCP R9, R9 ;  /* 0x0000000900097308 */ /* 0x001e240000001000 */
[----:B0-----:R-:W-:-:S06]  /*04d0*/  VIADD R11, R9, 0xffffffe ;  /* 0x0ffffffe090b7836 */ /* 0x001fcc0000000000 */
[----:B------:R-:W0:Y:S02]  /*04e0*/  F2I.FTZ.U32.TRUNC.NTZ R11, R11 ;  /* 0x0000000b000b7305 */ /* 0x000e24000021f000 */
[----:B0-----:R-:W-:-:S04]  /*04f0*/  IMAD.MOV R3, RZ, RZ, -R11 ;  /* 0x000000ffff037224 */ /* 0x001fc800078e0a0b */
[----:B------:R-:W-:-:S04]  /*0500*/  IMAD R3, R3, UR8, RZ ;  /* 0x0000000803037c24 */ /* 0x000fc8000f8e02ff */
[----:B------:R-:W-:-:S04]  /*0510*/  IMAD.HI.U32 R10, R11, R3, R10 ;  /* 0x000000030b0a7227 */ /* 0x000fc800078e000a */
[----:B------:R-:W-:Y:S02]  /*0520*/  IMAD.MOV.U32 R11, RZ, RZ, RZ ;  /* 0x000000ffff0b7224 */ /* 0x000fe400078e00ff */
        /* <DEDUP_REMOVED lines=10> */
.L_x_412:
[----:B------:R-:W-:Y:S01]  /*05d0*/  IMAD.MOV.U32 R11, RZ, RZ, R3 ;  /* 0x000000ffff0b7224 */ /* 0x000fe200078e0003 */
[----:B------:R-:W-:Y:S01]  /*05e0*/  MOV R10, 0x610 ;  /* 0x00000610000a7802 */ /* 0x000fe20000000f00 */
[----:B------:R-:W-:-:S07]  /*05f0*/  IMAD.U32 R9, RZ, RZ, UR8 ;  /* 0x00000008ff097e24 */ /* 0x000fce000f8e00ff */
[----:B------:R-:W-:Y:S05]  /*0600*/  CALL.REL.NOINC `($__internal_25_$__cuda_sm20_div_u64) ;  /* 0x0000001400f07944 */ /* 0x000fea0003c00000 */
[----:B------:R-:W-:Y:S02]  /*0610*/  IMAD.MOV.U32 R10, RZ, RZ, R7 ;  /* 0x000000ffff0a7224 */ /* 0x000fe400078e0007 */
[----:B------:R-:W-:-:S07]  /*0620*/  IMAD.MOV.U32 R11, RZ, RZ, R12 ;  /* 0x000000ffff0b7224 */ /* 0x000fce00078e000c */
.L_x_413:
[----:B------:R-:W-:Y:S05]  /*0630*/  BSYNC.RECONVERGENT B0 ;  /* 0x0000000000007941 */ /* 0x000fea0003800200 */
.L_x_411:
[----:B------:R-:W-:Y:S01]  /*0640*/  ISETP.GT.U32.AND P1, PT, R22, R5, PT ;  /* 0x000000051600720c */ /* 0x000fe20003f24070 */
[----:B------:R-:W-:Y:S01]  /*0650*/  BSSY.RECONVERGENT B0, `(.L_x_414) ;  /* 0x0000027000007945 */ /* 0x000fe20003800200 */
[----:B------:R-:W-:Y:S02]  /*0660*/  ISETP.GE.U32.AND P0, PT, R5, R22, PT ;  /* 0x000000160500720c */ /* 0x000fe40003f06070 */
[----:B------:R-:W-:Y:S02]  /*0670*/  ISETP.GT.U32.AND.EX P1, PT, R21, R8, PT, P1 ;  /* 0x000000081500720c */ /* 0x000fe40003f24110 */
[----:B------:R-:W-:Y:S02]  /*0680*/  ISETP.GE.U32.AND.EX P0, PT, R8, R21, PT, P0 ;  /* 0x000000150800720c */ /* 0x000fe40003f06100 */
[----:B------:R-:W-:Y:S02]  /*0690*/  SEL R7, R22, R5, P1 ;  /* 0x0000000516077207 */ /* 0x000fe40000800000 */
[----:B------:R-:W-:-:S02]  /*06a0*/  SEL R4, RZ, 0x1, P0 ;  /* 0x00000001ff047807 */ /* 0x000fc40000000000 */
[----:B------:R-:W-:Y:S02]  /*06b0*/  SEL R9, R21, R8, P1 ;  /* 0x0000000815097207 */ /* 0x000fe40000800000 */
[----:B------:R-:W-:-:S04]  /*06c0*/  IADD3 R7, P0, P1, R7, -R5, -R4 ;  /* 0x8000000507077210 */ /* 0x000fc8000791e804 */
[----:B------:R-:W-:Y:S02]  /*06d0*/  IADD3.X R9, PT, PT, R9, -0x1, ~R8, P0, P1 ;  /* 0xffffffff09097810 */ /* 0x000fe400007e2c08 */
[----:B------:R-:W-:Y:S02]  /*06e0*/  IADD3 R2, P1, PT, R10, R2, RZ ;  /* 0x000000020a027210 */ /* 0x000fe40007f3e0ff */
[----:B------:R-:W-:-:S03]  /*06f0*/  ISETP.NE.U32.AND P0, PT, R9, RZ, PT ;  /* 0x000000ff0900720c */ /* 0x000fc60003f05070 */
[----:B------:R-:W-:-:S10]  /*0700*/  IMAD.X R3, RZ, RZ, R11, P1 ;  /* 0x000000ffff037224 */ /* 0x000fd400008e060b */
        /* <DEDUP_REMOVED lines=21> */
.L_x_415:
[----:B------:R-:W-:Y:S01]  /*0860*/  IMAD.MOV.U32 R11, RZ, RZ, R9 ;  /* 0x000000ffff0b7224 */ /* 0x000fe200078e0009 */
[----:B------:R-:W-:Y:S01]  /*0870*/  MOV R10, 0x8a0 ;  /* 0x000008a0000a7802 */ /* 0x000fe20000000f00 */
[----:B------:R-:W-:-:S07]  /*0880*/  IMAD.U32 R9, RZ, RZ, UR8 ;  /* 0x00000008ff097e24 */ /* 0x000fce000f8e00ff */
[----:B------:R-:W-:Y:S05]  /*0890*/  CALL.REL.NOINC `($__internal_25_$__cuda_sm20_div_u64) ;  /* 0x00000014004c7944 */ /* 0x000fea0003c00000 */
[----:B------:R-:W-:Y:S02]  /*08a0*/  IMAD.MOV.U32 R10, RZ, RZ, R7 ;  /* 0x000000ffff0a7224 */ /* 0x000fe400078e0007 */
[----:B------:R-:W-:-:S07]  /*08b0*/  IMAD.MOV.U32 R11, RZ, RZ, R12 ;  /* 0x000000ffff0b7224 */ /* 0x000fce00078e000c */
.L_x_416:
[----:B------:R-:W-:Y:S05]  /*08c0*/  BSYNC.RECONVERGENT B0 ;  /* 0x0000000000007941 */ /* 0x000fea0003800200 */
.L_x_414:
[----:B------:R-:W0:Y:S01]  /*08d0*/  LDC R23, c[0x0][0x370] ;  /* 0x0000dc00ff177b82 */ /* 0x000e220000000800 */
[----:B------:R-:W1:Y:S01]  /*08e0*/  LDCU UR5, c[0x0][0x390] ;  /* 0x00007200ff0577ac */ /* 0x000e620008000800 */
[----:B------:R-:W-:Y:S02]  /*08f0*/  IADD3 R4, P0, PT, R10, R4, RZ ;  /* 0x000000040a047210 */ /* 0x000fe40007f1e0ff */
[----:B------:R-:W-:Y:S01]  /*0900*/  IADD3 R20, P1, PT, R5, UR8, RZ ;  /* 0x0000000805147c10 */ /* 0x000fe2000ff3e0ff */
[----:B------:R-:W-:Y:S02]  /*0910*/  USHF.L.U32 UR9, UR8, 0x2, URZ ;  /* 0x0000000208097899 */ /* 0x000fe400080006ff */
[----:B------:R-:W-:Y:S01]  /*0920*/  IMAD.X R5, RZ, RZ, R11, P0 ;  /* 0x000000ffff057224 */ /* 0x000fe200000e060b */
[----:B------:R-:W-:Y:S01]  /*0930*/  USHF.R.U32.HI UR12, URZ, 0x1e, UR8 ;  /* 0x0000001eff0c7899 */ /* 0x000fe20008011608 */
[----:B------:R-:W-:Y:S01]  /*0940*/  IMAD.X R7, RZ, RZ, R8, P1 ;  /* 0x000000ffff077224 */ /* 0x000fe200008e0608 */
[----:B------:R-:W-:-:S02]  /*0950*/  USHF.L.U32 UR13, UR8, 0x4, URZ ;  /* 0x00000004080d7899 */ /* 0x000fc400080006ff */
[----:B------:R-:W-:Y:S02]  /*0960*/  USHF.R.U32.HI UR14, URZ, 0x1c, UR8 ;  /* 0x0000001cff0e7899 */ /* 0x000fe40008011608 */
[----:B------:R-:W-:Y:S02]  /*0970*/  USHF.L.U32 UR15, UR8, 0x3, URZ ;  /* 0x00000003080f7899 */ /* 0x000fe400080006ff */
[----:B------:R-:W-:Y:S01]  /*0980*/  USHF.R.U32.HI UR16, URZ, 0x1d, UR8 ;  /* 0x0000001dff107899 */ /* 0x000fe20008011608 */
[----:B------:R-:W2:Y:S01]  /*0990*/  LDCU.64 UR10, c[0x0][0x358] ;  /* 0x00006b00ff0a77ac */ /* 0x000ea20008000a00 */
[----:B-1----:R-:W-:Y:S02]  /*09a0*/  ULOP3.LUT UR19, UR5, 0xfffffff8, URZ, 0xc0, !UPT ;  /* 0xfffffff805137892 */ /* 0x002fe4000f8ec0ff */
[----:B------:R-:W-:Y:S02]  /*09b0*/  ULOP3.LUT UR18, UR5, 0xfffffff0, URZ, 0xc0, !UPT ;  /* 0xfffffff005127892 */ /* 0x000fe4000f8ec0ff */
[----:B------:R-:W-:-:S12]  /*09c0*/  ULOP3.LUT UR5, UR5, 0xfffffffc, URZ, 0xc0, !UPT ;  /* 0xfffffffc05057892 */ /* 0x000fd8000f8ec0ff */
.L_x_436:
[----:B0-2---:R-:W1:Y:S01]  /*09d0*/  LDC.64 R8, c[0x0][0x380] ;  /* 0x0000e000ff087b82 */ /* 0x005e620000000a00 */
[----:B------:R-:W3:Y:S01]  /*09e0*/  LDCU.64 UR26, c[0x0][0x390] ;  /* 0x00007200ff1a77ac */ /* 0x000ee20008000a00 */
[----:B------:R-:W4:Y:S06]  /*09f0*/  LDCU UR4, c[0x0][0x398] ;  /* 0x00007300ff0477ac */ /* 0x000f2c0008000800 */
[----:B------:R-:W5:Y:S01]  /*0a00*/  LDC.64 R10, c[0x0][0x388] ;  /* 0x0000e200ff0a7b82 */ /* 0x000f620000000a00 */
[----:B-1----:R-:W-:-:S06]  /*0a10*/  IMAD.WIDE.U32 R8, R24, 0x8, R8 ;  /* 0x0000000818087825 */ /* 0x002fcc00078e0008 */
[----:B--2---:R-:W2:Y:S01]  /*0a20*/  LDG.E.64 R8, desc[UR10][R8.64] ;  /* 0x0000000a08087981 */ /* 0x004ea2000c1e1b00 */
[----:B-----5:R-:W-:-:S06]  /*0a30*/  IMAD.WIDE.U32 R10, R24, 0x8, R10 ;  /* 0x00000008180a7825 */ /* 0x020fcc00078e000a */
[----:B------:R-:W5:Y:S01]  /*0a40*/  LDG.E.64 R10, desc[UR10][R10.64] ;  /* 0x0000000a0a0a7981 */ /* 0x000f62000c1e1b00 */
[----:B---3--:R-:W-:Y:S01]  /*0a50*/  UISETP.LT.U32.AND UP1, UPT, UR26, 0x10, UPT ;  /* 0x000000101a00788c */ /* 0x008fe2000bf21070 */
[----:B0-----:R-:W-:Y:S01]  /*0a60*/  IMAD.IADD R24, R23, 0x1, R24 ;  /* 0x0000000117187824 */ /* 0x001fe200078e0218 */
[----:B------:R-:W-:Y:S04]  /*0a70*/  BSSY.RECONVERGENT B0, `(.L_x_417) ;  /* 0x000011d000007945 */ /* 0x000fe80003800200 */
[----:B----4-:R-:W-:Y:S02]  /*0a80*/  ISETP.GE.AND P1, PT, R24, UR4, PT ;  /* 0x0000000418007c0c */ /* 0x010fe4000bf26270 */
[----:B--2---:R-:W-:Y:S02]  /*0a90*/  R2UR UR22, R8 ;  /* 0x00000000081672ca */ /* 0x004fe400000e0000 */
[----:B-----5:R-:W-:-:S02]  /*0aa0*/  R2UR UR24, R10 ;  /* 0x000000000a1872ca */ /* 0x020fc400000e0000 */
[----:B------:R-:W-:Y:S02]  /*0ab0*/  R2UR UR23, R9 ;  /* 0x00000000091772ca */ /* 0x000fe400000e0000 */
[----:B------:R-:W-:-:S09]  /*0ac0*/  R2UR UR25, R11 ;  /* 0x000000000b1972ca */ /* 0x000fd200000e0000 */
[----:B------:R-:W-:-:S04]  /*0ad0*/  ULOP3.LUT UP0, URZ, UR22, 0xf, UR24, 0xc8, !UPT ;  /* 0x0000000f16ff7892 */ /* 0x000fc8000f80c818 */
[----:B------:R-:W-:-:S09]  /*0ae0*/  UISETP.LT.U32.OR.EX UP0, UPT, UR27, URZ, UP0, UP1 ;  /* 0x000000ff1b00728c */ /* 0x000fd20008701510 */
[----:B------:R-:W-:Y:S05]  /*0af0*/  BRA.U UP0, `(.L_x_418) ;  /* 0x0000000500607547 */ /* 0x000fea000b800000 */
[----:B------:R-:W0:Y:S01]  /*0b00*/  S2R R27, SR_TID.X ;  /* 0x00000000001b7919 */ /* 0x000e220000002100 */
[----:B------:R-:W1:Y:S01]  /*0b10*/  LDCU UR4, c[0x0][0x394] ;  /* 0x00007280ff0477ac */ /* 0x000e620008000800 */
[----:B------:R-:W-:Y:S02]  /*0b20*/  IMAD.U32 R12, RZ, RZ, UR18 ;  /* 0x00000012ff0c7e24 */ /* 0x000fe4000f8e00ff */
[----:B-1----:R-:W-:Y:S01]  /*0b30*/  IMAD.U32 R18, RZ, RZ, UR4 ;  /* 0x00000004ff127e24 */ /* 0x002fe2000f8e00ff */
[----:B0-----:R-:W-:-:S04]  /*0b40*/  ISETP.GT.U32.AND P0, PT, R22, R27, PT ;  /* 0x0000001b1600720c */ /* 0x001fc80003f04070 */
[----:B------:R-:W-:-:S13]  /*0b50*/  ISETP.GT.U32.AND.EX P0, PT, R21, RZ, PT, P0 ;  /* 0x000000ff1500720c */ /* 0x000fda0003f04100 */
[----:B------:R-:W-:Y:S05]  /*0b60*/  @!P0 BRA `(.L_x_419) ;  /* 0x0000001000348947 */ /* 0x000fea0003800000 */
[----:B------:R-:W-:Y:S01]  /*0b70*/  LOP3.LUT R16, R4, 0x3, RZ, 0xc0, !PT ;  /* 0x0000000304107812 */ /* 0x000fe200078ec0ff */
[----:B------:R-:W-:Y:S01]  /*0b80*/  BSSY.RECONVERGENT B1, `(.L_x_420) ;  /* 0x0000025000017945 */ /* 0x000fe20003800200 */
[----:B------:R-:W-:Y:S02]  /*0b90*/  IMAD.MOV.U32 R26, RZ, RZ, RZ ;  /* 0x000000ffff1a7224 */ /* 0x000fe400078e00ff */
[----:B------:R-:W-:-:S04]  /*0ba0*/  ISETP.NE.U32.AND P0, PT, R16, 0x3, PT ;  /* 0x000000031000780c */ /* 0x000fc80003f05070 */
[----:B------:R-:W-:-:S13]  /*0bb0*/  ISETP.NE.AND.EX P0, PT, RZ, RZ, PT, P0 ;  /* 0x000000ffff00720c */ /* 0x000fda0003f05300 */
[----:B------:R-:W-:Y:S05]  /*0bc0*/  @!P0 BRA `(.L_x_421) ;  /* 0x0000000000808947 */ /* 0x000fea0003800000 */
[----:B------:R-:W-:Y:S01]  /*0bd0*/  IMAD.SHL.U32 R12, R27, 0x10, RZ ;  /* 0x000000101b0c7824 */ /* 0x000fe200078e00ff */
[----:B------:R-:W-:-:S04]  /*0be0*/  SHF.R.U32.HI R13, RZ, 0x1c, R27 ;  /* 0x0000001cff0d7819 */ /* 0x000fc8000001161b */
[----:B------:R-:W-:-:S04]  /*0bf0*/  IADD3 R14, P0, PT, R12, UR22, RZ ;  /* 0x000000160c0e7c10 */ /* 0x000fc8000ff1e0ff */
[----:B------:R-:W-:-:S05]  /*0c00*/  IADD3.X R15, PT, PT, R13, UR23, RZ, P0, !PT ;  /* 0x000000170d0f7c10 */ /* 0x000fca00087fe4ff */
[----:B------:R-:W2:Y:S01]  /*0c10*/  LD.E.128 R8, desc[UR10][R14.64] ;  /* 0x0000000a0e087980 */ /* 0x000ea2000c101d00 */
[----:B------:R-:W-:Y:S02]  /*0c20*/  IADD3 R12, P0, PT, R12, UR24, RZ ;  /* 0x000000180c0c7c10 */ /* 0x000fe4000ff1e0ff */
[----:B------:R-:W-:Y:S02]  /*0c30*/  IADD3 R27, P2, PT, R27, UR8, RZ ;  /* 0x000000081b1b7c10 */ /* 0x000fe4000ff5e0ff */
[----:B------:R-:W-:Y:S02]  /*0c40*/  IADD3.X R13, PT, PT, R13, UR25, RZ, P0, !PT ;  /* 0x000000190d0d7c10 */ /* 0x000fe400087fe4ff */
[----:B------:R-:W-:Y:S01]  /*0c50*/  ISETP.NE.U32.AND P0, PT, R16, RZ, PT ;  /* 0x000000ff1000720c */ /* 0x000fe20003f05070 */
[----:B------:R-:W-:-:S03]  /*0c60*/  IMAD.X R26, RZ, RZ, RZ, P2 ;  /* 0x000000ffff1a7224 */ /* 0x000fc600010e06ff */
[----:B------:R-:W-:Y:S01]  /*0c70*/  ISETP.NE.AND.EX P0, PT, RZ, RZ, PT, P0 ;  /* 0x000000ffff00720c */ /* 0x000fe20003f05300 */
[----:B--2---:R0:W-:-:S12]  /*0c80*/  ST.E.128 desc[UR10][R12.64], R8 ;  /* 0x000000080c007985 */ /* 0x0041d8000c101d0a */
[----:B------:R-:W-:Y:S05]  /*0c90*/  @!P0 BRA `(.L_x_421) ;  /* 0x00000000004c8947 */ /* 0x000fea0003800000 */
[----:B------:R-:W-:-:S04]  /*0ca0*/  IADD3 R14, P0, PT, R14, UR13, RZ ;  /* 0x0000000d0e0e7c10 */ /* 0x000fc8000ff1e0ff */
[----:B------:R-:W-:-:S05]  /*0cb0*/  IADD3.X R15, PT, PT, R15, UR14, RZ, P0, !PT ;  /* 0x0000000e0f0f7c10 */ /* 0x000fca00087fe4ff */
[----:B0-----:R-:W2:Y:S01]  /*0cc0*/  LD.E.128 R8, desc[UR10][R14.64] ;  /* 0x0000000a0e087980 */ /* 0x001ea2000c101d00 */
[----:B------:R-:W-:Y:S01]  /*0cd0*/  IADD3 R12, P0, PT, R12, UR13, RZ ;  /* 0x0000000d0c0c7c10 */ /* 0x000fe2000ff1e0ff */
[----:B------:R-:W-:Y:S02]  /*0ce0*/  IMAD.MOV.U32 R27, RZ, RZ, R20 ;  /* 0x000000ffff1b7224 */ /* 0x000fe400078e0014 */
[----:B------:R-:W-:Y:S01]  /*0cf0*/  IMAD.MOV.U32 R26, RZ, RZ, R7 ;  /* 0x000000ffff1a7224 */ /* 0x000fe200078e0007 */
[----:B------:R-:W-:Y:S02]  /*0d00*/  IADD3.X R13, PT, PT, R13, UR14, RZ, P0, !PT ;  /* 0x0000000e0d0d7c10 */ /* 0x000fe400087fe4ff */
[----:B------:R-:W-:-:S04]  /*0d10*/  ISETP.NE.U32.AND P0, PT, R16, 0x1, PT ;  /* 0x000000011000780c */ /* 0x000fc80003f05070 */
[----:B------:R-:W-:Y:S01]  /*0d20*/  ISETP.NE.AND.EX P0, PT, RZ, RZ, PT, P0 ;  /* 0x000000ffff00720c */ /* 0x000fe20003f05300 */
[----:B--2---:R1:W-:-:S12]  /*0d30*/  ST.E.128 desc[UR10][R12.64], R8 ;  /* 0x000000080c007985 */ /* 0x0043d8000c101d0a */
[----:B------:R-:W-:Y:S05]  /*0d40*/  @!P0 BRA `(.L_x_421) ;  /* 0x0000000000208947 */ /* 0x000fea0003800000 */
[----:B-1----:R-:W-:-:S04]  /*0d50*/  IADD3 R8, P0, PT, R14, UR13, RZ ;  /* 0x0000000d0e087c10 */ /* 0x002fc8000ff1e0ff */
[----:B------:R-:W-:-:S06]  /*0d60*/  IADD3.X R9, PT, PT, R15, UR14, RZ, P0, !PT ;  /* 0x0000000e0f097c10 */ /* 0x000fcc00087fe4ff */
[----:B------:R-:W2:Y:S01]  /*0d70*/  LD.E.128 R8, desc[UR10][R8.64] ;  /* 0x0000000a08087980 */ /* 0x000ea2000c101d00 */
[----:B------:R-:W-:-:S04]  /*0d80*/  IADD3 R12, P0, PT, R12, UR13, RZ ;  /* 0x0000000d0c0c7c10 */ /* 0x000fc8000ff1e0ff */
[----:B------:R-:W-:Y:S02]  /*0d90*/  IADD3.X R13, PT, PT, R13, UR14, RZ, P0, !PT ;  /* 0x0000000e0d0d7c10 */ /* 0x000fe400087fe4ff */
[----:B------:R-:W-:-:S05]  /*0da0*/  IADD3 R27, P0, PT, R20, UR8, RZ ;  /* 0x00000008141b7c10 */ /* 0x000fca000ff1e0ff */
[----:B------:R-:W-:Y:S01]  /*0db0*/  IMAD.X R26, RZ, RZ, R7, P0 ;  /* 0x000000ffff1a7224 */ /* 0x000fe200000e0607 */
[----:B--2---:R2:W-:Y:S07]  /*0dc0*/  ST.E.128 desc[UR10][R12.64], R8 ;  /* 0x000000080c007985 */ /* 0x0045ee000c101d0a */
.L_x_421:
[----:B------:R-:W-:Y:S05]  /*0dd0*/  BSYNC.RECONVERGENT B1 ;  /* 0x0000000000017941 */ /* 0x000fea0003800200 */
.L_x_420:
[----:B------:R-:W3:Y:S01]  /*0de0*/  LDC R25, c[0x0][0x394] ;  /* 0x0000e500ff197b82 */ /* 0x000ee20000000800 */
[----:B------:R-:W-:Y:S01]  /*0df0*/  ISETP.GE.U32.AND P0, PT, R4, 0x3, PT ;  /* 0x000000030400780c */ /* 0x000fe20003f06070 */
[----:B012---:R-:W-:-:S03]  /*0e00*/  IMAD.U32 R12, RZ, RZ, UR18 ;  /* 0x00000012ff0c7e24 */ /* 0x007fc6000f8e00ff */
[----:B------:R-:W-:Y:S01]  /*0e10*/  ISETP.GE.U32.AND.EX P0, PT, R5, RZ, PT, P0 ;  /* 0x000000ff0500720c */ /* 0x000fe20003f06100 */
[----:B---3--:R-:W-:-:S12]  /*0e20*/  IMAD.MOV.U32 R18, RZ, RZ, R25 ;  /* 0x000000ffff127224 */ /* 0x008fd800078e0019 */
[----:B------:R-:W-:Y:S05]  /*0e30*/  @!P0 BRA `(.L_x_419) ;  /* 0x0000000c00808947 */ /* 0x000fea0003800000 */
[----:B------:R-:W-:Y:S01]  /*0e40*/  BSSY.RECONVERGENT B1, `(.L_x_422) ;  /* 0x0000020000017945 */ /* 0x000fe20003800200 */
.L_x_423:
[C---:B0-----:R-:W-:Y:S01]  /*0e50*/  IMAD.SHL.U32 R18, R27.reuse, 0x10, RZ ;  /* 0x000000101b127824 */ /* 0x041fe200078e00ff */
[----:B------:R-:W-:-:S04]  /*0e60*/  SHF.L.U64.HI R14, R27, 0x4, R26 ;  /* 0x000000041b0e7819 */ /* 0x000fc8000001021a */
[----:B------:R-:W-:-:S04]  /*0e70*/  IADD3 R12, P0, PT, R18, UR22, RZ ;  /* 0x00000016120c7c10 */ /* 0x000fc8000ff1e0ff */
[----:B------:R-:W-:-:S05]  /*0e80*/  IADD3.X R13, PT, PT, R14, UR23, RZ, P0, !PT ;  /* 0x000000170e0d7c10 */ /* 0x000fca00087fe4ff */
[----:B------:R-:W2:Y:S01]  /*0e90*/  LD.E.128 R8, desc[UR10][R12.64] ;  /* 0x0000000a0c087980 */ /* 0x000ea2000c101d00 */
[----:B------:R-:W-:Y:S02]  /*0ea0*/  IADD3 R18, P0, PT, R18, UR24, RZ ;  /* 0x0000001812127c10 */ /* 0x000fe4000ff1e0ff */
[----:B------:R-:W-:Y:S02]  /*0eb0*/  IADD3 R16, P2, PT, R12, UR13, RZ ;  /* 0x0000000d0c107c10 */ /* 0x000fe4000ff5e0ff */
[----:B------:R-:W-:Y:S02]  /*0ec0*/  IADD3.X R19, PT, PT, R14, UR25, RZ, P0, !PT ;  /* 0x000000190e137c10 */ /* 0x000fe400087fe4ff */
[----:B------:R-:W-:-:S03]  /*0ed0*/  IADD3.X R17, PT, PT, R13, UR14, RZ, P2, !PT ;  /* 0x0000000e0d117c10 */ /* 0x000fc600097fe4ff */
[----:B--2---:R0:W-:Y:S04]  /*0ee0*/  ST.E.128 desc[UR10][R18.64], R8 ;  /* 0x0000000812007985 */ /* 0x0041e8000c101d0a */
[----:B------:R-:W2:Y:S01]  /*0ef0*/  LD.E.128 R12, desc[UR10][R16.64] ;  /* 0x0000000a100c7980 */ /* 0x000ea2000c101d00 */
[----:B------:R-:W-:-:S04]  /*0f00*/  IADD3 R28, P0, PT, R18, UR13, RZ ;  /* 0x0000000d121c7c10 */ /* 0x000fc8000ff1e0ff */
[----:B------:R-:W-:Y:S02]  /*0f10*/  IADD3.X R29, PT, PT, R19, UR14, RZ, P0, !PT ;  /* 0x0000000e131d7c10 */ /* 0x000fe400087fe4ff */
[----:B0-----:R-:W-:-:S04]  /*0f20*/  IADD3 R8, P2, PT, R16, UR13, RZ ;  /* 0x0000000d10087c10 */ /* 0x001fc8000ff5e0ff */
[----:B------:R-:W-:Y:S01]  /*0f30*/  IADD3.X R9, PT, PT, R17, UR14, RZ, P2, !PT ;  /* 0x0000000e11097c10 */ /* 0x000fe200097fe4ff */
[----:B--2---:R0:W-:Y:S04]  /*0f40*/  ST.E.128 desc[UR10][R28.64], R12 ;  /* 0x0000000c1c007985 */ /* 0x0041e8000c101d0a */
[----:B------:R-:W2:Y:S01]  /*0f50*/  LD.E.128 R16, desc[UR10][R8.64] ;  /* 0x0000000a08107980 */ /* 0x000ea2000c101d00 */
[----:B------:R-:W-:-:S04]  /*0f60*/  IADD3 R10, P2, PT, R8, UR13, RZ ;  /* 0x0000000d080a7c10 */ /* 0x000fc8000ff5e0ff */
[----:B------:R-:W-:Y:S02]  /*0f70*/  IADD3.X R11, PT, PT, R9, UR14, RZ, P2, !PT ;  /* 0x0000000e090b7c10 */ /* 0x000fe400097fe4ff */
[----:B0-----:R-:W-:-:S04]  /*0f80*/  IADD3 R28, P0, PT, R28, UR13, RZ ;  /* 0x0000000d1c1c7c10 */ /* 0x001fc8000ff1e0ff */
[----:B------:R-:W-:-:S05]  /*0f90*/  IADD3.X R29, PT, PT, R29, UR14, RZ, P0, !PT ;  /* 0x0000000e1d1d7c10 */ /* 0x000fca00087fe4ff */
[----:B--2---:R0:W-:Y:S04]  /*0fa0*/  ST.E.128 desc[UR10][R28.64], R16 ;  /* 0x000000101c007985 */ /* 0x0041e8000c101d0a */
[----:B------:R-:W2:Y:S01]  /*0fb0*/  LD.E.128 R8, desc[UR10][R10.64] ;  /* 0x0000000a0a087980 */ /* 0x000ea2000c101d00 */
[----:B------:R-:W-:-:S04]  /*0fc0*/  IADD3 R12, P0, PT, R28, UR13, RZ ;  /* 0x0000000d1c0c7c10 */ /* 0x000fc8000ff1e0ff */
[----:B------:R-:W-:Y:S02]  /*0fd0*/  IADD3.X R13, PT, PT, R29, UR14, RZ, P0, !PT ;  /* 0x0000000e1d0d7c10 */ /* 0x000fe400087fe4ff */
[----:B------:R-:W-:-:S04]  /*0fe0*/  IADD3 R27, P0, PT, R27, UR9, RZ ;  /* 0x000000091b1b7c10 */ /* 0x000fc8000ff1e0ff */
[----:B------:R-:W-:Y:S02]  /*0ff0*/  IADD3.X R26, PT, PT, R26, UR12, RZ, P0, !PT ;  /* 0x0000000c1a1a7c10 */ /* 0x000fe400087fe4ff */
[----:B------:R-:W-:-:S04]  /*1000*/  ISETP.GE.U32.AND P0, PT, R27, R22, PT ;  /* 0x000000161b00720c */ /* 0x000fc80003f06070 */
[----:B------:R-:W-:Y:S01]  /*1010*/  ISETP.GE.U32.AND.EX P0, PT, R26, R21, PT, P0 ;  /* 0x000000151a00720c */ /* 0x000fe20003f06100 */
[----:B--2---:R0:W-:-:S12]  /*1020*/  ST.E.128 desc[UR10][R12.64], R8 ;  /* 0x000000080c007985 */ /* 0x0041d8000c101d0a */
[----:B------:R-:W-:Y:S05]  /*1030*/  @!P0 BRA `(.L_x_423) ;  /* 0xfffffffc00848947 */ /* 0x000fea000383ffff */
[----:B------:R-:W-:Y:S05]  /*1040*/  BSYNC.RECONVERGENT B1 ;  /* 0x0000000000017941 */ /* 0x000fea0003800200 */
.L_x_422:
[----:B0-----:R-:W-:Y:S02]  /*1050*/  IMAD.MOV.U32 R18, RZ, RZ, R25 ;  /* 0x000000ffff127224 */ /* 0x001fe400078e0019 */
[----:B------:R-:W-:Y:S01]  /*1060*/  IMAD.U32 R12, RZ, RZ, UR18 ;  /* 0x00000012ff0c7e24 */ /* 0x000fe2000f8e00ff */
[----:B------:R-:W-:Y:S06]  /*1070*/  BRA `(.L_x_419) ;  /* 0x0000000800f07947 */ /* 0x000fec0003800000 */
.L_x_418:
[----:B------:R-:W-:Y:S02]  /*1080*/  ULOP3.LUT UP0, URZ, UR22, 0x7, UR24, 0xc8, !UPT ;  /* 0x0000000716ff7892 */ /* 0x000fe4000f80c818 */
[----:B------:R-:W-:-:S04]  /*1090*/  UISETP.LT.U32.AND UP1, UPT, UR26, 0x8, UPT ;  /* 0x000000081a00788c */ /* 0x000fc8000bf21070 */
[----:B------:R-:W-:-:S09]  /*10a0*/  UISETP.LT.U32.OR.EX UP0, UPT, UR27, URZ, UP0, UP1 ;  /* 0x000000ff1b00728c */ /* 0x000fd20008701510 */
[----:B------:R-:W-:Y:S05]  /*10b0*/  BRA.U UP0, `(.L_x_424) ;  /* 0x0000000500607547 */ /* 0x000fea000b800000 */
[----:B------:R-:W0:Y:S01]  /*10c0*/  S2R R26, SR_TID.X ;  /* 0x00000000001a7919 */ /* 0x000e220000002100 */
[----:B------:R-:W-:Y:S01]  /*10d0*/  IMAD.U32 R8, RZ, RZ, UR7 ;  /* 0x00000007ff087e24 */ /* 0x000fe2000f8e00ff */
[----:B------:R-:W1:Y:S01]  /*10e0*/  LDCU UR4, c[0x0][0x394] ;  /* 0x00007280ff0477ac */ /* 0x000e620008000800 */
[----:B------:R-:W-:Y:S02]  /*10f0*/  IMAD.U32 R12, RZ, RZ, UR19 ;  /* 0x00000013ff0c7e24 */ /* 0x000fe4000f8e00ff */
[----:B-1----:R-:W-:Y:S01]  /*1100*/  IMAD.U32 R18, RZ, RZ, UR4 ;  /* 0x00000004ff127e24 */ /* 0x002fe2000f8e00ff */
[----:B0-----:R-:W-:-:S04]  /*1110*/  ISETP.LT.U32.AND P0, PT, R26, UR6, PT ;  /* 0x000000061a007c0c */ /* 0x001fc8000bf01070 */
        /* <DEDUP_REMOVED lines=12> */
[----:B------:R-:W2:Y:S01]  /*11e0*/  LD.E.64 R10, desc[UR10][R12.64] ;  /* 0x0000000a0c0a7980 */ /* 0x000ea2000c101b00 */
[----:B------:R-:W-:Y:S02]  /*11f0*/  IADD3 R8, P0, PT, R8, UR24, RZ ;  /* 0x0000001808087c10 */ /* 0x000fe4000ff1e0ff */
[----:B------:R-:W-:Y:S02]  /*1200*/  IADD3 R26, P2, PT, R26, UR8, RZ ;  /* 0x000000081a1a7c10 */ /* 0x000fe4000ff5e0ff */
[----:B------:R-:W-:Y:S02]  /*1210*/  IADD3.X R9, PT, PT, R9, UR25, RZ, P0, !PT ;  /* 0x0000001909097c10 */ /* 0x000fe400087fe4ff */
[----:B------:R-:W-:Y:S01]  /*1220*/  ISETP.NE.U32.AND P0, PT, R14, RZ, PT ;  /* 0x000000ff0e00720c */ /* 0x000fe20003f05070 */
[----:B------:R-:W-:-:S03]  /*1230*/  IMAD.X R25, RZ, RZ, RZ, P2 ;  /* 0x000000ffff197224 */ /* 0x000fc600010e06ff */
[----:B------:R-:W-:Y:S01]  /*1240*/  ISETP.NE.AND.EX P0, PT, RZ, RZ, PT, P0 ;  /* 0x000000ffff00720c */ /* 0x000fe20003f05300 */
[----:B--2---:R0:W-:-:S12]  /*1250*/  ST.E.64 desc[UR10][R8.64], R10 ;  /* 0x0000000a08007985 */ /* 0x0041d8000c101b0a */
[----:B------:R-:W-:Y:S05]  /*1260*/  @!P0 BRA `(.L_x_426) ;  /* 0x00000000004c8947 */ /* 0x000fea0003800000 */
[----:B------:R-:W-:-:S04]  /*1270*/  IADD3 R12, P0, PT, R12, UR15, RZ ;  /* 0x0000000f0c0c7c10 */ /* 0x000fc8000ff1e0ff */
[----:B------:R-:W-:-:S05]  /*1280*/  IADD3.X R13, PT, PT, R13, UR16, RZ, P0, !PT ;  /* 0x000000100d0d7c10 */ /* 0x000fca00087fe4ff */
[----:B0-----:R-:W2:Y:S01]  /*1290*/  LD.E.64 R10, desc[UR10][R12.64] ;  /* 0x0000000a0c0a7980 */ /* 0x001ea2000c101b00 */
[----:B------:R-:W-:Y:S01]  /*12a0*/  IADD3 R8, P0, PT, R8, UR15, RZ ;  /* 0x0000000f08087c10 */ /* 0x000fe2000ff1e0ff */
[----:B------:R-:W-:Y:S02]  /*12b0*/  IMAD.MOV.U32 R26, RZ, RZ, R20 ;  /* 0x000000ffff1a7224 */ /* 0x000fe400078e0014 */
[----:B------:R-:W-:Y:S01]  /*12c0*/  IMAD.MOV.U32 R25, RZ, RZ, R7 ;  /* 0x000000ffff197224 */ /* 0x000fe200078e0007 */
[----:B------:R-:W-:Y:S02]  /*12d0*/  IADD3.X R9, PT, PT, R9, UR16, RZ, P0, !PT ;  /* 0x0000001009097c10 */ /* 0x000fe400087fe4ff */
[----:B------:R-:W-:-:S04]  /*12e0*/  ISETP.NE.U32.AND P0, PT, R14, 0x1, PT ;  /* 0x000000010e00780c */ /* 0x000fc80003f05070 */
[----:B------:R-:W-:Y:S01]  /*12f0*/  ISETP.NE.AND.EX P0, PT, RZ, RZ, PT, P0 ;  /* 0x000000ffff00720c */ /* 0x000fe20003f05300 */
[----:B--2---:R1:W-:-:S12]  /*1300*/  ST.E.64 desc[UR10][R8.64], R10 ;  /* 0x0000000a08007985 */ /* 0x0043d8000c101b0a */
[----:B------:R-:W-:Y:S05]  /*1310*/  @!P0 BRA `(.L_x_426) ;  /* 0x0000000000208947 */ /* 0x000fea0003800000 */
[----:B-1----:R-:W-:-:S04]  /*1320*/  IADD3 R10, P0, PT, R12, UR15, RZ ;  /* 0x0000000f0c0a7c10 */ /* 0x002fc8000ff1e0ff */
[----:B------:R-:W-:-:S06]  /*1330*/  IADD3.X R11, PT, PT, R13, UR16, RZ, P0, !PT ;  /* 0x000000100d0b7c10 */ /* 0x000fcc00087fe4ff */
[----:B------:R-:W2:Y:S01]  /*1340*/  LD.E.64 R10, desc[UR10][R10.64] ;  /* 0x0000000a0a0a7980 */ /* 0x000ea2000c101b00 */
[----:B------:R-:W-:-:S04]  /*1350*/  IADD3 R8, P0, PT, R8, UR15, RZ ;  /* 0x0000000f08087c10 */ /* 0x000fc8000ff1e0ff */
[----:B------:R-:W-:Y:S02]  /*1360*/  IADD3.X R9, PT, PT, R9, UR16, RZ, P0, !PT ;  /* 0x0000001009097c10 */ /* 0x000fe400087fe4ff */
[----:B------:R-:W-:-:S05]  /*1370*/  IADD3 R26, P0, PT, R20, UR8, RZ ;  /* 0x00000008141a7c10 */ /* 0x000fca000ff1e0ff */
[----:B------:R-:W-:Y:S01]  /*1380*/  IMAD.X R25, RZ, RZ, R7, P0 ;  /* 0x000000ffff197224 */ /* 0x000fe200000e0607 */
[----:B--2---:R2:W-:Y:S07]  /*1390*/  ST.E.64 desc[UR10][R8.64], R10 ;  /* 0x0000000a08007985 */ /* 0x0045ee000c101b0a */
.L_x_426:
[----:B------:R-:W-:Y:S05]  /*13a0*/  BSYNC.RECONVERGENT B1 ;  /* 0x0000000000017941 */ /* 0x000fea0003800200 */
.L_x_425:
[----:B------:R-:W-:Y:S01]  /*13b0*/  ISETP.GE.U32.AND P0, PT, R2, 0x3, PT ;  /* 0x000000030200780c */ /* 0x000fe20003f06070 */
[----:B------:R-:W-:Y:S02]  /*13c0*/  IMAD.U32 R12, RZ, RZ, UR19 ;  /* 0x00000013ff0c7e24 */ /* 0x000fe4000f8e00ff */
[----:B------:R-:W-:Y:S01]  /*13d0*/  IMAD.U32 R18, RZ, RZ, UR4 ;  /* 0x00000004ff127e24 */ /* 0x000fe2000f8e00ff */
[----:B------:R-:W-:-:S13]  /*13e0*/  ISETP.GE.U32.AND.EX P0, PT, R3, RZ, PT, P0 ;  /* 0x000000ff0300720c */ /* 0x000fda0003f06100 */
[----:B------:R-:W-:Y:S05]  /*13f0*/  @!P0 BRA `(.L_x_419) ;  /* 0x0000000800108947 */ /* 0x000fea0003800000 */
[----:B------:R-:W-:Y:S01]  /*1400*/  BSSY.RECONVERGENT B1, `(.L_x_427) ;  /* 0x0000020000017945 */ /* 0x000fe20003800200 */
.L_x_428:
[C---:B0123--:R-:W-:Y:S01]  /*1410*/  IMAD.SHL.U32 R8, R26.reuse, 0x8, RZ ;  /* 0x000000081a087824 */ /* 0x04ffe200078e00ff */
[----:B------:R-:W-:-:S04]  /*1420*/  SHF.L.U64.HI R9, R26, 0x3, R25 ;  /* 0x000000031a097819 */ /* 0x000fc80000010219 */
[----:B------:R-:W-:-:S04]  /*1430*/  IADD3 R12, P0, PT, R8, UR22, RZ ;  /* 0x00000016080c7c10 */ /* 0x000fc8000ff1e0ff */
[----:B------:R-:W-:-:S05]  /*1440*/  IADD3.X R13, PT, PT, R9, UR23, RZ, P0, !PT ;  /* 0x00000017090d7c10 */ /* 0x000fca00087fe4ff */
[----:B------:R-:W2:Y:S01]  /*1450*/  LD.E.64 R18, desc[UR10][R12.64] ;  /* 0x0000000a0c127980 */ /* 0x000ea2000c101b00 */
[----:B------:R-:W-:Y:S02]  /*1460*/  IADD3 R8, P0, PT, R8, UR24, RZ ;  /* 0x0000001808087c10 */ /* 0x000fe4000ff1e0ff */
[----:B------:R-:W-:Y:S02]  /*1470*/  IADD3 R28, P2, PT, R12, UR15, RZ ;  /* 0x0000000f0c1c7c10 */ /* 0x000fe4000ff5e0ff */
[----:B------:R-:W-:Y:S02]  /*1480*/  IADD3.X R9, PT, PT, R9, UR25, RZ, P0, !PT ;  /* 0x0000001909097c10 */ /* 0x000fe400087fe4ff */
[----:B------:R-:W-:-:S03]  /*1490*/  IADD3.X R29, PT, PT, R13, UR16, RZ, P2, !PT ;  /* 0x000000100d1d7c10 */ /* 0x000fc600097fe4ff */
[----:B--2---:R0:W-:Y:S04]  /*14a0*/  ST.E.64 desc[UR10][R8.64], R18 ;  /* 0x0000001208007985 */ /* 0x0041e8000c101b0a */
[----:B------:R-:W2:Y:S01]  /*14b0*/  LD.E.64 R10, desc[UR10][R28.64] ;  /* 0x0000000a1c0a7980 */ /* 0x000ea2000c101b00 */
[----:B------:R-:W-:-:S04]  /*14c0*/  IADD3 R14, P0, PT, R8, UR15, RZ ;  /* 0x0000000f080e7c10 */ /* 0x000fc8000ff1e0ff */
[----:B------:R-:W-:Y:S02]  /*14d0*/  IADD3.X R15, PT, PT, R9, UR16, RZ, P0, !PT ;  /* 0x00000010090f7c10 */ /* 0x000fe400087fe4ff */
[----:B0-----:R-:W-:-:S04]  /*14e0*/  IADD3 R8, P2, PT, R28, UR15, RZ ;  /* 0x0000000f1c087c10 */ /* 0x001fc8000ff5e0ff */
[----:B------:R-:W-:Y:S01]  /*14f0*/  IADD3.X R9, PT, PT, R29, UR16, RZ, P2, !PT ;  /* 0x000000101d097c10 */ /* 0x000fe200097fe4ff */
[----:B--2---:R3:W-:Y:S04]  /*1500*/  ST.E.64 desc[UR10][R14.64], R10 ;  /* 0x0000000a0e007985 */ /* 0x0047e8000c101b0a */
[----:B------:R-:W2:Y:S01]  /*1510*/  LD.E.64 R12, desc[UR10][R8.64] ;  /* 0x0000000a080c7980 */ /* 0x000ea2000c101b00 */
[----:B------:R-:W-:Y:S02]  /*1520*/  IADD3 R16, P0, PT, R14, UR15, RZ ;  /* 0x0000000f0e107c10 */ /* 0x000fe4000ff1e0ff */
[----:B------:R-:W-:Y:S02]  /*1530*/  IADD3 R28, P2, PT, R8, UR15, RZ ;  /* 0x0000000f081c7c10 */ /* 0x000fe4000ff5e0ff */
[----:B------:R-:W-:-:S02]  /*1540*/  IADD3.X R17, PT, PT, R15, UR16, RZ, P0, !PT ;  /* 0x000000100f117c10 */ /* 0x000fc400087fe4ff */
[----:B------:R-:W-:-:S03]  /*1550*/  IADD3.X R29, PT, PT, R9, UR16, RZ, P2, !PT ;  /* 0x00000010091d7c10 */ /* 0x000fc600097fe4ff */
[----:B--2---:R3:W-:Y:S04]  /*1560*/  ST.E.64 desc[UR10][R16.64], R12 ;  /* 0x0000000c10007985 */ /* 0x0047e8000c101b0a */
[----:B------:R-:W2:Y:S01]  /*1570*/  LD.E.64 R18, desc[UR10][R28.64] ;  /* 0x0000000a1c127980 */ /* 0x000ea2000c101b00 */
[----:B------:R-:W-:-:S04]  /*1580*/  IADD3 R8, P0, PT, R16, UR15, RZ ;  /* 0x0000000f10087c10 */ /* 0x000fc8000ff1e0ff */
[----:B------:R-:W-:Y:S02]  /*1590*/  IADD3.X R9, PT, PT, R17, UR16, RZ, P0, !PT ;  /* 0x0000001011097c10 */ /* 0x000fe400087fe4ff */
[----:B------:R-:W-:-:S04]  /*15a0*/  IADD3 R26, P0, PT, R26, UR9, RZ ;  /* 0x000000091a1a7c10 */ /* 0x000fc8000ff1e0ff */
[----:B------:R-:W-:Y:S02]  /*15b0*/  IADD3.X R25, PT, PT, R25, UR12, RZ, P0, !PT ;  /* 0x0000000c19197c10 */ /* 0x000fe400087fe4ff */
[----:B------:R-:W-:-:S04]  /*15c0*/  ISETP.GE.U32.AND P0, PT, R26, UR6, PT ;  /* 0x000000061a007c0c */ /* 0x000fc8000bf06070 */
[----:B------:R-:W-:Y:S01]  /*15d0*/  ISETP.GE.U32.AND.EX P0, PT, R25, UR7, PT, P0 ;  /* 0x0000000719007c0c */ /* 0x000fe2000bf06100 */
[----:B--2---:R3:W-:-:S12]  /*15e0*/  ST.E.64 desc[UR10][R8.64], R18 ;  /* 0x0000001208007985 */ /* 0x0047d8000c101b0a */
[----:B------:R-:W-:Y:S05]  /*15f0*/  @!P0 BRA `(.L_x_428) ;  /* 0xfffffffc00848947 */ /* 0x000fea000383ffff */
[----:B------:R-:W-:Y:S05]  /*1600*/  BSYNC.RECONVERGENT B1 ;  /* 0x0000000000017941 */ /* 0x000fea0003800200 */
.L_x_427:
[----:B---3--:R-:W-:Y:S02]  /*1610*/  IMAD.U32 R12, RZ, RZ, UR19 ;  /* 0x00000013ff0c7e24 */ /* 0x008fe4000f8e00ff */
[----:B------:R-:W-:Y:S01]  /*1620*/  IMAD.U32 R18, RZ, RZ, UR4 ;  /* 0x00000004ff127e24 */ /* 0x000fe2000f8e00ff */
[----:B------:R-:W-:Y:S06]  /*1630*/  BRA `(.L_x_419) ;  /* 0x0000000400807947 */ /* 0x000fec0003800000 */
.L_x_424:
[----:B------:R-:W0:Y:S01]  /*1640*/  S2R R25, SR_TID.X ;  /* 0x0000000000197919 */ /* 0x000e220000002100 */
[----:B------:R-:W-:Y:S01]  /*1650*/  ULOP3.LUT UP0, URZ, UR22, 0x3, UR24, 0xc8, !UPT ;  /* 0x0000000316ff7892 */ /* 0x000fe2000f80c818 */
[----:B------:R-:W-:Y:S01]  /*1660*/  IMAD.U32 R8, RZ, RZ, UR21 ;  /* 0x00000015ff087e24 */ /* 0x000fe2000f8e00ff */
[----:B------:R-:W-:-:S04]  /*1670*/  UISETP.LT.U32.AND UP1, UPT, UR26, 0x4, UPT ;  /* 0x000000041a00788c */ /* 0x000fc8000bf21070 */
[----:B------:R-:W-:-:S04]  /*1680*/  UISETP.LT.U32.OR.EX UP0, UPT, UR27, URZ, UP0, UP1 ;  /* 0x000000ff1b00728c */ /* 0x000fc80008701510 */
[----:B------:R-:W-:Y:S02]  /*1690*/  USEL UR4, UR5, URZ, !UP0 ;  /* 0x000000ff05047287 */ /* 0x000fe4000c000000 */
[----:B------:R-:W-:Y:S01]  /*16a0*/  PLOP3.LUT P2, PT, PT, PT, UP0, 0x80, 0x8 ;  /* 0x000000000008781c */ /* 0x000fe20003f4f008 */
[----:B------:R-:W-:-:S03]  /*16b0*/  USEL UR17, UR27, URZ, !UP0 ;  /* 0x000000ff1b117287 */ /* 0x000fc6000c000000 */
[----:B------:R-:W-:-:S03]  /*16c0*/  IMAD.U32 R12, RZ, RZ, UR4 ;  /* 0x00000004ff0c7e24 */ /* 0x000fc6000f8e00ff */
[----:B------:R-:W-:Y:S01]  /*16d0*/  IMAD.U32 R18, RZ, RZ, UR17 ;  /* 0x00000011ff127e24 */ /* 0x000fe2000f8e00ff */
[----:B0-----:R-:W-:-:S04]  /*16e0*/  ISETP.GE.U32.AND P0, PT, R25, UR20, PT ;  /* 0x0000001419007c0c */ /* 0x001fc8000bf06070 */
[----:B------:R-:W-:-:S13]  /*16f0*/  ISETP.LE.U32.OR.EX P0, PT, R8, RZ, P2, P0 ;  /* 0x000000ff0800720c */ /* 0x000fda0001703500 */
[----:B------:R-:W-:Y:S05]  /*1700*/  @P0 BRA `(.L_x_419) ;  /* 0x00000004004c0947 */ /* 0x000fea0003800000 */
        /* <DEDUP_REMOVED lines=10> */
[----:B------:R-:W2:Y:S01]  /*17b0*/  LD.E R13, desc[UR10][R10.64] ;  /* 0x0000000a0a0d7980 */ /* 0x000ea2000c101900 */
[----:B------:R-:W-:Y:S02]  /*17c0*/  IADD3 R8, P0, PT, R8, UR24, RZ ;  /* 0x0000001808087c10 */ /* 0x000fe4000ff1e0ff */
[----:B------:R-:W-:Y:S02]  /*17d0*/  IADD3 R25, P2, PT, R25, UR8, RZ ;  /* 0x0000000819197c10 */ /* 0x000fe4000ff5e0ff */
[----:B------:R-:W-:Y:S02]  /*17e0*/  IADD3.X R9, PT, PT, R9, UR25, RZ, P0, !PT ;  /* 0x0000001909097c10 */ /* 0x000fe400087fe4ff */
[----:B------:R-:W-:Y:S01]  /*17f0*/  ISETP.NE.U32.AND P0, PT, R12, RZ, PT ;  /* 0x000000ff0c00720c */ /* 0x000fe20003f05070 */
[----:B------:R-:W-:-:S03]  /*1800*/  IMAD.X R16, RZ, RZ, RZ, P2 ;  /* 0x000000ffff107224 */ /* 0x000fc600010e06ff */
[----:B------:R-:W-:Y:S01]  /*1810*/  ISETP.NE.AND.EX P0, PT, RZ, RZ, PT, P0 ;  /* 0x000000ffff00720c */ /* 0x000fe20003f05300 */
[----:B--2---:R0:W-:-:S12]  /*1820*/  ST.E desc[UR10][R8.64], R13 ;  /* 0x0000000d08007985 */ /* 0x0041d8000c10190a */
[----:B------:R-:W-:Y:S05]  /*1830*/  @!P0 BRA `(.L_x_430) ;  /* 0x00000000004c8947 */ /* 0x000fea0003800000 */
[----:B------:R-:W-:-:S04]  /*1840*/  IADD3 R10, P0, PT, R10, UR9, RZ ;  /* 0x000000090a0a7c10 */ /* 0x000fc8000ff1e0ff */
[----:B------:R-:W-:-:S05]  /*1850*/  IADD3.X R11, PT, PT, R11, UR12, RZ, P0, !PT ;  /* 0x0000000c0b0b7c10 */ /* 0x000fca00087fe4ff */
[----:B0-----:R-:W2:Y:S01]  /*1860*/  LD.E R13, desc[UR10][R10.64] ;  /* 0x0000000a0a0d7980 */ /* 0x001ea2000c101900 */
[----:B------:R-:W-:Y:S01]  /*1870*/  IADD3 R8, P0, PT, R8, UR9, RZ ;  /* 0x0000000908087c10 */ /* 0x000fe2000ff1e0ff */
[----:B------:R-:W-:Y:S02]  /*1880*/  IMAD.MOV.U32 R25, RZ, RZ, R20 ;  /* 0x000000ffff197224 */ /* 0x000fe400078e0014 */
[----:B------:R-:W-:Y:S01]  /*1890*/  IMAD.MOV.U32 R16, RZ, RZ, R7 ;  /* 0x000000ffff107224 */ /* 0x000fe200078e0007 */
[----:B------:R-:W-:Y:S02]  /*18a0*/  IADD3.X R9, PT, PT, R9, UR12, RZ, P0, !PT ;  /* 0x0000000c09097c10 */ /* 0x000fe400087fe4ff */
[----:B------:R-:W-:-:S04]  /*18b0*/  ISETP.NE.U32.AND P0, PT, R12, 0x1, PT ;  /* 0x000000010c00780c */ /* 0x000fc80003f05070 */
[----:B------:R-:W-:Y:S01]  /*18c0*/  ISETP.NE.AND.EX P0, PT, RZ, RZ, PT, P0 ;  /* 0x000000ffff00720c */ /* 0x000fe20003f05300 */
[----:B--2---:R1:W-:-:S12]  /*18d0*/  ST.E desc[UR10][R8.64], R13 ;  /* 0x0000000d08007985 */ /* 0x0043d8000c10190a */
[----:B------:R-:W-:Y:S05]  /*18e0*/  @!P0 BRA `(.L_x_430) ;  /* 0x0000000000208947 */ /* 0x000fea0003800000 */
[----:B------:R-:W-:-:S04]  /*18f0*/  IADD3 R10, P0, PT, R10, UR9, RZ ;  /* 0x000000090a0a7c10 */ /* 0x000fc8000ff1e0ff */
[----:B------:R-:W-:-:S06]  /*1900*/  IADD3.X R11, PT, PT, R11, UR12, RZ, P0, !PT ;  /* 0x0000000c0b0b7c10 */ /* 0x000fcc00087fe4ff */
[----:B------:R-:W2:Y:S01]  /*1910*/  LD.E R11, desc[UR10][R10.64] ;  /* 0x0000000a0a0b7980 */ /* 0x000ea2000c101900 */
[----:B-1----:R-:W-:-:S04]  /*1920*/  IADD3 R8, P0, PT, R8, UR9, RZ ;  /* 0x0000000908087c10 */ /* 0x002fc8000ff1e0ff */
[----:B------:R-:W-:Y:S02]  /*1930*/  IADD3.X R9, PT, PT, R9, UR12, RZ, P0, !PT ;  /* 0x0000000c09097c10 */ /* 0x000fe400087fe4ff */
[----:B------:R-:W-:-:S05]  /*1940*/  IADD3 R25, P0, PT, R20, UR8, RZ ;  /* 0x0000000814197c10 */ /* 0x000fca000ff1e0ff */
[----:B------:R-:W-:Y:S01]  /*1950*/  IMAD.X R16, RZ, RZ, R7, P0 ;  /* 0x000000ffff107224 */ /* 0x000fe200000e0607 */
[----:B--2---:R2:W-:Y:S07]  /*1960*/  ST.E desc[UR10][R8.64], R11 ;  /* 0x0000000b08007985 */ /* 0x0045ee000c10190a */
.L_x_430:
[----:B------:R-:W-:Y:S05]  /*1970*/  BSYNC.RECONVERGENT B1 ;  /* 0x0000000000017941 */ /* 0x000fea0003800200 */
.L_x_429:
[----:B------:R-:W3:Y:S01]  /*1980*/  LDC R18, c[0x0][0x394] ;  /* 0x0000e500ff127b82 */ /* 0x000ee20000000800 */
[----:B------:R-:W-:Y:S01]  /*1990*/  ISETP.GE.U32.AND P0, PT, R6, 0x3, PT ;  /* 0x000000030600780c */ /* 0x000fe20003f06070 */
[----:B------:R-:W-:-:S03]  /*19a0*/  IMAD.U32 R12, RZ, RZ, UR5 ;  /* 0x00000005ff0c7e24 */ /* 0x000fc6000f8e00ff */
[----:B------:R-:W-:-:S13]  /*19b0*/  ISETP.GE.U32.AND.EX P0, PT, R0, RZ, PT, P0 ;  /* 0x000000ff0000720c */ /* 0x000fda0003f06100 */
[----:B------:R-:W-:Y:S05]  /*19c0*/  @!P0 BRA `(.L_x_419) ;  /* 0x00000000009c8947 */ /* 0x000fea0003800000 */
[----:B------:R-:W-:Y:S01]  /*19d0*/  BSSY.RECONVERGENT B1, `(.L_x_431) ;  /* 0x0000025000017945 */ /* 0x000fe20003800200 */
[C---:B------:R-:W-:Y:S01]  /*19e0*/  SHF.L.U64.HI R19, R25.reuse, 0x2, R16 ;  /* 0x0000000219137819 */ /* 0x040fe20000010210 */
[----:B------:R-:W-:-:S07]  /*19f0*/  IMAD.SHL.U32 R17, R25, 0x4, RZ ;  /* 0x0000000419117824 */ /* 0x000fce00078e00ff */
.L_x_432:
[----:B------:R-:W-:-:S04]  /*1a00*/  IADD3 R10, P0, PT, R17, UR22, RZ ;  /* 0x00000016110a7c10 */ /* 0x000fc8000ff1e0ff */
[----:B--2-4-:R-:W-:-:S05]  /*1a10*/  IADD3.X R11, PT, PT, R19, UR23, RZ, P0, !PT ;  /* 0x00000017130b7c10 */ /* 0x014fca00087fe4ff */
[----:B01----:R-:W2:Y:S01]  /*1a20*/  LD.E R9, desc[UR10][R10.64] ;  /* 0x0000000a0a097980 */ /* 0x003ea2000c101900 */
[----:B------:R-:W-:-:S04]  /*1a30*/  IADD3 R12, P0, PT, R17, UR24, RZ ;  /* 0x00000018110c7c10 */ /* 0x000fc8000ff1e0ff */
[----:B------:R-:W-:Y:S02]  /*1a40*/  IADD3.X R13, PT, PT, R19, UR25, RZ, P0, !PT ;  /* 0x00000019130d7c10 */ /* 0x000fe400087fe4ff */
[----:B------:R-:W-:-:S04]  /*1a50*/  IADD3 R28, P0, PT, R10, UR9, RZ ;  /* 0x000000090a1c7c10 */ /* 0x000fc8000ff1e0ff */
[----:B------:R-:W-:Y:S02]  /*1a60*/  IADD3.X R29, PT, PT, R11, UR12, RZ, P0, !PT ;  /* 0x0000000c0b1d7c10 */ /* 0x000fe400087fe4ff */
[----:B------:R-:W-:Y:S01]  /*1a70*/  IADD3 R26, P0, PT, R12, UR9, RZ ;  /* 0x000000090c1a7c10 */ /* 0x000fe2000ff1e0ff */
[----:B--2---:R0:W-:Y:S04]  /*1a80*/  ST.E desc[UR10][R12.64], R9 ;  /* 0x000000090c007985 */ /* 0x0041e8000c10190a */
[----:B------:R-:W2:Y:S01]  /*1a90*/  LD.E R29, desc[UR10][R28.64] ;  /* 0x0000000a1c1d7980 */ /* 0x000ea2000c101900 */
[----:B------:R-:W-:Y:S02]  /*1aa0*/  IADD3.X R27, PT, PT, R13, UR12, RZ, P0, !PT ;  /* 0x0000000c0d1b7c10 */ /* 0x000fe400087fe4ff */
[----:B------:R-:W-:-:S04]  /*1ab0*/  IADD3 R14, P0, PT, R10, UR15, RZ ;  /* 0x0000000f0a0e7c10 */ /* 0x000fc8000ff1e0ff */
[----:B------:R-:W-:Y:S01]  /*1ac0*/  IADD3.X R15, PT, PT, R11, UR16, RZ, P0, !PT ;  /* 0x000000100b0f7c10 */ /* 0x000fe200087fe4ff */
[----:B------:R-:W-:Y:S01]  /*1ad0*/  IMAD.U32 R8, RZ, RZ, UR8 ;  /* 0x00000008ff087e24 */ /* 0x000fe2000f8e00ff */
[----:B--2---:R1:W-:Y:S04]  /*1ae0*/  ST.E desc[UR10][R26.64], R29 ;  /* 0x0000001d1a007985 */ /* 0x0043e8000c10190a */
[----:B------:R-:W2:Y:S01]  /*1af0*/  LD.E R15, desc[UR10][R14.64] ;  /* 0x0000000a0e0f7980 */ /* 0x000ea2000c101900 */
[----:B------:R-:W-:Y:S01]  /*1b00*/  IMAD.WIDE.U32 R10, R8, 0xc, R10 ;  /* 0x0000000c080a7825 */ /* 0x000fe200078e000a */
[----:B------:R-:W-:Y:S01]  /*1b10*/  IADD3 R8, P0, PT, R12, UR15, RZ ;  /* 0x0000000f0c087c10 */ /* 0x000fe2000ff1e0ff */
[----:B------:R-:W-:Y:S02]  /*1b20*/  UMOV UR4, URZ ;  /* 0x000000ff00047c82 */ /* 0x000fe40008000000 */
[----:B------:R-:W-:Y:S01]  /*1b30*/  VIADD R11, R11, UR4 ;  /* 0x000000040b0b7c36 */ /* 0x000fe20008000000 */
[----:B0-----:R-:W-:Y:S01]  /*1b40*/  IADD3.X R9, PT, PT, R13, UR16, RZ, P0, !PT ;  /* 0x000000100d097c10 */ /* 0x001fe200087fe4ff */
[----:B-1----:R-:W-:-:S04]  /*1b50*/  IMAD.U32 R27, RZ, RZ, UR8 ;  /* 0x00000008ff1b7e24 */ /* 0x002fc8000f8e00ff */
[----:B--2---:R4:W-:Y:S04]  /*1b60*/  ST.E desc[UR10][R8.64], R15 ;  /* 0x0000000f08007985 */ /* 0x0049e8000c10190a */
[----:B------:R-:W2:Y:S01]  /*1b70*/  LD.E R11, desc[UR10][R10.64] ;  /* 0x0000000a0a0b7980 */ /* 0x000ea2000c101900 */
[----:B------:R-:W-:Y:S01]  /*1b80*/  IMAD.WIDE.U32 R12, R27, 0xc, R12 ;  /* 0x0000000c1b0c7825 */ /* 0x000fe200078e000c */
[----:B------:R-:W-:Y:S02]  /*1b90*/  IADD3 R25, P0, PT, R25, UR9, RZ ;  /* 0x0000000919197c10 */ /* 0x000fe4000ff1e0ff */
[----:B------:R-:W-:Y:S01]  /*1ba0*/  IADD3 R17, P2, PT, R17, UR13, RZ ;  /* 0x0000000d11117c10 */ /* 0x000fe2000ff5e0ff */
[----:B------:R-:W-:Y:S01]  /*1bb0*/  VIADD R13, R13, UR4 ;  /* 0x000000040d0d7c36 */ /* 0x000fe20008000000 */
[----:B------:R-:W-:-:S02]  /*1bc0*/  IADD3.X R16, PT, PT, R16, UR12, RZ, P0, !PT ;  /* 0x0000000c10107c10 */ /* 0x000fc400087fe4ff */
[----:B------:R-:W-:Y:S02]  /*1bd0*/  ISETP.GE.U32.AND P0, PT, R25, UR20, PT ;  /* 0x0000001419007c0c */ /* 0x000fe4000bf06070 */
[----:B------:R-:W-:Y:S02]  /*1be0*/  IADD3.X R19, PT, PT, R19, UR14, RZ, P2, !PT ;  /* 0x0000000e13137c10 */ /* 0x000fe400097fe4ff */
[----:B------:R-:W-:Y:S01]  /*1bf0*/  ISETP.GE.U32.AND.EX P0, PT, R16, UR21, PT, P0 ;  /* 0x0000001510007c0c */ /* 0x000fe2000bf06100 */
[----:B--2---:R4:W-:-:S12]  /*1c00*/  ST.E desc[UR10][R12.64], R11 ;  /* 0x0000000b0c007985 */ /* 0x0049d8000c10190a */
[----:B------:R-:W-:Y:S05]  /*1c10*/  @!P0 BRA `(.L_x_432) ;  /* 0xfffffffc00788947 */ /* 0x000fea000383ffff */
[----:B------:R-:W-:Y:S05]  /*1c20*/  BSYNC.RECONVERGENT B1 ;  /* 0x0000000000017941 */ /* 0x000fea0003800200 */
.L_x_431:
[----:B----4-:R-:W-:-:S07]  /*1c30*/  IMAD.U32 R12, RZ, RZ, UR5 ;  /* 0x00000005ff0c7e24 */ /* 0x010fce000f8e00ff */
.L_x_419:
[----:B------:R-:W-:Y:S05]  /*1c40*/  BSYNC.RECONVERGENT B0 ;  /* 0x0000000000007941 */ /* 0x000fea0003800200 */
.L_x_417:
[----:B01----:R-:W0:Y:S01]  /*1c50*/  S2R R13, SR_TID.X ;  /* 0x00000000000d7919 */ /* 0x003e220000002100 */
[----:B------:R-:W-:Y:S01]  /*1c60*/  IADD3 R14, P0, PT, -R12, UR26, RZ ;  /* 0x0000001a0c0e7c10 */ /* 0x000fe2000ff1e1ff */
[----:B------:R-:W-:Y:S03]  /*1c70*/  BSSY.RECONVERGENT B0, `(.L_x_433) ;  /* 0x0000013000007945 */ /* 0x000fe60003800200 */
[----:B---3--:R-:W-:Y:S02]  /*1c80*/  IADD3.X R16, PT, PT, ~R18, UR27, RZ, P0, !PT ;  /* 0x0000001b12107c10 */ /* 0x008fe400087fe5ff */
[----:B0-----:R-:W-:-:S04]  /*1c90*/  ISETP.GT.U32.AND P0, PT, R14, R13, PT ;  /* 0x0000000d0e00720c */ /* 0x001fc80003f04070 */
[----:B------:R-:W-:-:S13]  /*1ca0*/  ISETP.GT.U32.AND.EX P0, PT, R16, RZ, PT, P0 ;  /* 0x000000ff1000720c */ /* 0x000fda0003f04100 */
[----:B------:R-:W-:Y:S05]  /*1cb0*/  @!P0 BRA `(.L_x_434) ;  /* 0x0000000000388947 */ /* 0x000fea0003800000 */
[----:B------:R-:W-:-:S07]  /*1cc0*/  IMAD.MOV.U32 R15, RZ, RZ, RZ ;  /* 0x000000ffff0f7224 */ /* 0x000fce00078e00ff */
.L_x_435:
[----:B0-2---:R-:W-:-:S05]  /*1cd0*/  IADD3 R10, P0, PT, R12, R13, RZ ;  /* 0x0000000d0c0a7210 */ /* 0x005fca0007f1e0ff */
[----:B------:R-:W-:Y:S01]  /*1ce0*/  IMAD.X R11, R18, 0x1, R15, P0 ;  /* 0x00000001120b7824 */ /* 0x000fe200000e060f */
[----:B------:R-:W-:-:S04]  /*1cf0*/  IADD3 R8, P0, PT, R10, UR22, RZ ;  /* 0x000000160a087c10 */ /* 0x000fc8000ff1e0ff */
[----:B------:R-:W-:-:S06]  /*1d00*/  IADD3.X R9, PT, PT, R11, UR23, RZ, P0, !PT ;  /* 0x000000170b097c10 */ /* 0x000fcc00087fe4ff */
[----:B------:R-:W2:Y:S01]  /*1d10*/  LD.E.U8 R9, desc[UR10][R8.64] ;  /* 0x0000000a08097980 */ /* 0x000ea2000c101100 */
[----:B------:R-:W-:Y:S02]  /*1d20*/  IADD3 R10, P0, PT, R10, UR24, RZ ;  /* 0x000000180a0a7c10 */ /* 0x000fe4000ff1e0ff */
[----:B------:R-:W-:Y:S02]  /*1d30*/  IADD3 R13, P2, PT, R13, UR8, RZ ;  /* 0x000000080d0d7c10 */ /* 0x000fe4000ff5e0ff */
[----:B------:R-:W-:Y:S02]  /*1d40*/  IADD3.X R11, PT, PT, R11, UR25, RZ, P0, !PT ;  /* 0x000000190b0b7c10 */ /* 0x000fe400087fe4ff */
[----:B------:R-:W-:Y:S01]  /*1d50*/  ISETP.GE.U32.AND P0, PT, R13, R14, PT ;  /* 0x0000000e0d00720c */ /* 0x000fe20003f06070 */
[----:B------:R-:W-:-:S05]  /*1d60*/  IMAD.X R15, RZ, RZ, R15, P2 ;  /* 0x000000ffff0f7224 */ /* 0x000fca00010e060f */
[----:B------:R-:W-:Y:S01]  /*1d70*/  ISETP.GE.U32.AND.EX P0, PT, R15, R16, PT, P0 ;  /* 0x000000100f00720c */ /* 0x000fe20003f06100 */
[----:B--2---:R0:W-:-:S12]  /*1d80*/  ST.E.U8 desc[UR10][R10.64], R9 ;  /* 0x000000090a007985 */ /* 0x0041d8000c10110a */
[----:B------:R-:W-:Y:S05]  /*1d90*/  @!P0 BRA `(.L_x_435) ;  /* 0xfffffffc00cc8947 */ /* 0x000fea000383ffff */
.L_x_434:
[----:B------:R-:W-:Y:S05]  /*1da0*/  BSYNC.RECONVERGENT B0 ;  /* 0x0000000000007941 */ /* 0x000fea0003800200 */
.L_x_433:
[----:B------:R-:W-:Y:S05]  /*1db0*/  @!P1 BRA `(.L_x_436) ;  /* 0xffffffec00049947 */ /* 0x000fea000383ffff */
[----:B------:R-:W-:Y:S05]  /*1dc0*/  EXIT ;  /* 0x000000000000794d */ /* 0x000fea0003800000 */
        .weak           $__internal_25_$__cuda_sm20_div_u64
        .type           $__internal_25_$__cuda_sm20_div_u64,@function
        .size           $__internal_25_$__cuda_sm20_div_u64,(.L_x_488 - $__internal_25_$__cuda_sm20_div_u64)
$__internal_25_$__cuda_sm20_div_u64:
[----:B------:R-:W-:Y:S02]  /*1dd0*/  IMAD.MOV.U32 R16, RZ, RZ, R9 ;  /* 0x000000ffff107224 */ /* 0x000fe400078e0009 */
[----:B------:R-:W-:-:S04]  /*1de0*/  IMAD.U32 R17, RZ, RZ, UR4 ;  /* 0x00000004ff117e24 */ /* 0x000fc8000f8e00ff */
[----:B------:R-:W0:Y:S08]  /*1df0*/  I2F.U64.RP R16, R16 ;  /* 0x0000001000107312 */ /* 0x000e300000309000 */
[----:B0-----:R-:W0:Y:S02]  /*1e00*/  MUFU.RCP R12, R16 ;  /* 0x00000010000c7308 */ /* 0x001e240000001000 */
[----:B0-----:R-:W-:-:S06]  /*1e10*/  VIADD R12, R12, 0x1ffffffe ;  /* 0x1ffffffe0c0c7836 */ /* 0x001fcc0000000000 */
[----:B------:R-:W0:Y:S02]  /*1e20*/  F2I.U64.TRUNC R12, R12 ;  /* 0x0000000c000c7311 */ /* 0x000e24000020d800 */
[----:B0-----:R-:W-:-:S04]  /*1e30*/  IMAD.WIDE.U32 R14, R12, R9, RZ ;  /* 0x000000090c0e7225 */ /* 0x001fc800078e00ff */
[----:B------:R-:W-:Y:S01]  /*1e40*/  IMAD R15, R12, UR4, R15 ;  /* 0x000000040c0f7c24 */ /* 0x000fe2000f8e020f */
[----:B------:R-:W-:-:S03]  /*1e50*/  IADD3 R19, P0, PT, RZ, -R14, RZ ;  /* 0x8000000eff137210 */ /* 0x000fc60007f1e0ff */
[----:B------:R-:W-:Y:S02]  /*1e60*/  IMAD R15, R13, R9, R15 ;  /* 0x000000090d0f7224 */ /* 0x000fe400078e020f */
[----:B------:R-:W-:-:S04]  /*1e70*/  IMAD.HI.U32 R14, R12, R19, RZ ;  /* 0x000000130c0e7227 */ /* 0x000fc800078e00ff */
[----:B------:R-:W-:Y:S02]  /*1e80*/  IMAD.X R23, RZ, RZ, ~R15, P0 ;  /* 0x000000ffff177224 */ /* 0x000fe400000e0e0f */
[----:B------:R-:W-:Y:S02]  /*1e90*/  IMAD.MOV.U32 R15, RZ, RZ, R12 ;  /* 0x000000ffff0f7224 */ /* 0x000fe400078e000c */
[-C--:B------:R-:W-:Y:S02]  /*1ea0*/  IMAD R17, R13, R23.reuse, RZ ;  /* 0x000000170d117224 */ /* 0x080fe400078e02ff */
[----:B------:R-:W-:-:S04]  /*1eb0*/  IMAD.WIDE.U32 R14, P0, R12, R23, R14 ;  /* 0x000000170c0e7225 */ /* 0x000fc8000780000e */
[----:B------:R-:W-:-:S04]  /*1ec0*/  IMAD.HI.U32 R23, R13, R23, RZ ;  /* 0x000000170d177227 */ /* 0x000fc800078e00ff */
[----:B------:R-:W-:-:S04]  /*1ed0*/  IMAD.HI.U32 R14, P1, R13, R19, R14 ;  /* 0x000000130d0e7227 */ /* 0x000fc8000782000e */
[----:B------:R-:W-:Y:S01]  /*1ee0*/  IMAD.X R16, R23, 0x1, R13, P0 ;  /* 0x0000000117107824 */ /* 0x000fe200000e060d */
[----:B------:R-:W-:-:S04]  /*1ef0*/  IADD3 R15, P2, PT, R17, R14, RZ ;  /* 0x0000000e110f7210 */ /* 0x000fc80007f5e0ff */
[----:B------:R-:W-:Y:S01]  /*1f00*/  IADD3.X R16, PT, PT, RZ, RZ, R16, P2, P1 ;  /* 0x000000ffff107210 */ /* 0x000fe200017e2410 */
[----:B------:R-:W-:-:S04]  /*1f10*/  IMAD.WIDE.U32 R12, R15, R9, RZ ;  /* 0x000000090f0c7225 */ /* 0x000fc800078e00ff */
[----:B------:R-:W-:Y:S01]  /*1f20*/  IMAD R13, R15, UR4, R13 ;  /* 0x000000040f0d7c24 */ /* 0x000fe2000f8e020d */
        /* <DEDUP_REMOVED lines=19> */
[----:B------:R-:W-:-:S04]  /*2060*/  IMAD.WIDE.U32 R12, R15, R9, RZ ;  /* 0x000000090f0c7225 */ /* 0x000fc800078e00ff */
[----:B------:R-:W-:Y:S01]  /*2070*/  IMAD.X R14, RZ, RZ, R14, P1 ;  /* 0x000000ffff0e7224 */ /* 0x000fe200008e060e */
[----:B------:R-:W-:Y:S01]  /*2080*/  IADD3 R18, P1, PT, -R12, R7, RZ ;  /* 0x000000070c127210 */ /* 0x000fe20007f3e1ff */
[----:B------:R-:W-:-:S03]  /*2090*/  IMAD R13, R15, UR4, R13 ;  /* 0x000000040f0d7c24 */ /* 0x000fc6000f8e020d */
[-C--:B------:R-:W-:Y:S01]  /*20a0*/  ISETP.GE.U32.AND P0, PT, R18, R9.reuse, PT ;  /* 0x000000091200720c */ /* 0x080fe20003f06070 */
[----:B------:R-:W-:-:S04]  /*20b0*/  IMAD R12, R14, R9, R13 ;  /* 0x000000090e0c7224 */ /* 0x000fc800078e020d */
[----:B------:R-:W-:Y:S01]  /*20c0*/  IMAD.X R20, R11, 0x1, ~R12, P1 ;  /* 0x000000010b147824 */ /* 0x000fe200008e0e0c */
[----:B------:R-:W-:Y:S02]  /*20d0*/  IADD3 R16, P1, PT, R15, 0x1, RZ ;  /* 0x000000010f107810 */ /* 0x000fe40007f3e0ff */
[-C--:B------:R-:W-:Y:S02]  /*20e0*/  IADD3 R12, P2, PT, -R9, R18.reuse, RZ ;  /* 0x00000012090c7210 */ /* 0x080fe40007f5e1ff */
[C---:B------:R-:W-:Y:S01]  /*20f0*/  ISETP.GE.U32.AND.EX P0, PT, R20.reuse, UR4, PT, P0 ;  /* 0x0000000414007c0c */ /* 0x040fe2000bf06100 */
[----:B------:R-:W-:Y:S01]  /*2100*/  IMAD.X R11, RZ, RZ, R14, P1 ;  /* 0x000000ffff0b7224 */ /* 0x000fe200008e060e */
[----:B------:R-:W-:Y:S02]  /*2110*/  IADD3.X R13, PT, PT, R20, ~UR4, RZ, P2, !PT ;  /* 0x80000004140d7c10 */ /* 0x000fe400097fe4ff */
[----:B------:R-:W-:Y:S02]  /*2120*/  SEL R16, R16, R15, P0 ;  /* 0x0000000f10107207 */ /* 0x000fe40000000000 */
[----:B------:R-:W-:-:S02]  /*2130*/  SEL R12, R12, R18, P0 ;  /* 0x000000120c0c7207 */ /* 0x000fc40000000000 */
[----:B------:R-:W-:Y:S02]  /*2140*/  SEL R11, R11, R14, P0 ;  /* 0x0000000e0b0b7207 */ /* 0x000fe40000000000 */
[----:B------:R-:W-:Y:S02]  /*2150*/  IADD3 R7, P2, PT, R16, 0x1, RZ ;  /* 0x0000000110077810 */ /* 0x000fe40007f5e0ff */
[----:B------:R-:W-:Y:S02]  /*2160*/  SEL R13, R13, R20, P0 ;  /* 0x000000140d0d7207 */ /* 0x000fe40000000000 */
[----:B------:R-:W-:Y:S01]  /*2170*/  ISETP.GE.U32.AND P0, PT, R12, R9, PT ;  /* 0x000000090c00720c */ /* 0x000fe20003f06070 */
[----:B------:R-:W-:Y:S01]  /*2180*/  IMAD.X R12, RZ, RZ, R11, P2 ;  /* 0x000000ffff0c7224 */ /* 0x000fe200010e060b */
[----:B------:R-:W-:Y:S02]  /*2190*/  ISETP.NE.U32.AND P1, PT, R9, RZ, PT ;  /* 0x000000ff0900720c */ /* 0x000fe40003f25070 */
[----:B------:R-:W-:-:S02]  /*21a0*/  ISETP.GE.U32.AND.EX P0, PT, R13, UR4, PT, P0 ;  /* 0x000000040d007c0c */ /* 0x000fc4000bf06100 */
[----:B------:R-:W-:Y:S02]  /*21b0*/  ISETP.NE.AND.EX P1, PT, RZ, UR4, PT, P1 ;  /* 0x00000004ff007c0c */ /* 0x000fe4000bf25310 */
[----:B------:R-:W-:Y:S01]  /*21c0*/  SEL R12, R12, R11, P0 ;  /* 0x0000000b0c0c7207 */ /* 0x000fe20000000000 */
[----:B------:R-:W-:Y:S01]  /*21d0*/  IMAD.MOV.U32 R11, RZ, RZ, 0x0 ;  /* 0x00000000ff0b7424 */ /* 0x000fe200078e00ff */
[----:B------:R-:W-:Y:S02]  /*21e0*/  SEL R7, R7, R16, P0 ;  /* 0x0000001007077207 */ /* 0x000fe40000000000 */
[----:B------:R-:W-:Y:S02]  /*21f0*/  SEL R12, R12, 0xffffffff, P1 ;  /* 0xffffffff0c0c7807 */ /* 0x000fe40000800000 */
[----:B------:R-:W-:Y:S01]  /*2200*/  SEL R7, R7, 0xffffffff, P1 ;  /* 0xffffffff07077807 */ /* 0x000fe20000800000 */
[----:B------:R-:W-:Y:S06]  /*2210*/  RET.REL.NODEC R10 `(_Z35kvbm_kernels_vectorized_copy_kernelPPvS0_mi) ;  /* 0xffffffdc0a787950 */ /* 0x000fec0003c3ffff */
.L_x_437:
        /* <DEDUP_REMOVED lines=14> */
.L_x_488:


//--------------------- .nv.shared.reserved.0     --------------------------
	.section	.nv.shared.reserved.0,"aw",@nobits
	.weak		__nv_reservedSMEM_offset_0_alias
	.size		__nv_reservedSMEM_offset_0_alias, 0, 64
	.other		__nv_reservedSMEM_offset_0_alias,@"STO_CUDA_RESERVED_SHARED STV_DEFAULT"
__nv_reservedSMEM_offset_0_alias:
	.zero		0
	.zero		64


//--------------------- .nv.constant0._ZN36_GLOBAL__N__0b762c63_4_k_cu_fff026ee38kvbm_kernels_operational_unpack_kernelIdEEvPKPKT_PKPS1_mmmm --------------------------
	.section	.nv.constant0._ZN36_GLOBAL__N__0b762c63_4_k_cu_fff026ee38kvbm_kernels_operational_unpack_kernelIdEEvPKPKT_PKPS1_mmmm,"a",@progbits
	.sectionflags	@""
	.align	4
.nv.constant0._ZN36_GLOBAL__N__0b762c63_4_k_cu_fff026ee38kvbm_kernels_operational_unpack_kernelIdEEvPKPKT_PKPS1_mmmm:
	.zero		944


//--------------------- .nv.constant0._ZN36_GLOBAL__N__0b762c63_4_k_cu_fff026ee36kvbm_kernels_operational_pack_kernelIdEEvPKPKT_PKPS1_mmmm --------------------------
	.section	.nv.constant0._ZN36_GLOBAL__N__0b762c63_4_k_cu_fff026ee36kvbm_kernels_operational_pack_kernelIdEEvPKPKT_PKPS1_mmmm,"a",@progbits
	.sectionflags	@""
	.align	4
.nv.constant0._ZN36_GLOBAL__N__0b762c63_4_k_cu_fff026ee36kvbm_kernels_operational_pack_kernelIdEEvPKPKT_PKPS1_mmmm:
	.zero		944


//--------------------- .nv.constant0._ZN36_GLOBAL__N__0b762c63_4_k_cu_fff026ee38kvbm_kernels_operational_unpack_kernelIfEEvPKPKT_PKPS1_mmmm --------------------------
	.section	.nv.constant0._ZN36_GLOBAL__N__0b762c63_4_k_cu_fff026ee38kvbm_kernels_operational_unpack_kernelIfEEvPKPKT_PKPS1_mmmm,"a",@progbits
	.sectionflags	@""
	.align	4
.nv.constant0._ZN36_GLOBAL__N__0b762c63_4_k_cu_fff026ee38kvbm_kernels_operational_unpack_kernelIfEEvPKPKT_PKPS1_mmmm:
	.zero		944


//--------------------- .nv.constant0._ZN36_GLOBAL__N__0b762c63_4_k_cu_fff026ee36kvbm_kernels_operational_pack_kernelIfEEvPKPKT_PKPS1_mmmm --------------------------
	.section	.nv.constant0._ZN36_GLOBAL__N__0b762c63_4_k_cu_fff026ee36kvbm_kernels_operational_pack_kernelIfEEvPKPKT_PKPS1_mmmm,"a",@progbits
	.sectionflags	@""
	.align	4
.nv.constant0._ZN36_GLOBAL__N__0b762c63_4_k_cu_fff026ee36kvbm_kernels_operational_pack_kernelIfEEvPKPKT_PKPS1_mmmm:
	.zero		944


//--------------------- .nv.constant0._ZN36_GLOBAL__N__0b762c63_4_k_cu_fff026ee38kvbm_kernels_operational_unpack_kernelI13__nv_bfloat16EEvPKPKT_PKPS2_mmmm --------------------------
	.section	.nv.constant0._ZN36_GLOBAL__N__0b762c63_4_k_cu_fff026ee38kvbm_kernels_operational_unpack_kernelI13__nv_bfloat16EEvPKPKT_PKPS2_mmmm,"a",@progbits
	.sectionflags	@""
	.align	4
.nv.constant0._ZN36_GLOBAL__N__0b762c63_4_k_cu_fff026ee38kvbm_kernels_operational_unpack_kernelI13__nv_bfloat16EEvPKPKT_PKPS2_mmmm:
	.zero		944


//--------------------- .nv.constant0._ZN36_GLOBAL__N__0b762c63_4_k_cu_fff026ee36kvbm_kernels_operational_pack_kernelI13__nv_bfloat16EEvPKPKT_PKPS2_mmmm --------------------------
	.section	.nv.constant0._ZN36_GLOBAL__N__0b762c63_4_k_cu_fff026ee36kvbm_kernels_operational_pack_kernelI13__nv_bfloat16EEvPKPKT_PKPS2_mmmm,"a",@progbits
	.sectionflags	@""
	.align	4
.nv.constant0._ZN36_GLOBAL__N__0b762c63_4_k_cu_fff026ee36kvbm_kernels_operational_pack_kernelI13__nv_bfloat16EEvPKPKT_PKPS2_mmmm:
	.zero		944


//--------------------- .nv.constant0._ZN36_GLOBAL__N__0b762c63_4_k_cu_fff026ee38kvbm_kernels_operational_unpack_kernelI6__halfEEvPKPKT_PKPS2_mmmm --------------------------
	.section	.nv.constant0._ZN36_GLOBAL__N__0b762c63_4_k_cu_fff026ee38kvbm_kernels_operational_unpack_kernelI6__halfEEvPKPKT_PKPS2_mmmm,"a",@progbits
	.sectionflags	@""
	.align	4
.nv.constant0._ZN36_GLOBAL__N__0b762c63_4_k_cu_fff026ee38kvbm_kernels_operational_unpack_kernelI6__halfEEvPKPKT_PKPS2_mmmm:
	.zero		944


//--------------------- .nv.constant0._ZN36_GLOBAL__N__0b762c63_4_k_cu_fff026ee36kvbm_kernels_operational_pack_kernelI6__halfEEvPKPKT_PKPS2_mmmm --------------------------
	.section	.nv.constant0._ZN36_GLOBAL__N__0b762c63_4_k_cu_fff026ee36kvbm_kernels_operational_pack_kernelI6__halfEEvPKPKT_PKPS2_mmmm,"a",@progbits
	.sectionflags	@""
	.align	4
.nv.constant0._ZN36_GLOBAL__N__0b762c63_4_k_cu_fff026ee36kvbm_kernels_operational_pack_kernelI6__halfEEvPKPKT_PKPS2_mmmm:
	.zero		944


//--------------------- .nv.constant0._ZN36_GLOBAL__N__0b762c63_4_k_cu_fff026ee38kvbm_kernels_universal_to_block_kernelIdLNS_11BlockLayoutE1EEEvPKPKT_PKPS2_mmmmmmmm --------------------------
	.section	.nv.constant0._ZN36_GLOBAL__N__0b762c63_4_k_cu_fff026ee38kvbm_kernels_universal_to_block_kernelIdLNS_11BlockLayoutE1EEEvPKPKT_PKPS2_mmmmmmmm,"a",@progbits
	.sectionflags	@""
	.align	4
.nv.constant0._ZN36_GLOBAL__N__0b762c63_4_k_cu_fff026ee38kvbm_kernels_universal_to_block_kernelIdLNS_11BlockLayoutE1EEEvPKPKT_PKPS2_mmmmmmmm:
	.zero		976


//--------------------- .nv.constant0._ZN36_GLOBAL__N__0b762c63_4_k_cu_fff026ee38kvbm_kernels_universal_to_block_kernelIdLNS_11BlockLayoutE0EEEvPKPKT_PKPS2_mmmmmmmm --------------------------
	.section	.nv.constant0._ZN36_GLOBAL__N__0b762c63_4_k_cu_fff026ee38kvbm_kernels_universal_to_block_kernelIdLNS_11BlockLayoutE0EEEvPKPKT_PKPS2_mmmmmmmm,"a",@progbits
	.sectionflags	@""
	.align	4
.nv.constant0._ZN36_GLOBAL__N__0b762c63_4_k_cu_fff026ee38kvbm_kernels_universal_to_block_kernelIdLNS_11BlockLayoutE0EEEvPKPKT_PKPS2_mmmmmmmm:
	.zero		976


//--------------------- .nv.constant0._ZN36_GLOBAL__N__0b762c63_4_k_cu_fff026ee38kvbm_kernels_universal_to_block_kernelIfLNS_11BlockLayoutE1EEEvPKPKT_PKPS2_mmmmmmmm --------------------------
	.section	.nv.constant0._ZN36_GLOBAL__N__0b762c63_4_k_cu_fff026ee38kvbm_kernels_universal_to_block_kernelIfLNS_11BlockLayoutE1EEEvPKPKT_PKPS2_mmmmmmmm,"a",@progbits
	.sectionflags	@""
	.align	4
.nv.constant0._ZN36_GLOBAL__N__0b762c63_4_k_cu_fff026ee38kvbm_kernels_universal_to_block_kernelIfLNS_11BlockLayoutE1EEEvPKPKT_PKPS2_mmmmmmmm:
	.zero		976


//--------------------- .nv.constant0._ZN36_GLOBAL__N__0b762c63_4_k_cu_fff026ee38kvbm_kernels_universal_to_block_kernelIfLNS_11BlockLayoutE0EEEvPKPKT_PKPS2_mmmmmmmm --------------------------
	.section	.nv.constant0._ZN36_GLOBAL__N__0b762c63_4_k_cu_fff026ee38kvbm_kernels_universal_to_block_kernelIfLNS_11BlockLayoutE0EEEvPKPKT_PKPS2_mmmmmmmm,"a",@progbits
	.sectionflags	@""
	.align	4
.nv.constant0._ZN36_GLOBAL__N__0b762c63_4_k_cu_fff026ee38kvbm_kernels_universal_to_block_kernelIfLNS_11BlockLayoutE0EEEvPKPKT_PKPS2_mmmmmmmm:
	.zero		976


//--------------------- .nv.constant0._ZN36_GLOBAL__N__0b762c63_4_k_cu_fff026ee38kvbm_kernels_universal_to_block_kernelI13__nv_bfloat16LNS_11BlockLayoutE1EEEvPKPKT_PKPS3_mmmmmmmm --------------------------
	.section	.nv.constant0._ZN36_GLOBAL__N__0b762c63_4_k_cu_fff026ee38kvbm_kernels_universal_to_block_kernelI13__nv_bfloat16LNS_11BlockLayoutE1EEEvPKPKT_PKPS3_mmmmmmmm,"a",@progbits
	.sectionflags	@""
	.align	4
.nv.constant0._ZN36_GLOBAL__N__0b762c63_4_k_cu_fff026ee38kvbm_kernels_universal_to_block_kernelI13__nv_bfloat16LNS_11BlockLayoutE1EEEvPKPKT_PKPS3_mmmmmmmm:
	.zero		976


//--------------------- .nv.constant0._ZN36_GLOBAL__N__0b762c63_4_k_cu_fff026ee38kvbm_kernels_universal_to_block_kernelI13__nv_bfloat16LNS_11BlockLayoutE0EEEvPKPKT_PKPS3_mmmmmmmm --------------------------
	.section	.nv.constant0._ZN36_GLOBAL__N__0b762c63_4_k_cu_fff026ee38kvbm_kernels_universal_to_block_kernelI13__nv_bfloat16LNS_11BlockLayoutE0EEEvPKPKT_PKPS3_mmmmmmmm,"a",@progbits
	.sectionflags	@""
	.align	4
.nv.constant0._ZN36_GLOBAL__N__0b762c63_4_k_cu_fff026ee38kvbm_kernels_universal_to_block_kernelI13__nv_bfloat16LNS_11BlockLayoutE0EEEvPKPKT_PKPS3_mmmmmmmm:
	.zero		976


//--------------------- .nv.constant0._ZN36_GLOBAL__N__0b762c63_4_k_cu_fff026ee38kvbm_kernels_universal_to_block_kernelI6__halfLNS_11BlockLayoutE1EEEvPKPKT_PKPS3_mmmmmmmm --------------------------
	.section	.nv.constant0._ZN36_GLOBAL__N__0b762c63_4_k_cu_fff026ee38kvbm_kernels_universal_to_block_kernelI6__halfLNS_11BlockLayoutE1EEEvPKPKT_PKPS3_mmmmmmmm,"a",@progbits
	.sectionflags	@""
	.align	4
.nv.constant0._ZN36_GLOBAL__N__0b762c63_4_k_cu_fff026ee38kvbm_kernels_universal_to_block_kernelI6__halfLNS_11BlockLayoutE1EEEvPKPKT_PKPS3_mmmmmmmm:
	.zero		976


//--------------------- .nv.constant0._ZN36_GLOBAL__N__0b762c63_4_k_cu_fff026ee38kvbm_kernels_universal_to_block_kernelI6__halfLNS_11BlockLayoutE0EEEvPKPKT_PKPS3_mmmmmmmm --------------------------
	.section	.nv.constant0._ZN36_GLOBAL__N__0b762c63_4_k_cu_fff026ee38kvbm_kernels_universal_to_block_kernelI6__halfLNS_11BlockLayoutE0EEEvPKPKT_PKPS3_mmmmmmmm,"a",@progbits
	.sectionflags	@""
	.align	4
.nv.constant0._ZN36_GLOBAL__N__0b762c63_4_k_cu_fff026ee38kvbm_kernels_universal_to_block_kernelI6__halfLNS_11BlockLayoutE0EEEvPKPKT_PKPS3_mmmmmmmm:
	.zero		976


//--------------------- .nv.constant0._ZN36_GLOBAL__N__0b762c63_4_k_cu_fff026ee38kvbm_kernels_block_to_universal_kernelIdLNS_11BlockLayoutE1EEEvPKPKT_PKPS2_mmmmmmmm --------------------------
	.section	.nv.constant0._ZN36_GLOBAL__N__0b762c63_4_k_cu_fff026ee38kvbm_kernels_block_to_universal_kernelIdLNS_11BlockLayoutE1EEEvPKPKT_PKPS2_mmmmmmmm,"a",@progbits
	.sectionflags	@""
	.align	4
.nv.constant0._ZN36_GLOBAL__N__0b762c63_4_k_cu_fff026ee38kvbm_kernels_block_to_universal_kernelIdLNS_11BlockLayoutE1EEEvPKPKT_PKPS2_mmmmmmmm:
	.zero		976


//--------------------- .nv.constant0._ZN36_GLOBAL__N__0b762c63_4_k_cu_fff026ee38kvbm_kernels_block_to_universal_kernelIdLNS_11BlockLayoutE0EEEvPKPKT_PKPS2_mmmmmmmm --------------------------
	.section	.nv.constant0._ZN36_GLOBAL__N__0b762c63_4_k_cu_fff026ee38kvbm_kernels_block_to_universal_kernelIdLNS_11BlockLayoutE0EEEvPKPKT_PKPS2_mmmmmmmm,"a",@progbits
	.sectionflags	@""
	.align	4
.nv.constant0._ZN36_GLOBAL__N__0b762c63_4_k_cu_fff026ee38kvbm_kernels_block_to_universal_kernelIdLNS_11BlockLayoutE0EEEvPKPKT_PKPS2_mmmmmmmm:
	.zero		976


//--------------------- .nv.constant0._ZN36_GLOBAL__N__0b762c63_4_k_cu_fff026ee38kvbm_kernels_block_to_universal_kernelIfLNS_11BlockLayoutE1EEEvPKPKT_PKPS2_mmmmmmmm --------------------------
	.section	.nv.constant0._ZN36_GLOBAL__N__0b762c63_4_k_cu_fff026ee38kvbm_kernels_block_to_universal_kernelIfLNS_11BlockLayoutE1EEEvPKPKT_PKPS2_mmmmmmmm,"a",@progbits
	.sectionflags	@""
	.align	4
.nv.constant0._ZN36_GLOBAL__N__0b762c63_4_k_cu_fff026ee38kvbm_kernels_block_to_universal_kernelIfLNS_11BlockLayoutE1EEEvPKPKT_PKPS2_mmmmmmmm:
	.zero		976


//--------------------- .nv.constant0._ZN36_GLOBAL__N__0b762c63_4_k_cu_fff026ee38kvbm_kernels_block_to_universal_kernelIfLNS_11BlockLayoutE0EEEvPKPKT_PKPS2_mmmmmmmm --------------------------
	.section	.nv.constant0._ZN36_GLOBAL__N__0b762c63_4_k_cu_fff026ee38kvbm_kernels_block_to_universal_kernelIfLNS_11BlockLayoutE0EEEvPKPKT_PKPS2_mmmmmmmm,"a",@progbits
	.sectionflags	@""
	.align	4
.nv.constant0._ZN36_GLOBAL__N__0b762c63_4_k_cu_fff026ee38kvbm_kernels_block_to_universal_kernelIfLNS_11BlockLayoutE0EEEvPKPKT_PKPS2_mmmmmmmm:
	.zero		976


//--------------------- .nv.constant0._ZN36_GLOBAL__N__0b762c63_4_k_cu_fff026ee38kvbm_kernels_block_to_universal_kernelI13__nv_bfloat16LNS_11BlockLayoutE1EEEvPKPKT_PKPS3_mmmmmmmm --------------------------
	.section	.nv.constant0._ZN36_GLOBAL__N__0b762c63_4_k_cu_fff026ee38kvbm_kernels_block_to_universal_kernelI13__nv_bfloat16LNS_11BlockLayoutE1EEEvPKPKT_PKPS3_mmmmmmmm,"a",@progbits
	.sectionflags	@""
	.align	4
.nv.constant0._ZN36_GLOBAL__N__0b762c63_4_k_cu_fff026ee38kvbm_kernels_block_to_universal_kernelI13__nv_bfloat16LNS_11BlockLayoutE1EEEvPKPKT_PKPS3_mmmmmmmm:
	.zero		976


//--------------------- .nv.constant0._ZN36_GLOBAL__N__0b762c63_4_k_cu_fff026ee38kvbm_kernels_block_to_universal_kernelI13__nv_bfloat16LNS_11BlockLayoutE0EEEvPKPKT_PKPS3_mmmmmmmm --------------------------
	.section	.nv.constant0._ZN36_GLOBAL__N__0b762c63_4_k_cu_fff026ee38kvbm_kernels_block_to_universal_kernelI13__nv_bfloat16LNS_11BlockLayoutE0EEEvPKPKT_PKPS3_mmmmmmmm,"a",@progbits
	.sectionflags	@""
	.align	4
.nv.constant0._ZN36_GLOBAL__N__0b762c63_4_k_cu_fff026ee38kvbm_kernels_block_to_universal_kernelI13__nv_bfloat16LNS_11BlockLayoutE0EEEvPKPKT_PKPS3_mmmmmmmm:
	.zero		976


//--------------------- .nv.constant0._ZN36_GLOBAL__N__0b762c63_4_k_cu_fff026ee38kvbm_kernels_block_to_universal_kernelI6__halfLNS_11BlockLayoutE1EEEvPKPKT_PKPS3_mmmmmmmm --------------------------
	.section	.nv.constant0._ZN36_GLOBAL__N__0b762c63_4_k_cu_fff026ee38kvbm_kernels_block_to_universal_kernelI6__halfLNS_11BlockLayoutE1EEEvPKPKT_PKPS3_mmmmmmmm,"a",@progbits
	.sectionflags	@""
	.align	4
.nv.constant0._ZN36_GLOBAL__N__0b762c63_4_k_cu_fff026ee38kvbm_kernels_block_to_universal_kernelI6__halfLNS_11BlockLayoutE1EEEvPKPKT_PKPS3_mmmmmmmm:
	.zero		976


//--------------------- .nv.constant0._ZN36_GLOBAL__N__0b762c63_4_k_cu_fff026ee38kvbm_kernels_block_to_universal_kernelI6__halfLNS_11BlockLayoutE0EEEvPKPKT_PKPS3_mmmmmmmm --------------------------
	.section	.nv.constant0._ZN36_GLOBAL__N__0b762c63_4_k_cu_fff026ee38kvbm_kernels_block_to_universal_kernelI6__halfLNS_11BlockLayoutE0EEEvPKPKT_PKPS3_mmmmmmmm,"a",@progbits
	.sectionflags	@""
	.align	4
.nv.constant0._ZN36_GLOBAL__N__0b762c63_4_k_cu_fff026ee38kvbm_kernels_block_to_universal_kernelI6__halfLNS_11BlockLayoutE0EEEvPKPKT_PKPS3_mmmmmmmm:
	.zero		976


//--------------------- .nv.constant0._ZN36_GLOBAL__N__0b762c63_4_k_cu_fff026ee47kvbm_kernels_operational_copy_vectorized_kernelEPKPKlPKPlmmmmbii --------------------------
	.section	.nv.constant0._ZN36_GLOBAL__N__0b762c63_4_k_cu_fff026ee47kvbm_kernels_operational_copy_vectorized_kernelEPKPKlPKPlmmmmbii,"a",@progbits
	.sectionflags	@""
	.align	4
.nv.constant0._ZN36_GLOBAL__N__0b762c63_4_k_cu_fff026ee47kvbm_kernels_operational_copy_vectorized_kernelEPKPKlPKPlmmmmbii:
	.zero		956


//--------------------- .nv.constant0._Z35kvbm_kernels_vectorized_copy_kernelPPvS0_mi --------------------------
	.section	.nv.constant0._Z35kvbm_kernels_vectorized_copy_kernelPPvS0_mi,"a",@progbits
	.sectionflags	@""
	.align	4
.nv.constant0._Z35kvbm_kernels_vectorized_copy_kernelPPvS0_mi:
	.zero		924


//--------------------- SYMBOLS --------------------------

	.type		.nv.reservedSmem.offset0,@object
	.size		.nv.reservedSmem.offset0,0x4
